// auto-generated by cutlass_sweep.gemm — config: {"arch": "sm_100", "cluster_m": 2, "cluster_n": 1, "dtype": "bf16", "dtype_b": "bf16", "layout": "nt", "stages": 0, "tile_k": 16, "tile_m": 128, "tile_n": 128}
#include "cutlass/cutlass.h"
#include "cutlass/gemm/collective/collective_builder.hpp"
#include "cutlass/gemm/device/gemm_universal_adapter.h"
#include "cutlass/gemm/kernel/gemm_universal.hpp"
#include "cutlass/epilogue/collective/collective_builder.hpp"

using ElemA = cutlass::bfloat16_t;
using ElemB = cutlass::bfloat16_t;
using ElemCD = cutlass::bfloat16_t;
using Acc  = float;
using TileShape    = cute::Shape<cute::_128, cute::_128, cute::_16>;
using ClusterShape = cute::Shape<cute::_2, cute::_1, cute::_1>;

using CollectiveEpilogue = typename cutlass::epilogue::collective::CollectiveBuilder<
    cutlass::arch::Sm100, cutlass::arch::OpClassTensorOp,
    TileShape, ClusterShape,
    cutlass::epilogue::collective::EpilogueTileAuto,
    Acc, Acc,
    ElemCD, cutlass::layout::RowMajor, 128 / cutlass::sizeof_bits<ElemCD>::value,
    ElemCD, cutlass::layout::RowMajor, 128 / cutlass::sizeof_bits<ElemCD>::value,
    cutlass::epilogue::collective::EpilogueScheduleAuto
  >::CollectiveOp;

using CollectiveMainloop = typename cutlass::gemm::collective::CollectiveBuilder<
    cutlass::arch::Sm100, cutlass::arch::OpClassTensorOp,
    ElemA, cutlass::layout::RowMajor, 128 / cutlass::sizeof_bits<ElemA>::value,
    ElemB, cutlass::layout::ColumnMajor, 128 / cutlass::sizeof_bits<ElemB>::value,
    Acc,
    TileShape, ClusterShape,
    cutlass::gemm::collective::StageCountAutoCarveout<static_cast<int>(sizeof(typename CollectiveEpilogue::SharedStorage))>,
    cutlass::gemm::collective::KernelScheduleAuto
  >::CollectiveOp;

using GemmKernel = cutlass::gemm::kernel::GemmUniversal<
    cute::Shape<int,int,int,int>,
    CollectiveMainloop,
    CollectiveEpilogue
>;
using Gemm = cutlass::gemm::device::GemmUniversalAdapter<GemmKernel>;

// Force the device kernel symbol into the cubin without needing a host main.
auto* _anchor = &cutlass::device_kernel<GemmKernel>;


// ===== COMPILED SASS (sm_100a) =====

	.target	sm_100a

	.elftype	@"ET_EXEC"


//--------------------- .note.nv.tkinfo           --------------------------
	.section	.note.nv.tkinfo,"",@"SHT_NOTE"
	.sectionflags	@"SHF_NOTE_NV_TKINFO"
	.tkinfo
        /*0018*/ 	.word	0x00000002
        /*0030*/ 	.string	""
        /*0030*/ 	.string	"ptxas"
        /*0030*/ 	.string	"Cuda compilation tools, release 13.0, V13.0.88"
        /*0030*/ 	.string	"Build cuda_13.0.r13.0/compiler.36424714_0"
        /*0030*/ 	.string	"-arch sm_100a -m 64 "



//--------------------- .note.nv.cuinfo           --------------------------
	.section	.note.nv.cuinfo,"",@"SHT_NOTE"
	.sectionflags	@"SHF_NOTE_NV_CUINFO"
        /*0018*/ 	.short	0x0002
        /*001a*/ 	.short	0x0064
        /*001c*/ 	.short	0x0082
	.zero		2


//--------------------- .nv.info                  --------------------------
	.section	.nv.info,"",@"SHT_CUDA_INFO"
	.align	4


	//----- nvinfo : EIATTR_REGCOUNT
	.align		4
        /*0000*/ 	.byte	0x04, 0x2f
        /*0002*/ 	.short	(.L_19 - .L_18)
	.align		4
.L_18:
        /*0004*/ 	.word	index@(_ZN7cutlass13device_kernelINS_4gemm6kernel13GemmUniversalIN4cute5tupleIJiiiiEEENS1_10collective13CollectiveMmaINS1_35MainloopSm100TmaUmmaWarpSpecializedILi52ELi2ELi4ENS5_IJNS4_1CILi2EEENSA_ILi1EEESC_EEEEENS5_IJNSA_ILi128EEESF_NSA_ILi16EEEEEENS_10bfloat16_tENS5_IJlSC_lEEESI_SJ_NS4_8TiledMMAINS4_8MMA_AtomIJNS4_26SM100_MMA_F16BF16_2x1SM_SSISI_SI_fLi128ELi128ELNS4_4UMMA5MajorE0ELSO_0ELNSN_7ScaleInE0ELSP_0EEEEEENS4_6LayoutINS5_IJSC_SC_SC_EEENS5_IJNSA_ILi0EEESU_SU_EEEEENS5_IJNS4_10UnderscoreESX_SX_EEEEENS4_18SM100_TMA_2SM_LOADENS4_14ComposedLayoutINS4_7SwizzleILi1ELi4ELi3EEENS4_18smem_ptr_flag_bitsILi16EEENSS_INS5_IJNSA_ILi8EEESG_EEENS5_IJSG_SC_EEEEEEEvNS4_8identityES10_S1A_vS1B_EENS_8epilogue10collective18CollectiveEpilogueINS1D_23Sm100TmaWarpSpecializedILi4ELi2ELi16ELb1ELb0EEEJNS5_IJNSA_ILi64EEESF_SG_EEENS5_IJNSS_IS1I_SC_EENSS_INS5_IJSG_SB_EEENS5_IJSC_S1I_EEEEEEEESI_SJ_SI_SJ_NS1D_6fusion15FusionCallbacksIS1H_NS1P_17LinearCombinationISI_fSI_fLNS_15FloatRoundStyleE2EEES1J_S1O_JEEENS4_5SM1004TMEM4LOAD26SM100_TMEM_LOAD_32dp32b16xENS4_13SM90_TMA_LOADES1A_NS4_39AutoVectorizingCopyWithAssumedAlignmentILi128EEENS4_14SM90_TMA_STOREES1A_S21_S21_EEEvvEEEEvNT_6ParamsE)
        /*0008*/ 	.word	0x0000005b


	//----- nvinfo : EIATTR_FRAME_SIZE
	.align		4
.L_19:
        /*000c*/ 	.byte	0x04, 0x11
        /*000e*/ 	.short	(.L_21 - .L_20)
	.align		4
.L_20:
        /*0010*/ 	.word	index@($__internal_2_$__cuda_sm10x_tcgen05_guardrail_trap_unallocated_columns_being_dealloced)
        /*0014*/ 	.word	0x00000000


	//----- nvinfo : EIATTR_FRAME_SIZE
	.align		4
.L_21:
        /*0018*/ 	.byte	0x04, 0x11
        /*001a*/ 	.short	(.L_23 - .L_22)
	.align		4
.L_22:
        /*001c*/ 	.word	index@($__internal_1_$__cuda_sm10x_tcgen05_guardrail_trap_phase_invalid_during_alloc)
        /*0020*/ 	.word	0x00000000


	//----- nvinfo : EIATTR_FRAME_SIZE
	.align		4
.L_23:
        /*0024*/ 	.byte	0x04, 0x11
        /*0026*/ 	.short	(.L_25 - .L_24)
	.align		4
.L_24:
        /*0028*/ 	.word	index@($__internal_0_$__cuda_sm10x_tcgen05_guardrail_trap_col_being_dealloced_not_returned_by_alloc)
        /*002c*/ 	.word	0x00000000


	//----- nvinfo : EIATTR_FRAME_SIZE
	.align		4
.L_25:
        /*0030*/ 	.byte	0x04, 0x11
        /*0032*/ 	.short	(.L_27 - .L_26)
	.align		4
.L_26:
        /*0034*/ 	.word	index@(_ZN7cutlass13device_kernelINS_4gemm6kernel13GemmUniversalIN4cute5tupleIJiiiiEEENS1_10collective13CollectiveMmaINS1_35MainloopSm100TmaUmmaWarpSpecializedILi52ELi2ELi4ENS5_IJNS4_1CILi2EEENSA_ILi1EEESC_EEEEENS5_IJNSA_ILi128EEESF_NSA_ILi16EEEEEENS_10bfloat16_tENS5_IJlSC_lEEESI_SJ_NS4_8TiledMMAINS4_8MMA_AtomIJNS4_26SM100_MMA_F16BF16_2x1SM_SSISI_SI_fLi128ELi128ELNS4_4UMMA5MajorE0ELSO_0ELNSN_7ScaleInE0ELSP_0EEEEEENS4_6LayoutINS5_IJSC_SC_SC_EEENS5_IJNSA_ILi0EEESU_SU_EEEEENS5_IJNS4_10UnderscoreESX_SX_EEEEENS4_18SM100_TMA_2SM_LOADENS4_14ComposedLayoutINS4_7SwizzleILi1ELi4ELi3EEENS4_18smem_ptr_flag_bitsILi16EEENSS_INS5_IJNSA_ILi8EEESG_EEENS5_IJSG_SC_EEEEEEEvNS4_8identityES10_S1A_vS1B_EENS_8epilogue10collective18CollectiveEpilogueINS1D_23Sm100TmaWarpSpecializedILi4ELi2ELi16ELb1ELb0EEEJNS5_IJNSA_ILi64EEESF_SG_EEENS5_IJNSS_IS1I_SC_EENSS_INS5_IJSG_SB_EEENS5_IJSC_S1I_EEEEEEEESI_SJ_SI_SJ_NS1D_6fusion15FusionCallbacksIS1H_NS1P_17LinearCombinationISI_fSI_fLNS_15FloatRoundStyleE2EEES1J_S1O_JEEENS4_5SM1004TMEM4LOAD26SM100_TMEM_LOAD_32dp32b16xENS4_13SM90_TMA_LOADES1A_NS4_39AutoVectorizingCopyWithAssumedAlignmentILi128EEENS4_14SM90_TMA_STOREES1A_S21_S21_EEEvvEEEEvNT_6ParamsE)
        /*0038*/ 	.word	0x00000000


	//----- nvinfo : EIATTR_MIN_STACK_SIZE
	.align		4
.L_27:
        /*003c*/ 	.byte	0x04, 0x12
        /*003e*/ 	.short	(.L_29 - .L_28)
	.align		4
.L_28:
        /*0040*/ 	.word	index@(_ZN7cutlass13device_kernelINS_4gemm6kernel13GemmUniversalIN4cute5tupleIJiiiiEEENS1_10collective13CollectiveMmaINS1_35MainloopSm100TmaUmmaWarpSpecializedILi52ELi2ELi4ENS5_IJNS4_1CILi2EEENSA_ILi1EEESC_EEEEENS5_IJNSA_ILi128EEESF_NSA_ILi16EEEEEENS_10bfloat16_tENS5_IJlSC_lEEESI_SJ_NS4_8TiledMMAINS4_8MMA_AtomIJNS4_26SM100_MMA_F16BF16_2x1SM_SSISI_SI_fLi128ELi128ELNS4_4UMMA5MajorE0ELSO_0ELNSN_7ScaleInE0ELSP_0EEEEEENS4_6LayoutINS5_IJSC_SC_SC_EEENS5_IJNSA_ILi0EEESU_SU_EEEEENS5_IJNS4_10UnderscoreESX_SX_EEEEENS4_18SM100_TMA_2SM_LOADENS4_14ComposedLayoutINS4_7SwizzleILi1ELi4ELi3EEENS4_18smem_ptr_flag_bitsILi16EEENSS_INS5_IJNSA_ILi8EEESG_EEENS5_IJSG_SC_EEEEEEEvNS4_8identityES10_S1A_vS1B_EENS_8epilogue10collective18CollectiveEpilogueINS1D_23Sm100TmaWarpSpecializedILi4ELi2ELi16ELb1ELb0EEEJNS5_IJNSA_ILi64EEESF_SG_EEENS5_IJNSS_IS1I_SC_EENSS_INS5_IJSG_SB_EEENS5_IJSC_S1I_EEEEEEEESI_SJ_SI_SJ_NS1D_6fusion15FusionCallbacksIS1H_NS1P_17LinearCombinationISI_fSI_fLNS_15FloatRoundStyleE2EEES1J_S1O_JEEENS4_5SM1004TMEM4LOAD26SM100_TMEM_LOAD_32dp32b16xENS4_13SM90_TMA_LOADES1A_NS4_39AutoVectorizingCopyWithAssumedAlignmentILi128EEENS4_14SM90_TMA_STOREES1A_S21_S21_EEEvvEEEEvNT_6ParamsE)
        /*0044*/ 	.word	0x00000000
.L_29:


//--------------------- .nv.compat                --------------------------
	.section	.nv.compat,"",@"SHT_CUDA_COMPAT_INFO"
	.align	4
        /*0000*/ 	.byte	0x02, 0x09, 0x01, 0x00, 0x02, 0x02, 0x02, 0x00, 0x02, 0x05, 0x05, 0x00, 0x03, 0x07, 0x01, 0x01
        /*0010*/ 	.byte	0x02, 0x03, 0x01, 0x00, 0x02, 0x06, 0x01, 0x00, 0x04, 0x0b, 0x08, 0x00, 0x09, 0x00, 0x00, 0x00
        /*0020*/ 	.byte	0x00, 0x00, 0x00, 0x00


//--------------------- .nv.info._ZN7cutlass13device_kernelINS_4gemm6kernel13GemmUniversalIN4cute5tupleIJiiiiEEENS1_10collective13CollectiveMmaINS1_35MainloopSm100TmaUmmaWarpSpecializedILi52ELi2ELi4ENS5_IJNS4_1CILi2EEENSA_ILi1EEESC_EEEEENS5_IJNSA_ILi128EEESF_NSA_ILi16EEEEEENS_10bfloat16_tENS5_IJlSC_lEEESI_SJ_NS4_8TiledMMAINS4_8MMA_AtomIJNS4_26SM100_MMA_F16BF16_2x1SM_SSISI_SI_fLi128ELi128ELNS4_4UMMA5MajorE0ELSO_0ELNSN_7ScaleInE0ELSP_0EEEEEENS4_6LayoutINS5_IJSC_SC_SC_EEENS5_IJNSA_ILi0EEESU_SU_EEEEENS5_IJNS4_10UnderscoreESX_SX_EEEEENS4_18SM100_TMA_2SM_LOADENS4_14ComposedLayoutINS4_7SwizzleILi1ELi4ELi3EEENS4_18smem_ptr_flag_bitsILi16EEENSS_INS5_IJNSA_ILi8EEESG_EEENS5_IJSG_SC_EEEEEEEvNS4_8identityES10_S1A_vS1B_EENS_8epilogue10collective18CollectiveEpilogueINS1D_23Sm100TmaWarpSpecializedILi4ELi2ELi16ELb1ELb0EEEJNS5_IJNSA_ILi64EEESF_SG_EEENS5_IJNSS_IS1I_SC_EENSS_INS5_IJSG_SB_EEENS5_IJSC_S1I_EEEEEEEESI_SJ_SI_SJ_NS1D_6fusion15FusionCallbacksIS1H_NS1P_17LinearCombinationISI_fSI_fLNS_15FloatRoundStyleE2EEES1J_S1O_JEEENS4_5SM1004TMEM4LOAD26SM100_TMEM_LOAD_32dp32b16xENS4_13SM90_TMA_LOADES1A_NS4_39AutoVectorizingCopyWithAssumedAlignmentILi128EEENS4_14SM90_TMA_STOREES1A_S21_S21_EEEvvEEEEvNT_6ParamsE --------------------------
	.section	.nv.info._ZN7cutlass13device_kernelINS_4gemm6kernel13GemmUniversalIN4cute5tupleIJiiiiEEENS1_10collective13CollectiveMmaINS1_35MainloopSm100TmaUmmaWarpSpecializedILi52ELi2ELi4ENS5_IJNS4_1CILi2EEENSA_ILi1EEESC_EEEEENS5_IJNSA_ILi128EEESF_NSA_ILi16EEEEEENS_10bfloat16_tENS5_IJlSC_lEEESI_SJ_NS4_8TiledMMAINS4_8MMA_AtomIJNS4_26SM100_MMA_F16BF16_2x1SM_SSISI_SI_fLi128ELi128ELNS4_4UMMA5MajorE0ELSO_0ELNSN_7ScaleInE0ELSP_0EEEEEENS4_6LayoutINS5_IJSC_SC_SC_EEENS5_IJNSA_ILi0EEESU_SU_EEEEENS5_IJNS4_10UnderscoreESX_SX_EEEEENS4_18SM100_TMA_2SM_LOADENS4_14ComposedLayoutINS4_7SwizzleILi1ELi4ELi3EEENS4_18smem_ptr_flag_bitsILi16EEENSS_INS5_IJNSA_ILi8EEESG_EEENS5_IJSG_SC_EEEEEEEvNS4_8identityES10_S1A_vS1B_EENS_8epilogue10collective18CollectiveEpilogueINS1D_23Sm100TmaWarpSpecializedILi4ELi2ELi16ELb1ELb0EEEJNS5_IJNSA_ILi64EEESF_SG_EEENS5_IJNSS_IS1I_SC_EENSS_INS5_IJSG_SB_EEENS5_IJSC_S1I_EEEEEEEESI_SJ_SI_SJ_NS1D_6fusion15FusionCallbacksIS1H_NS1P_17LinearCombinationISI_fSI_fLNS_15FloatRoundStyleE2EEES1J_S1O_JEEENS4_5SM1004TMEM4LOAD26SM100_TMEM_LOAD_32dp32b16xENS4_13SM90_TMA_LOADES1A_NS4_39AutoVectorizingCopyWithAssumedAlignmentILi128EEENS4_14SM90_TMA_STOREES1A_S21_S21_EEEvvEEEEvNT_6ParamsE,"",@"SHT_CUDA_INFO"
	.sectionflags	@""
	.align	4


	//----- nvinfo : EIATTR_CUDA_API_VERSION
	.align		4
        /*0000*/ 	.byte	0x04, 0x37
        /*0002*/ 	.short	(.L_31 - .L_30)
.L_30:
        /*0004*/ 	.word	0x00000082


	//----- nvinfo : EIATTR_KPARAM_INFO
	.align		4
.L_31:
        /*0008*/ 	.byte	0x04, 0x17
        /*000a*/ 	.short	(.L_33 - .L_32)
.L_32:
        /*000c*/ 	.word	0x00000000
        /*0010*/ 	.short	0x0000
        /*0012*/ 	.short	0x0000
        /*0014*/ 	.byte	0x00, 0xf0, 0x01, 0x20


	//----- nvinfo : EIATTR_AT_ENTRY_FRAGMENTS
	.align		4
.L_33:
        /*0018*/ 	.byte	0x04, 0x4f
        /*001a*/ 	.short	(.L_35 - .L_34)


	//   ....[0]....
.L_34:
        /*001c*/ 	.word	0x00000007


	//----- nvinfo : EIATTR_RESERVED_SMEM_USED
	.align		4
.L_35:
        /*0020*/ 	.byte	0x01, 0x41
	.zero		2


	//----- nvinfo : EIATTR_SPARSE_MMA_MASK
	.align		4
        /*0024*/ 	.byte	0x03, 0x50
        /*0026*/ 	.short	0x0000


	//----- nvinfo : EIATTR_TCGEN05_2CTA_USED
	.align		4
        /*0028*/ 	.byte	0x01, 0x52
	.zero		2


	//----- nvinfo : EIATTR_MAXREG_COUNT
	.align		4
        /*002c*/ 	.byte	0x03, 0x1b
        /*002e*/ 	.short	0x00ff


	//----- nvinfo : EIATTR_NUM_BARRIERS
	.align		4
        /*0030*/ 	.byte	0x02, 0x4c
        /*0032*/ 	.byte	0x07
	.zero		1


	//----- nvinfo : EIATTR_EXTERNS
	.align		4
        /*0034*/ 	.byte	0x04, 0x0f
        /*0036*/ 	.short	(.L_37 - .L_36)


	//   ....[0]....
	.align		4
.L_36:
        /*0038*/ 	.word	index@(__assertfail)


	//----- nvinfo : EIATTR_MERCURY_ISA_VERSION
	.align		4
.L_37:
        /*003c*/ 	.byte	0x03, 0x5f
        /*003e*/ 	.short	0x0101


	//----- nvinfo : EIATTR_INT_WARP_WIDE_INSTR_OFFSETS
	.align		4
        /*0040*/ 	.byte	0x04, 0x31
        /*0042*/ 	.short	(.L_39 - .L_38)


	//   ....[0]....
.L_38:
        /*0044*/ 	.word	0x00001340


	//   ....[1]....
        /*0048*/ 	.word	0x000013e0


	//   ....[2]....
        /*004c*/ 	.word	0x00002710


	//   ....[3]....
        /*0050*/ 	.word	0x00005fa0


	//   ....[4]....
        /*0054*/ 	.word	0x00005fc0


	//   ....[5]....
        /*0058*/ 	.word	0x00005ff0


	//   ....[6]....
        /*005c*/ 	.word	0x00006930


	//   ....[7]....
        /*0060*/ 	.word	0x00006950


	//   ....[8]....
        /*0064*/ 	.word	0x00006a40


	//   ....[9]....
        /*0068*/ 	.word	0x00006b00


	//   ....[10]....
        /*006c*/ 	.word	0x00006b20


	//   ....[11]....
        /*0070*/ 	.word	0x00006c10


	//   ....[12]....
        /*0074*/ 	.word	0x00006ce0


	//   ....[13]....
        /*0078*/ 	.word	0x00006d00


	//   ....[14]....
        /*007c*/ 	.word	0x00006e30


	//   ....[15]....
        /*0080*/ 	.word	0x00006fb0


	//   ....[16]....
        /*0084*/ 	.word	0x00006fc0


	//   ....[17]....
        /*0088*/ 	.word	0x00007150


	//----- nvinfo : EIATTR_COOP_GROUP_MASK_REGIDS
	.align		4
.L_39:
        /*008c*/ 	.byte	0x04, 0x29
        /*008e*/ 	.short	(.L_41 - .L_40)


	//   ....[0]....
.L_40:
        /*0090*/ 	.word	0xffffffff


	//   ....[1]....
        /*0094*/ 	.word	0xffffffff


	//   ....[2]....
        /*0098*/ 	.word	0xffffffff


	//   ....[3]....
        /*009c*/ 	.word	0xffffffff


	//   ....[4]....
        /*00a0*/ 	.word	0xffffffff


	//   ....[5]....
        /*00a4*/ 	.word	0xffffffff


	//   ....[6]....
        /*00a8*/ 	.word	0xffffffff


	//   ....[7]....
        /*00ac*/ 	.word	0xffffffff


	//   ....[8]....
        /*00b0*/ 	.word	0xffffffff


	//   ....[9]....
        /*00b4*/ 	.word	0xffffffff


	//   ....[10]....
        /*00b8*/ 	.word	0xffffffff


	//   ....[11]....
        /*00bc*/ 	.word	0xffffffff


	//   ....[12]....
        /*00c0*/ 	.word	0xffffffff


	//   ....[13]....
        /*00c4*/ 	.word	0xffffffff


	//----- nvinfo : EIATTR_COOP_GROUP_INSTR_OFFSETS
	.align		4
.L_41:
        /*00c8*/ 	.byte	0x04, 0x28
        /*00ca*/ 	.short	(.L_43 - .L_42)


	//   ....[0]....
.L_42:
        /*00cc*/ 	.word	0x000000c0


	//   ....[1]....
        /*00d0*/ 	.word	0x00000500


	//   ....[2]....
        /*00d4*/ 	.word	0x00000cb0


	//   ....[3]....
        /*00d8*/ 	.word	0x00000e40


	//   ....[4]....
        /*00dc*/ 	.word	0x00000f30


	//   ....[5]....
        /*00e0*/ 	.word	0x00001090


	//   ....[6]....
        /*00e4*/ 	.word	0x00001220


	//   ....[7]....
        /*00e8*/ 	.word	0x00001460


	//   ....[8]....
        /*00ec*/ 	.word	0x000025f0


	//   ....[9]....
        /*00f0*/ 	.word	0x00004ed0


	//   ....[10]....
        /*00f4*/ 	.word	0x000053a0


	//   ....[11]....
        /*00f8*/ 	.word	0x000053d0


	//   ....[12]....
        /*00fc*/ 	.word	0x00005ea0


	//   ....[13]....
        /*0100*/ 	.word	0x000060b0


	//----- nvinfo : EIATTR_VRC_CTA_INIT_COUNT
	.align		4
.L_43:
        /*0104*/ 	.byte	0x02, 0x4a
        /*0106*/ 	.byte	0x80
	.zero		1


	//----- nvinfo : EIATTR_SYSCALL_OFFSETS
	.align		4
        /*0108*/ 	.byte	0x04, 0x46
        /*010a*/ 	.short	(.L_45 - .L_44)


	//   ....[0]....
.L_44:
        /*010c*/ 	.word	0x00007c10


	//   ....[1]....
        /*0110*/ 	.word	0x00007d00


	//   ....[2]....
        /*0114*/ 	.word	0x00008440


	//   ....[3]....
        /*0118*/ 	.word	0x00008d60


	//   ....[4]....
        /*011c*/ 	.word	0x00009620


	//   ....[5]....
        /*0120*/ 	.word	0x00009ee0


	//----- nvinfo : EIATTR_MBARRIER_INSTR_OFFSETS
	.align		4
.L_45:
        /*0124*/ 	.byte	0x04, 0x39
        /*0126*/ 	.short	(.L_47 - .L_46)


	//   ....[0]....
.L_46:
        /*0128*/ 	.word	0x00000610
        /*012c*/ 	.word	0x000000ff
        /*0130*/ 	.word	0x00000000
        /*0134*/ 	.short	0x0100
        /*0136*/ 	.byte	0x08
	.zero		1


	//   ....[1]....
        /*0138*/ 	.word	0x00000620
        /*013c*/ 	.word	0x000000ff
        /*0140*/ 	.word	0x000001a0
        /*0144*/ 	.short	0x0100
        /*0146*/ 	.byte	0x08
	.zero		1


	//   ....[2]....
        /*0148*/ 	.word	0x00000630
        /*014c*/ 	.word	0x000000ff
        /*0150*/ 	.word	0x00000008
        /*0154*/ 	.short	0x0100
        /*0156*/ 	.byte	0x08
	.zero		1


	//   ....[3]....
        /*0158*/ 	.word	0x00000640
        /*015c*/ 	.word	0x000000ff
        /*0160*/ 	.word	0x000001a8
        /*0164*/ 	.short	0x0100
        /*0166*/ 	.byte	0x08
	.zero		1


	//   ....[4]....
        /*0168*/ 	.word	0x00000650
        /*016c*/ 	.word	0x000000ff
        /*0170*/ 	.word	0x00000010
        /*0174*/ 	.short	0x0100
        /*0176*/ 	.byte	0x08
	.zero		1


	//   ....[5]....
        /*0178*/ 	.word	0x00000660
        /*017c*/ 	.word	0x000000ff
        /*0180*/ 	.word	0x000001b0
        /*0184*/ 	.short	0x0100
        /*0186*/ 	.byte	0x08
	.zero		1


	//   ....[6]....
        /*0188*/ 	.word	0x00000670
        /*018c*/ 	.word	0x000000ff
        /*0190*/ 	.word	0x00000018
        /*0194*/ 	.short	0x0100
        /*0196*/ 	.byte	0x08
	.zero		1


	//   ....[7]....
        /*0198*/ 	.word	0x00000680
        /*019c*/ 	.word	0x000000ff
        /*01a0*/ 	.word	0x000001b8
        /*01a4*/ 	.short	0x0100
        /*01a6*/ 	.byte	0x08
	.zero		1


	//   ....[8]....
        /*01a8*/ 	.word	0x00000690
        /*01ac*/ 	.word	0x000000ff
        /*01b0*/ 	.word	0x00000020
        /*01b4*/ 	.short	0x0100
        /*01b6*/ 	.byte	0x08
	.zero		1


	//   ....[9]....
        /*01b8*/ 	.word	0x000006a0
        /*01bc*/ 	.word	0x000000ff
        /*01c0*/ 	.word	0x000001c0
        /*01c4*/ 	.short	0x0100
        /*01c6*/ 	.byte	0x08
	.zero		1


	//   ....[10]....
        /*01c8*/ 	.word	0x000006b0
        /*01cc*/ 	.word	0x000000ff
        /*01d0*/ 	.word	0x00000028
        /*01d4*/ 	.short	0x0100
        /*01d6*/ 	.byte	0x08
	.zero		1


	//   ....[11]....
        /*01d8*/ 	.word	0x000006c0
        /*01dc*/ 	.word	0x000000ff
        /*01e0*/ 	.word	0x000001c8
        /*01e4*/ 	.short	0x0100
        /*01e6*/ 	.byte	0x08
	.zero		1


	//   ....[12]....
        /*01e8*/ 	.word	0x000006d0
        /*01ec*/ 	.word	0x000000ff
        /*01f0*/ 	.word	0x00000030
        /*01f4*/ 	.short	0x0100
        /*01f6*/ 	.byte	0x08
	.zero		1


	//   ....[13]....
        /*01f8*/ 	.word	0x000006e0
        /*01fc*/ 	.word	0x000000ff
        /*0200*/ 	.word	0x000001d0
        /*0204*/ 	.short	0x0100
        /*0206*/ 	.byte	0x08
	.zero		1


	//   ....[14]....
        /*0208*/ 	.word	0x000006f0
        /*020c*/ 	.word	0x000000ff
        /*0210*/ 	.word	0x00000038
        /*0214*/ 	.short	0x0100
        /*0216*/ 	.byte	0x08
	.zero		1


	//   ....[15]....
        /*0218*/ 	.word	0x00000700
        /*021c*/ 	.word	0x000000ff
        /*0220*/ 	.word	0x000001d8
        /*0224*/ 	.short	0x0100
        /*0226*/ 	.byte	0x08
	.zero		1


	//   ....[16]....
        /*0228*/ 	.word	0x00000710
        /*022c*/ 	.word	0x000000ff
        /*0230*/ 	.word	0x00000040
        /*0234*/ 	.short	0x0100
        /*0236*/ 	.byte	0x08
	.zero		1


	//   ....[17]....
        /*0238*/ 	.word	0x00000720
        /*023c*/ 	.word	0x000000ff
        /*0240*/ 	.word	0x000001e0
        /*0244*/ 	.short	0x0100
        /*0246*/ 	.byte	0x08
	.zero		1


	//   ....[18]....
        /*0248*/ 	.word	0x00000730
        /*024c*/ 	.word	0x000000ff
        /*0250*/ 	.word	0x00000048
        /*0254*/ 	.short	0x0100
        /*0256*/ 	.byte	0x08
	.zero		1


	//   ....[19]....
        /*0258*/ 	.word	0x00000740
        /*025c*/ 	.word	0x000000ff
        /*0260*/ 	.word	0x000001e8
        /*0264*/ 	.short	0x0100
        /*0266*/ 	.byte	0x08
	.zero		1


	//   ....[20]....
        /*0268*/ 	.word	0x00000750
        /*026c*/ 	.word	0x000000ff
        /*0270*/ 	.word	0x00000050
        /*0274*/ 	.short	0x0100
        /*0276*/ 	.byte	0x08
	.zero		1


	//   ....[21]....
        /*0278*/ 	.word	0x00000760
        /*027c*/ 	.word	0x000000ff
        /*0280*/ 	.word	0x000001f0
        /*0284*/ 	.short	0x0100
        /*0286*/ 	.byte	0x08
	.zero		1


	//   ....[22]....
        /*0288*/ 	.word	0x00000770
        /*028c*/ 	.word	0x000000ff
        /*0290*/ 	.word	0x00000058
        /*0294*/ 	.short	0x0100
        /*0296*/ 	.byte	0x08
	.zero		1


	//   ....[23]....
        /*0298*/ 	.word	0x00000780
        /*029c*/ 	.word	0x000000ff
        /*02a0*/ 	.word	0x000001f8
        /*02a4*/ 	.short	0x0100
        /*02a6*/ 	.byte	0x08
	.zero		1


	//   ....[24]....
        /*02a8*/ 	.word	0x00000790
        /*02ac*/ 	.word	0x000000ff
        /*02b0*/ 	.word	0x00000060
        /*02b4*/ 	.short	0x0100
        /*02b6*/ 	.byte	0x08
	.zero		1


	//   ....[25]....
        /*02b8*/ 	.word	0x000007a0
        /*02bc*/ 	.word	0x000000ff
        /*02c0*/ 	.word	0x00000200
        /*02c4*/ 	.short	0x0100
        /*02c6*/ 	.byte	0x08
	.zero		1


	//   ....[26]....
        /*02c8*/ 	.word	0x000007b0
        /*02cc*/ 	.word	0x000000ff
        /*02d0*/ 	.word	0x00000068
        /*02d4*/ 	.short	0x0100
        /*02d6*/ 	.byte	0x08
	.zero		1


	//   ....[27]....
        /*02d8*/ 	.word	0x000007c0
        /*02dc*/ 	.word	0x000000ff
        /*02e0*/ 	.word	0x00000208
        /*02e4*/ 	.short	0x0100
        /*02e6*/ 	.byte	0x08
	.zero		1


	//   ....[28]....
        /*02e8*/ 	.word	0x000007d0
        /*02ec*/ 	.word	0x000000ff
        /*02f0*/ 	.word	0x00000070
        /*02f4*/ 	.short	0x0100
        /*02f6*/ 	.byte	0x08
	.zero		1


	//   ....[29]....
        /*02f8*/ 	.word	0x000007e0
        /*02fc*/ 	.word	0x000000ff
        /*0300*/ 	.word	0x00000210
        /*0304*/ 	.short	0x0100
        /*0306*/ 	.byte	0x08
	.zero		1


	//   ....[30]....
        /*0308*/ 	.word	0x000007f0
        /*030c*/ 	.word	0x000000ff
        /*0310*/ 	.word	0x00000078
        /*0314*/ 	.short	0x0100
        /*0316*/ 	.byte	0x08
	.zero		1


	//   ....[31]....
        /*0318*/ 	.word	0x00000800
        /*031c*/ 	.word	0x000000ff
        /*0320*/ 	.word	0x00000218
        /*0324*/ 	.short	0x0100
        /*0326*/ 	.byte	0x08
	.zero		1


	//   ....[32]....
        /*0328*/ 	.word	0x00000810
        /*032c*/ 	.word	0x000000ff
        /*0330*/ 	.word	0x00000080
        /*0334*/ 	.short	0x0100
        /*0336*/ 	.byte	0x08
	.zero		1


	//   ....[33]....
        /*0338*/ 	.word	0x00000820
        /*033c*/ 	.word	0x000000ff
        /*0340*/ 	.word	0x00000220
        /*0344*/ 	.short	0x0100
        /*0346*/ 	.byte	0x08
	.zero		1


	//   ....[34]....
        /*0348*/ 	.word	0x00000830
        /*034c*/ 	.word	0x000000ff
        /*0350*/ 	.word	0x00000088
        /*0354*/ 	.short	0x0100
        /*0356*/ 	.byte	0x08
	.zero		1


	//   ....[35]....
        /*0358*/ 	.word	0x00000840
        /*035c*/ 	.word	0x000000ff
        /*0360*/ 	.word	0x00000228
        /*0364*/ 	.short	0x0100
        /*0366*/ 	.byte	0x08
	.zero		1


	//   ....[36]....
        /*0368*/ 	.word	0x00000850
        /*036c*/ 	.word	0x000000ff
        /*0370*/ 	.word	0x00000090
        /*0374*/ 	.short	0x0100
        /*0376*/ 	.byte	0x08
	.zero		1


	//   ....[37]....
        /*0378*/ 	.word	0x00000860
        /*037c*/ 	.word	0x000000ff
        /*0380*/ 	.word	0x00000230
        /*0384*/ 	.short	0x0100
        /*0386*/ 	.byte	0x08
	.zero		1


	//   ....[38]....
        /*0388*/ 	.word	0x00000870
        /*038c*/ 	.word	0x000000ff
        /*0390*/ 	.word	0x00000098
        /*0394*/ 	.short	0x0100
        /*0396*/ 	.byte	0x08
	.zero		1


	//   ....[39]....
        /*0398*/ 	.word	0x00000880
        /*039c*/ 	.word	0x000000ff
        /*03a0*/ 	.word	0x00000238
        /*03a4*/ 	.short	0x0100
        /*03a6*/ 	.byte	0x08
	.zero		1


	//   ....[40]....
        /*03a8*/ 	.word	0x00000890
        /*03ac*/ 	.word	0x000000ff
        /*03b0*/ 	.word	0x000000a0
        /*03b4*/ 	.short	0x0100
        /*03b6*/ 	.byte	0x08
	.zero		1


	//   ....[41]....
        /*03b8*/ 	.word	0x000008a0
        /*03bc*/ 	.word	0x000000ff
        /*03c0*/ 	.word	0x00000240
        /*03c4*/ 	.short	0x0100
        /*03c6*/ 	.byte	0x08
	.zero		1


	//   ....[42]....
        /*03c8*/ 	.word	0x000008b0
        /*03cc*/ 	.word	0x000000ff
        /*03d0*/ 	.word	0x000000a8
        /*03d4*/ 	.short	0x0100
        /*03d6*/ 	.byte	0x08
	.zero		1


	//   ....[43]....
        /*03d8*/ 	.word	0x000008c0
        /*03dc*/ 	.word	0x000000ff
        /*03e0*/ 	.word	0x00000248
        /*03e4*/ 	.short	0x0100
        /*03e6*/ 	.byte	0x08
	.zero		1


	//   ....[44]....
        /*03e8*/ 	.word	0x000008d0
        /*03ec*/ 	.word	0x000000ff
        /*03f0*/ 	.word	0x000000b0
        /*03f4*/ 	.short	0x0100
        /*03f6*/ 	.byte	0x08
	.zero		1


	//   ....[45]....
        /*03f8*/ 	.word	0x000008e0
        /*03fc*/ 	.word	0x000000ff
        /*0400*/ 	.word	0x00000250
        /*0404*/ 	.short	0x0100
        /*0406*/ 	.byte	0x08
	.zero		1


	//   ....[46]....
        /*0408*/ 	.word	0x000008f0
        /*040c*/ 	.word	0x000000ff
        /*0410*/ 	.word	0x000000b8
        /*0414*/ 	.short	0x0100
        /*0416*/ 	.byte	0x08
	.zero		1


	//   ....[47]....
        /*0418*/ 	.word	0x00000900
        /*041c*/ 	.word	0x000000ff
        /*0420*/ 	.word	0x00000258
        /*0424*/ 	.short	0x0100
        /*0426*/ 	.byte	0x08
	.zero		1


	//   ....[48]....
        /*0428*/ 	.word	0x00000910
        /*042c*/ 	.word	0x000000ff
        /*0430*/ 	.word	0x000000c0
        /*0434*/ 	.short	0x0100
        /*0436*/ 	.byte	0x08
	.zero		1


	//   ....[49]....
        /*0438*/ 	.word	0x00000920
        /*043c*/ 	.word	0x000000ff
        /*0440*/ 	.word	0x00000260
        /*0444*/ 	.short	0x0100
        /*0446*/ 	.byte	0x08
	.zero		1


	//   ....[50]....
        /*0448*/ 	.word	0x00000930
        /*044c*/ 	.word	0x000000ff
        /*0450*/ 	.word	0x000000c8
        /*0454*/ 	.short	0x0100
        /*0456*/ 	.byte	0x08
	.zero		1


	//   ....[51]....
        /*0458*/ 	.word	0x00000940
        /*045c*/ 	.word	0x000000ff
        /*0460*/ 	.word	0x00000268
        /*0464*/ 	.short	0x0100
        /*0466*/ 	.byte	0x08
	.zero		1


	//   ....[52]....
        /*0468*/ 	.word	0x00000950
        /*046c*/ 	.word	0x000000ff
        /*0470*/ 	.word	0x000000d0
        /*0474*/ 	.short	0x0100
        /*0476*/ 	.byte	0x08
	.zero		1


	//   ....[53]....
        /*0478*/ 	.word	0x00000960
        /*047c*/ 	.word	0x000000ff
        /*0480*/ 	.word	0x00000270
        /*0484*/ 	.short	0x0100
        /*0486*/ 	.byte	0x08
	.zero		1


	//   ....[54]....
        /*0488*/ 	.word	0x00000970
        /*048c*/ 	.word	0x000000ff
        /*0490*/ 	.word	0x000000d8
        /*0494*/ 	.short	0x0100
        /*0496*/ 	.byte	0x08
	.zero		1


	//   ....[55]....
        /*0498*/ 	.word	0x00000980
        /*049c*/ 	.word	0x000000ff
        /*04a0*/ 	.word	0x00000278
        /*04a4*/ 	.short	0x0100
        /*04a6*/ 	.byte	0x08
	.zero		1


	//   ....[56]....
        /*04a8*/ 	.word	0x00000990
        /*04ac*/ 	.word	0x000000ff
        /*04b0*/ 	.word	0x000000e0
        /*04b4*/ 	.short	0x0100
        /*04b6*/ 	.byte	0x08
	.zero		1


	//   ....[57]....
        /*04b8*/ 	.word	0x000009a0
        /*04bc*/ 	.word	0x000000ff
        /*04c0*/ 	.word	0x00000280
        /*04c4*/ 	.short	0x0100
        /*04c6*/ 	.byte	0x08
	.zero		1


	//   ....[58]....
        /*04c8*/ 	.word	0x000009b0
        /*04cc*/ 	.word	0x000000ff
        /*04d0*/ 	.word	0x000000e8
        /*04d4*/ 	.short	0x0100
        /*04d6*/ 	.byte	0x08
	.zero		1


	//   ....[59]....
        /*04d8*/ 	.word	0x000009c0
        /*04dc*/ 	.word	0x000000ff
        /*04e0*/ 	.word	0x00000288
        /*04e4*/ 	.short	0x0100
        /*04e6*/ 	.byte	0x08
	.zero		1


	//   ....[60]....
        /*04e8*/ 	.word	0x000009d0
        /*04ec*/ 	.word	0x000000ff
        /*04f0*/ 	.word	0x000000f0
        /*04f4*/ 	.short	0x0100
        /*04f6*/ 	.byte	0x08
	.zero		1


	//   ....[61]....
        /*04f8*/ 	.word	0x000009e0
        /*04fc*/ 	.word	0x000000ff
        /*0500*/ 	.word	0x00000290
        /*0504*/ 	.short	0x0100
        /*0506*/ 	.byte	0x08
	.zero		1


	//   ....[62]....
        /*0508*/ 	.word	0x000009f0
        /*050c*/ 	.word	0x000000ff
        /*0510*/ 	.word	0x000000f8
        /*0514*/ 	.short	0x0100
        /*0516*/ 	.byte	0x08
	.zero		1


	//   ....[63]....
        /*0518*/ 	.word	0x00000a00
        /*051c*/ 	.word	0x000000ff
        /*0520*/ 	.word	0x00000298
        /*0524*/ 	.short	0x0100
        /*0526*/ 	.byte	0x08
	.zero		1


	//   ....[64]....
        /*0528*/ 	.word	0x00000a10
        /*052c*/ 	.word	0x000000ff
        /*0530*/ 	.word	0x00000100
        /*0534*/ 	.short	0x0100
        /*0536*/ 	.byte	0x08
	.zero		1


	//   ....[65]....
        /*0538*/ 	.word	0x00000a20
        /*053c*/ 	.word	0x000000ff
        /*0540*/ 	.word	0x000002a0
        /*0544*/ 	.short	0x0100
        /*0546*/ 	.byte	0x08
	.zero		1


	//   ....[66]....
        /*0548*/ 	.word	0x00000a30
        /*054c*/ 	.word	0x000000ff
        /*0550*/ 	.word	0x00000108
        /*0554*/ 	.short	0x0100
        /*0556*/ 	.byte	0x08
	.zero		1


	//   ....[67]....
        /*0558*/ 	.word	0x00000a40
        /*055c*/ 	.word	0x000000ff
        /*0560*/ 	.word	0x000002a8
        /*0564*/ 	.short	0x0100
        /*0566*/ 	.byte	0x08
	.zero		1


	//   ....[68]....
        /*0568*/ 	.word	0x00000a50
        /*056c*/ 	.word	0x000000ff
        /*0570*/ 	.word	0x00000110
        /*0574*/ 	.short	0x0100
        /*0576*/ 	.byte	0x08
	.zero		1


	//   ....[69]....
        /*0578*/ 	.word	0x00000a60
        /*057c*/ 	.word	0x000000ff
        /*0580*/ 	.word	0x000002b0
        /*0584*/ 	.short	0x0100
        /*0586*/ 	.byte	0x08
	.zero		1


	//   ....[70]....
        /*0588*/ 	.word	0x00000a70
        /*058c*/ 	.word	0x000000ff
        /*0590*/ 	.word	0x00000118
        /*0594*/ 	.short	0x0100
        /*0596*/ 	.byte	0x08
	.zero		1


	//   ....[71]....
        /*0598*/ 	.word	0x00000a80
        /*059c*/ 	.word	0x000000ff
        /*05a0*/ 	.word	0x000002b8
        /*05a4*/ 	.short	0x0100
        /*05a6*/ 	.byte	0x08
	.zero		1


	//   ....[72]....
        /*05a8*/ 	.word	0x00000a90
        /*05ac*/ 	.word	0x000000ff
        /*05b0*/ 	.word	0x00000120
        /*05b4*/ 	.short	0x0100
        /*05b6*/ 	.byte	0x08
	.zero		1


	//   ....[73]....
        /*05b8*/ 	.word	0x00000aa0
        /*05bc*/ 	.word	0x000000ff
        /*05c0*/ 	.word	0x000002c0
        /*05c4*/ 	.short	0x0100
        /*05c6*/ 	.byte	0x08
	.zero		1


	//   ....[74]....
        /*05c8*/ 	.word	0x00000ab0
        /*05cc*/ 	.word	0x000000ff
        /*05d0*/ 	.word	0x00000128
        /*05d4*/ 	.short	0x0100
        /*05d6*/ 	.byte	0x08
	.zero		1


	//   ....[75]....
        /*05d8*/ 	.word	0x00000ac0
        /*05dc*/ 	.word	0x000000ff
        /*05e0*/ 	.word	0x000002c8
        /*05e4*/ 	.short	0x0100
        /*05e6*/ 	.byte	0x08
	.zero		1


	//   ....[76]....
        /*05e8*/ 	.word	0x00000ad0
        /*05ec*/ 	.word	0x000000ff
        /*05f0*/ 	.word	0x00000130
        /*05f4*/ 	.short	0x0100
        /*05f6*/ 	.byte	0x08
	.zero		1


	//   ....[77]....
        /*05f8*/ 	.word	0x00000ae0
        /*05fc*/ 	.word	0x000000ff
        /*0600*/ 	.word	0x000002d0
        /*0604*/ 	.short	0x0100
        /*0606*/ 	.byte	0x08
	.zero		1


	//   ....[78]....
        /*0608*/ 	.word	0x00000af0
        /*060c*/ 	.word	0x000000ff
        /*0610*/ 	.word	0x00000138
        /*0614*/ 	.short	0x0100
        /*0616*/ 	.byte	0x08
	.zero		1


	//   ....[79]....
        /*0618*/ 	.word	0x00000b00
        /*061c*/ 	.word	0x000000ff
        /*0620*/ 	.word	0x000002d8
        /*0624*/ 	.short	0x0100
        /*0626*/ 	.byte	0x08
	.zero		1


	//   ....[80]....
        /*0628*/ 	.word	0x00000b10
        /*062c*/ 	.word	0x000000ff
        /*0630*/ 	.word	0x00000140
        /*0634*/ 	.short	0x0100
        /*0636*/ 	.byte	0x08
	.zero		1


	//   ....[81]....
        /*0638*/ 	.word	0x00000b20
        /*063c*/ 	.word	0x000000ff
        /*0640*/ 	.word	0x000002e0
        /*0644*/ 	.short	0x0100
        /*0646*/ 	.byte	0x08
	.zero		1


	//   ....[82]....
        /*0648*/ 	.word	0x00000b30
        /*064c*/ 	.word	0x000000ff
        /*0650*/ 	.word	0x00000148
        /*0654*/ 	.short	0x0100
        /*0656*/ 	.byte	0x08
	.zero		1


	//   ....[83]....
        /*0658*/ 	.word	0x00000b40
        /*065c*/ 	.word	0x000000ff
        /*0660*/ 	.word	0x000002e8
        /*0664*/ 	.short	0x0100
        /*0666*/ 	.byte	0x08
	.zero		1


	//   ....[84]....
        /*0668*/ 	.word	0x00000b50
        /*066c*/ 	.word	0x000000ff
        /*0670*/ 	.word	0x00000150
        /*0674*/ 	.short	0x0100
        /*0676*/ 	.byte	0x08
	.zero		1


	//   ....[85]....
        /*0678*/ 	.word	0x00000b60
        /*067c*/ 	.word	0x000000ff
        /*0680*/ 	.word	0x000002f0
        /*0684*/ 	.short	0x0100
        /*0686*/ 	.byte	0x08
	.zero		1


	//   ....[86]....
        /*0688*/ 	.word	0x00000b70
        /*068c*/ 	.word	0x000000ff
        /*0690*/ 	.word	0x00000158
        /*0694*/ 	.short	0x0100
        /*0696*/ 	.byte	0x08
	.zero		1


	//   ....[87]....
        /*0698*/ 	.word	0x00000b80
        /*069c*/ 	.word	0x000000ff
        /*06a0*/ 	.word	0x000002f8
        /*06a4*/ 	.short	0x0100
        /*06a6*/ 	.byte	0x08
	.zero		1


	//   ....[88]....
        /*06a8*/ 	.word	0x00000b90
        /*06ac*/ 	.word	0x000000ff
        /*06b0*/ 	.word	0x00000160
        /*06b4*/ 	.short	0x0100
        /*06b6*/ 	.byte	0x08
	.zero		1


	//   ....[89]....
        /*06b8*/ 	.word	0x00000ba0
        /*06bc*/ 	.word	0x000000ff
        /*06c0*/ 	.word	0x00000300
        /*06c4*/ 	.short	0x0100
        /*06c6*/ 	.byte	0x08
	.zero		1


	//   ....[90]....
        /*06c8*/ 	.word	0x00000bb0
        /*06cc*/ 	.word	0x000000ff
        /*06d0*/ 	.word	0x00000168
        /*06d4*/ 	.short	0x0100
        /*06d6*/ 	.byte	0x08
	.zero		1


	//   ....[91]....
        /*06d8*/ 	.word	0x00000bc0
        /*06dc*/ 	.word	0x000000ff
        /*06e0*/ 	.word	0x00000308
        /*06e4*/ 	.short	0x0100
        /*06e6*/ 	.byte	0x08
	.zero		1


	//   ....[92]....
        /*06e8*/ 	.word	0x00000bd0
        /*06ec*/ 	.word	0x000000ff
        /*06f0*/ 	.word	0x00000170
        /*06f4*/ 	.short	0x0100
        /*06f6*/ 	.byte	0x08
	.zero		1


	//   ....[93]....
        /*06f8*/ 	.word	0x00000be0
        /*06fc*/ 	.word	0x000000ff
        /*0700*/ 	.word	0x00000310
        /*0704*/ 	.short	0x0100
        /*0706*/ 	.byte	0x08
	.zero		1


	//   ....[94]....
        /*0708*/ 	.word	0x00000bf0
        /*070c*/ 	.word	0x000000ff
        /*0710*/ 	.word	0x00000178
        /*0714*/ 	.short	0x0100
        /*0716*/ 	.byte	0x08
	.zero		1


	//   ....[95]....
        /*0718*/ 	.word	0x00000c00
        /*071c*/ 	.word	0x000000ff
        /*0720*/ 	.word	0x00000318
        /*0724*/ 	.short	0x0100
        /*0726*/ 	.byte	0x08
	.zero		1


	//   ....[96]....
        /*0728*/ 	.word	0x00000c10
        /*072c*/ 	.word	0x000000ff
        /*0730*/ 	.word	0x00000180
        /*0734*/ 	.short	0x0100
        /*0736*/ 	.byte	0x08
	.zero		1


	//   ....[97]....
        /*0738*/ 	.word	0x00000c20
        /*073c*/ 	.word	0x000000ff
        /*0740*/ 	.word	0x00000320
        /*0744*/ 	.short	0x0100
        /*0746*/ 	.byte	0x08
	.zero		1


	//   ....[98]....
        /*0748*/ 	.word	0x00000c30
        /*074c*/ 	.word	0x000000ff
        /*0750*/ 	.word	0x00000188
        /*0754*/ 	.short	0x0100
        /*0756*/ 	.byte	0x08
	.zero		1


	//   ....[99]....
        /*0758*/ 	.word	0x00000c40
        /*075c*/ 	.word	0x000000ff
        /*0760*/ 	.word	0x00000328
        /*0764*/ 	.short	0x0100
        /*0766*/ 	.byte	0x08
	.zero		1


	//   ....[100]....
        /*0768*/ 	.word	0x00000c50
        /*076c*/ 	.word	0x000000ff
        /*0770*/ 	.word	0x00000190
        /*0774*/ 	.short	0x0100
        /*0776*/ 	.byte	0x08
	.zero		1


	//   ....[101]....
        /*0778*/ 	.word	0x00000c60
        /*077c*/ 	.word	0x000000ff
        /*0780*/ 	.word	0x00000330
        /*0784*/ 	.short	0x0100
        /*0786*/ 	.byte	0x08
	.zero		1


	//   ....[102]....
        /*0788*/ 	.word	0x00000c70
        /*078c*/ 	.word	0x000000ff
        /*0790*/ 	.word	0x00000198
        /*0794*/ 	.short	0x0100
        /*0796*/ 	.byte	0x08
	.zero		1


	//   ....[103]....
        /*0798*/ 	.word	0x00000c80
        /*079c*/ 	.word	0x000000ff
        /*07a0*/ 	.word	0x00000338
        /*07a4*/ 	.short	0x0100
        /*07a6*/ 	.byte	0x08
	.zero		1


	//   ....[104]....
        /*07a8*/ 	.word	0x00000db0
        /*07ac*/ 	.word	0x000000ff
        /*07b0*/ 	.word	0x00000340
        /*07b4*/ 	.short	0x0100
        /*07b6*/ 	.byte	0x09
	.zero		1


	//   ....[105]....
        /*07b8*/ 	.word	0x00000dc0
        /*07bc*/ 	.word	0x000000ff
        /*07c0*/ 	.word	0x00000360
        /*07c4*/ 	.short	0x0100
        /*07c6*/ 	.byte	0x09
	.zero		1


	//   ....[106]....
        /*07c8*/ 	.word	0x00000dd0
        /*07cc*/ 	.word	0x000000ff
        /*07d0*/ 	.word	0x00000348
        /*07d4*/ 	.short	0x0100
        /*07d6*/ 	.byte	0x09
	.zero		1


	//   ....[107]....
        /*07d8*/ 	.word	0x00000de0
        /*07dc*/ 	.word	0x000000ff
        /*07e0*/ 	.word	0x00000368
        /*07e4*/ 	.short	0x0100
        /*07e6*/ 	.byte	0x09
	.zero		1


	//   ....[108]....
        /*07e8*/ 	.word	0x00000df0
        /*07ec*/ 	.word	0x000000ff
        /*07f0*/ 	.word	0x00000350
        /*07f4*/ 	.short	0x0100
        /*07f6*/ 	.byte	0x09
	.zero		1


	//   ....[109]....
        /*07f8*/ 	.word	0x00000e00
        /*07fc*/ 	.word	0x000000ff
        /*0800*/ 	.word	0x00000370
        /*0804*/ 	.short	0x0100
        /*0806*/ 	.byte	0x09
	.zero		1


	//   ....[110]....
        /*0808*/ 	.word	0x00000e10
        /*080c*/ 	.word	0x000000ff
        /*0810*/ 	.word	0x00000358
        /*0814*/ 	.short	0x0100
        /*0816*/ 	.byte	0x09
	.zero		1


	//   ....[111]....
        /*0818*/ 	.word	0x00000e20
        /*081c*/ 	.word	0x000000ff
        /*0820*/ 	.word	0x00000378
        /*0824*/ 	.short	0x0100
        /*0826*/ 	.byte	0x09
	.zero		1


	//   ....[112]....
        /*0828*/ 	.word	0x00000f00
        /*082c*/ 	.word	0x000000ff
        /*0830*/ 	.word	0x00000380
        /*0834*/ 	.short	0x0100
        /*0836*/ 	.byte	0x08
	.zero		1


	//   ....[113]....
        /*0838*/ 	.word	0x00000f10
        /*083c*/ 	.word	0x000000ff
        /*0840*/ 	.word	0x00000388
        /*0844*/ 	.short	0x0100
        /*0846*/ 	.byte	0x08
	.zero		1


	//   ....[114]....
        /*0848*/ 	.word	0x00001040
        /*084c*/ 	.word	0x000000ff
        /*0850*/ 	.word	0x00000390
        /*0854*/ 	.short	0x0100
        /*0856*/ 	.byte	0x08
	.zero		1


	//   ....[115]....
        /*0858*/ 	.word	0x00001050
        /*085c*/ 	.word	0x000000ff
        /*0860*/ 	.word	0x000003a0
        /*0864*/ 	.short	0x0100
        /*0866*/ 	.byte	0x08
	.zero		1


	//   ....[116]....
        /*0868*/ 	.word	0x00001060
        /*086c*/ 	.word	0x000000ff
        /*0870*/ 	.word	0x00000398
        /*0874*/ 	.short	0x0100
        /*0876*/ 	.byte	0x08
	.zero		1


	//   ....[117]....
        /*0878*/ 	.word	0x00001070
        /*087c*/ 	.word	0x000000ff
        /*0880*/ 	.word	0x000003a8
        /*0884*/ 	.short	0x0100
        /*0886*/ 	.byte	0x08
	.zero		1


	//   ....[118]....
        /*0888*/ 	.word	0x00001190
        /*088c*/ 	.word	0x000000ff
        /*0890*/ 	.word	0x000003b0
        /*0894*/ 	.short	0x0100
        /*0896*/ 	.byte	0x09
	.zero		1


	//   ....[119]....
        /*0898*/ 	.word	0x000011a0
        /*089c*/ 	.word	0x000000ff
        /*08a0*/ 	.word	0x000003d0
        /*08a4*/ 	.short	0x0100
        /*08a6*/ 	.byte	0x09
	.zero		1


	//   ....[120]....
        /*08a8*/ 	.word	0x000011b0
        /*08ac*/ 	.word	0x000000ff
        /*08b0*/ 	.word	0x000003b8
        /*08b4*/ 	.short	0x0100
        /*08b6*/ 	.byte	0x09
	.zero		1


	//   ....[121]....
        /*08b8*/ 	.word	0x000011c0
        /*08bc*/ 	.word	0x000000ff
        /*08c0*/ 	.word	0x000003d8
        /*08c4*/ 	.short	0x0100
        /*08c6*/ 	.byte	0x09
	.zero		1


	//   ....[122]....
        /*08c8*/ 	.word	0x000011d0
        /*08cc*/ 	.word	0x000000ff
        /*08d0*/ 	.word	0x000003c0
        /*08d4*/ 	.short	0x0100
        /*08d6*/ 	.byte	0x09
	.zero		1


	//   ....[123]....
        /*08d8*/ 	.word	0x000011e0
        /*08dc*/ 	.word	0x000000ff
        /*08e0*/ 	.word	0x000003e0
        /*08e4*/ 	.short	0x0100
        /*08e6*/ 	.byte	0x09
	.zero		1


	//   ....[124]....
        /*08e8*/ 	.word	0x000011f0
        /*08ec*/ 	.word	0x000000ff
        /*08f0*/ 	.word	0x000003c8
        /*08f4*/ 	.short	0x0100
        /*08f6*/ 	.byte	0x09
	.zero		1


	//   ....[125]....
        /*08f8*/ 	.word	0x00001200
        /*08fc*/ 	.word	0x000000ff
        /*0900*/ 	.word	0x000003e8
        /*0904*/ 	.short	0x0100
        /*0906*/ 	.byte	0x09
	.zero		1


	//   ....[126]....
        /*0908*/ 	.word	0x000012f0
        /*090c*/ 	.word	0x000000ff
        /*0910*/ 	.word	0x000003f0
        /*0914*/ 	.short	0x0100
        /*0916*/ 	.byte	0x08
	.zero		1


	//   ....[127]....
        /*0918*/ 	.word	0x00001300
        /*091c*/ 	.word	0x000000ff
        /*0920*/ 	.word	0x00000400
        /*0924*/ 	.short	0x0100
        /*0926*/ 	.byte	0x08
	.zero		1


	//   ....[128]....
        /*0928*/ 	.word	0x00001310
        /*092c*/ 	.word	0x000000ff
        /*0930*/ 	.word	0x000003f8
        /*0934*/ 	.short	0x0100
        /*0936*/ 	.byte	0x08
	.zero		1


	//   ....[129]....
        /*0938*/ 	.word	0x00001320
        /*093c*/ 	.word	0x000000ff
        /*0940*/ 	.word	0x00000408
        /*0944*/ 	.short	0x0100
        /*0946*/ 	.byte	0x08
	.zero		1


	//   ....[130]....
        /*0948*/ 	.word	0x00001410
        /*094c*/ 	.word	0x000000ff
        /*0950*/ 	.word	0x00000410
        /*0954*/ 	.short	0x0100
        /*0956*/ 	.byte	0x07
	.zero		1


	//   ....[131]....
        /*0958*/ 	.word	0x00001e20
        /*095c*/ 	.word	0x00000003
        /*0960*/ 	.word	0x00000400
        /*0964*/ 	.short	0x010a
        /*0966*/ 	.byte	0xff
	.zero		1


	//   ....[132]....
        /*0968*/ 	.word	0x00001e50
        /*096c*/ 	.word	0x00000003
        /*0970*/ 	.word	0x000003f0
        /*0974*/ 	.short	0x0101
        /*0976*/ 	.byte	0xff
	.zero		1


	//   ....[133]....
        /*0978*/ 	.word	0x00001f50
        /*097c*/ 	.word	0x000000ff
        /*0980*/ 	.word	0x000001a0
        /*0984*/ 	.short	0x010a
        /*0986*/ 	.byte	0x08
	.zero		1


	//   ....[134]....
        /*0988*/ 	.word	0x00002010
        /*098c*/ 	.word	0x000000ff
        /*0990*/ 	.word	0x000001a0
        /*0994*/ 	.short	0x010a
        /*0996*/ 	.byte	0x21
	.zero		1


	//   ....[135]....
        /*0998*/ 	.word	0x000021d0
        /*099c*/ 	.word	0x000000ff
        /*09a0*/ 	.word	0x000001a0
        /*09a4*/ 	.short	0x010a
        /*09a6*/ 	.byte	0x08
	.zero		1


	//   ....[136]....
        /*09a8*/ 	.word	0x000022b0
        /*09ac*/ 	.word	0x000000ff
        /*09b0*/ 	.word	0x00000388
        /*09b4*/ 	.short	0x0101
        /*09b6*/ 	.byte	0x06
	.zero		1


	//   ....[137]....
        /*09b8*/ 	.word	0x000022d0
        /*09bc*/ 	.word	0x000000ff
        /*09c0*/ 	.word	0x000001a0
        /*09c4*/ 	.short	0x010a
        /*09c6*/ 	.byte	0x08
	.zero		1


	//   ....[138]....
        /*09c8*/ 	.word	0x00002350
        /*09cc*/ 	.word	0x000000ff
        /*09d0*/ 	.word	0x000001a0
        /*09d4*/ 	.short	0x010a
        /*09d6*/ 	.byte	0x11
	.zero		1


	//   ....[139]....
        /*09d8*/ 	.word	0x000024e0
        /*09dc*/ 	.word	0x000000ff
        /*09e0*/ 	.word	0x000001a0
        /*09e4*/ 	.short	0x010a
        /*09e6*/ 	.byte	0x08
	.zero		1


	//   ....[140]....
        /*09e8*/ 	.word	0x00002620
        /*09ec*/ 	.word	0x00000002
        /*09f0*/ 	.word	0x00000390
        /*09f4*/ 	.short	0x010a
        /*09f6*/ 	.byte	0xff
	.zero		1


	//   ....[141]....
        /*09f8*/ 	.word	0x000026e0
        /*09fc*/ 	.word	0x00000002
        /*0a00*/ 	.word	0x00000000
        /*0a04*/ 	.short	0x0101
        /*0a06*/ 	.byte	0xff
	.zero		1


	//   ....[142]....
        /*0a08*/ 	.word	0x00002c40
        /*0a0c*/ 	.word	0x000000ff
        /*0a10*/ 	.word	0x00000000
        /*0a14*/ 	.short	0x010a
        /*0a16*/ 	.byte	0x04
	.zero		1


	//   ....[143]....
        /*0a18*/ 	.word	0x00002cd0
        /*0a1c*/ 	.word	0x000000ff
        /*0a20*/ 	.word	0x00000000
        /*0a24*/ 	.short	0x010a
        /*0a26*/ 	.byte	0x04
	.zero		1


	//   ....[144]....
        /*0a28*/ 	.word	0x00002d60
        /*0a2c*/ 	.word	0x000000ff
        /*0a30*/ 	.word	0x00000000
        /*0a34*/ 	.short	0x010a
        /*0a36*/ 	.byte	0x04
	.zero		1


	//   ....[145]....
        /*0a38*/ 	.word	0x00002df0
        /*0a3c*/ 	.word	0x000000ff
        /*0a40*/ 	.word	0x00000000
        /*0a44*/ 	.short	0x010a
        /*0a46*/ 	.byte	0x04
	.zero		1


	//   ....[146]....
        /*0a48*/ 	.word	0x00002e80
        /*0a4c*/ 	.word	0x000000ff
        /*0a50*/ 	.word	0x00000000
        /*0a54*/ 	.short	0x010a
        /*0a56*/ 	.byte	0x04
	.zero		1


	//   ....[147]....
        /*0a58*/ 	.word	0x00002f10
        /*0a5c*/ 	.word	0x000000ff
        /*0a60*/ 	.word	0x00000000
        /*0a64*/ 	.short	0x010a
        /*0a66*/ 	.byte	0x04
	.zero		1


	//   ....[148]....
        /*0a68*/ 	.word	0x00002fa0
        /*0a6c*/ 	.word	0x000000ff
        /*0a70*/ 	.word	0x00000000
        /*0a74*/ 	.short	0x010a
        /*0a76*/ 	.byte	0x04
	.zero		1


	//   ....[149]....
        /*0a78*/ 	.word	0x00003030
        /*0a7c*/ 	.word	0x000000ff
        /*0a80*/ 	.word	0x00000000
        /*0a84*/ 	.short	0x010a
        /*0a86*/ 	.byte	0x04
	.zero		1


	//   ....[150]....
        /*0a88*/ 	.word	0x000030c0
        /*0a8c*/ 	.word	0x000000ff
        /*0a90*/ 	.word	0x00000000
        /*0a94*/ 	.short	0x010a
        /*0a96*/ 	.byte	0x04
	.zero		1


	//   ....[151]....
        /*0a98*/ 	.word	0x00003150
        /*0a9c*/ 	.word	0x000000ff
        /*0aa0*/ 	.word	0x00000000
        /*0aa4*/ 	.short	0x010a
        /*0aa6*/ 	.byte	0x04
	.zero		1


	//   ....[152]....
        /*0aa8*/ 	.word	0x000031e0
        /*0aac*/ 	.word	0x000000ff
        /*0ab0*/ 	.word	0x00000000
        /*0ab4*/ 	.short	0x010a
        /*0ab6*/ 	.byte	0x04
	.zero		1


	//   ....[153]....
        /*0ab8*/ 	.word	0x00003270
        /*0abc*/ 	.word	0x000000ff
        /*0ac0*/ 	.word	0x00000000
        /*0ac4*/ 	.short	0x010a
        /*0ac6*/ 	.byte	0x04
	.zero		1


	//   ....[154]....
        /*0ac8*/ 	.word	0x00003300
        /*0acc*/ 	.word	0x000000ff
        /*0ad0*/ 	.word	0x00000000
        /*0ad4*/ 	.short	0x010a
        /*0ad6*/ 	.byte	0x04
	.zero		1


	//   ....[155]....
        /*0ad8*/ 	.word	0x00003390
        /*0adc*/ 	.word	0x000000ff
        /*0ae0*/ 	.word	0x00000000
        /*0ae4*/ 	.short	0x010a
        /*0ae6*/ 	.byte	0x04
	.zero		1


	//   ....[156]....
        /*0ae8*/ 	.word	0x00003420
        /*0aec*/ 	.word	0x000000ff
        /*0af0*/ 	.word	0x00000000
        /*0af4*/ 	.short	0x010a
        /*0af6*/ 	.byte	0x04
	.zero		1


	//   ....[157]....
        /*0af8*/ 	.word	0x000034b0
        /*0afc*/ 	.word	0x000000ff
        /*0b00*/ 	.word	0x00000000
        /*0b04*/ 	.short	0x010a
        /*0b06*/ 	.byte	0x04
	.zero		1


	//   ....[158]....
        /*0b08*/ 	.word	0x00003540
        /*0b0c*/ 	.word	0x000000ff
        /*0b10*/ 	.word	0x00000000
        /*0b14*/ 	.short	0x010a
        /*0b16*/ 	.byte	0x04
	.zero		1


	//   ....[159]....
        /*0b18*/ 	.word	0x000035d0
        /*0b1c*/ 	.word	0x000000ff
        /*0b20*/ 	.word	0x00000000
        /*0b24*/ 	.short	0x010a
        /*0b26*/ 	.byte	0x04
	.zero		1


	//   ....[160]....
        /*0b28*/ 	.word	0x00003660
        /*0b2c*/ 	.word	0x000000ff
        /*0b30*/ 	.word	0x00000000
        /*0b34*/ 	.short	0x010a
        /*0b36*/ 	.byte	0x04
	.zero		1


	//   ....[161]....
        /*0b38*/ 	.word	0x000036f0
        /*0b3c*/ 	.word	0x000000ff
        /*0b40*/ 	.word	0x00000000
        /*0b44*/ 	.short	0x010a
        /*0b46*/ 	.byte	0x04
	.zero		1


	//   ....[162]....
        /*0b48*/ 	.word	0x00003780
        /*0b4c*/ 	.word	0x000000ff
        /*0b50*/ 	.word	0x00000000
        /*0b54*/ 	.short	0x010a
        /*0b56*/ 	.byte	0x04
	.zero		1


	//   ....[163]....
        /*0b58*/ 	.word	0x00003810
        /*0b5c*/ 	.word	0x000000ff
        /*0b60*/ 	.word	0x00000000
        /*0b64*/ 	.short	0x010a
        /*0b66*/ 	.byte	0x04
	.zero		1


	//   ....[164]....
        /*0b68*/ 	.word	0x000038a0
        /*0b6c*/ 	.word	0x000000ff
        /*0b70*/ 	.word	0x00000000
        /*0b74*/ 	.short	0x010a
        /*0b76*/ 	.byte	0x04
	.zero		1


	//   ....[165]....
        /*0b78*/ 	.word	0x00003930
        /*0b7c*/ 	.word	0x000000ff
        /*0b80*/ 	.word	0x00000000
        /*0b84*/ 	.short	0x010a
        /*0b86*/ 	.byte	0x04
	.zero		1


	//   ....[166]....
        /*0b88*/ 	.word	0x000039c0
        /*0b8c*/ 	.word	0x000000ff
        /*0b90*/ 	.word	0x00000000
        /*0b94*/ 	.short	0x010a
        /*0b96*/ 	.byte	0x04
	.zero		1


	//   ....[167]....
        /*0b98*/ 	.word	0x00003a50
        /*0b9c*/ 	.word	0x000000ff
        /*0ba0*/ 	.word	0x00000000
        /*0ba4*/ 	.short	0x010a
        /*0ba6*/ 	.byte	0x04
	.zero		1


	//   ....[168]....
        /*0ba8*/ 	.word	0x00003ae0
        /*0bac*/ 	.word	0x000000ff
        /*0bb0*/ 	.word	0x00000000
        /*0bb4*/ 	.short	0x010a
        /*0bb6*/ 	.byte	0x04
	.zero		1


	//   ....[169]....
        /*0bb8*/ 	.word	0x00003b70
        /*0bbc*/ 	.word	0x000000ff
        /*0bc0*/ 	.word	0x00000000
        /*0bc4*/ 	.short	0x010a
        /*0bc6*/ 	.byte	0x04
	.zero		1


	//   ....[170]....
        /*0bc8*/ 	.word	0x00003c00
        /*0bcc*/ 	.word	0x000000ff
        /*0bd0*/ 	.word	0x00000000
        /*0bd4*/ 	.short	0x010a
        /*0bd6*/ 	.byte	0x04
	.zero		1


	//   ....[171]....
        /*0bd8*/ 	.word	0x00003c90
        /*0bdc*/ 	.word	0x000000ff
        /*0be0*/ 	.word	0x00000000
        /*0be4*/ 	.short	0x010a
        /*0be6*/ 	.byte	0x04
	.zero		1


	//   ....[172]....
        /*0be8*/ 	.word	0x00003d20
        /*0bec*/ 	.word	0x000000ff
        /*0bf0*/ 	.word	0x00000000
        /*0bf4*/ 	.short	0x010a
        /*0bf6*/ 	.byte	0x04
	.zero		1


	//   ....[173]....
        /*0bf8*/ 	.word	0x00003db0
        /*0bfc*/ 	.word	0x000000ff
        /*0c00*/ 	.word	0x00000000
        /*0c04*/ 	.short	0x010a
        /*0c06*/ 	.byte	0x04
	.zero		1


	//   ....[174]....
        /*0c08*/ 	.word	0x00003e40
        /*0c0c*/ 	.word	0x000000ff
        /*0c10*/ 	.word	0x00000000
        /*0c14*/ 	.short	0x010a
        /*0c16*/ 	.byte	0x04
	.zero		1


	//   ....[175]....
        /*0c18*/ 	.word	0x00003ed0
        /*0c1c*/ 	.word	0x000000ff
        /*0c20*/ 	.word	0x00000000
        /*0c24*/ 	.short	0x010a
        /*0c26*/ 	.byte	0x04
	.zero		1


	//   ....[176]....
        /*0c28*/ 	.word	0x00003f60
        /*0c2c*/ 	.word	0x000000ff
        /*0c30*/ 	.word	0x00000000
        /*0c34*/ 	.short	0x010a
        /*0c36*/ 	.byte	0x04
	.zero		1


	//   ....[177]....
        /*0c38*/ 	.word	0x00003ff0
        /*0c3c*/ 	.word	0x000000ff
        /*0c40*/ 	.word	0x00000000
        /*0c44*/ 	.short	0x010a
        /*0c46*/ 	.byte	0x04
	.zero		1


	//   ....[178]....
        /*0c48*/ 	.word	0x00004080
        /*0c4c*/ 	.word	0x000000ff
        /*0c50*/ 	.word	0x00000000
        /*0c54*/ 	.short	0x010a
        /*0c56*/ 	.byte	0x04
	.zero		1


	//   ....[179]....
        /*0c58*/ 	.word	0x00004110
        /*0c5c*/ 	.word	0x000000ff
        /*0c60*/ 	.word	0x00000000
        /*0c64*/ 	.short	0x010a
        /*0c66*/ 	.byte	0x04
	.zero		1


	//   ....[180]....
        /*0c68*/ 	.word	0x000041a0
        /*0c6c*/ 	.word	0x000000ff
        /*0c70*/ 	.word	0x00000000
        /*0c74*/ 	.short	0x010a
        /*0c76*/ 	.byte	0x04
	.zero		1


	//   ....[181]....
        /*0c78*/ 	.word	0x00004230
        /*0c7c*/ 	.word	0x000000ff
        /*0c80*/ 	.word	0x00000000
        /*0c84*/ 	.short	0x010a
        /*0c86*/ 	.byte	0x04
	.zero		1


	//   ....[182]....
        /*0c88*/ 	.word	0x000042c0
        /*0c8c*/ 	.word	0x000000ff
        /*0c90*/ 	.word	0x00000000
        /*0c94*/ 	.short	0x010a
        /*0c96*/ 	.byte	0x04
	.zero		1


	//   ....[183]....
        /*0c98*/ 	.word	0x00004350
        /*0c9c*/ 	.word	0x000000ff
        /*0ca0*/ 	.word	0x00000000
        /*0ca4*/ 	.short	0x010a
        /*0ca6*/ 	.byte	0x04
	.zero		1


	//   ....[184]....
        /*0ca8*/ 	.word	0x000043e0
        /*0cac*/ 	.word	0x000000ff
        /*0cb0*/ 	.word	0x00000000
        /*0cb4*/ 	.short	0x010a
        /*0cb6*/ 	.byte	0x04
	.zero		1


	//   ....[185]....
        /*0cb8*/ 	.word	0x00004470
        /*0cbc*/ 	.word	0x000000ff
        /*0cc0*/ 	.word	0x00000000
        /*0cc4*/ 	.short	0x010a
        /*0cc6*/ 	.byte	0x04
	.zero		1


	//   ....[186]....
        /*0cc8*/ 	.word	0x00004500
        /*0ccc*/ 	.word	0x000000ff
        /*0cd0*/ 	.word	0x00000000
        /*0cd4*/ 	.short	0x010a
        /*0cd6*/ 	.byte	0x04
	.zero		1


	//   ....[187]....
        /*0cd8*/ 	.word	0x00004590
        /*0cdc*/ 	.word	0x000000ff
        /*0ce0*/ 	.word	0x00000000
        /*0ce4*/ 	.short	0x010a
        /*0ce6*/ 	.byte	0x04
	.zero		1


	//   ....[188]....
        /*0ce8*/ 	.word	0x00004620
        /*0cec*/ 	.word	0x000000ff
        /*0cf0*/ 	.word	0x00000000
        /*0cf4*/ 	.short	0x010a
        /*0cf6*/ 	.byte	0x04
	.zero		1


	//   ....[189]....
        /*0cf8*/ 	.word	0x000046b0
        /*0cfc*/ 	.word	0x000000ff
        /*0d00*/ 	.word	0x00000000
        /*0d04*/ 	.short	0x010a
        /*0d06*/ 	.byte	0x04
	.zero		1


	//   ....[190]....
        /*0d08*/ 	.word	0x00004740
        /*0d0c*/ 	.word	0x000000ff
        /*0d10*/ 	.word	0x00000000
        /*0d14*/ 	.short	0x010a
        /*0d16*/ 	.byte	0x04
	.zero		1


	//   ....[191]....
        /*0d18*/ 	.word	0x000047d0
        /*0d1c*/ 	.word	0x000000ff
        /*0d20*/ 	.word	0x00000000
        /*0d24*/ 	.short	0x010a
        /*0d26*/ 	.byte	0x04
	.zero		1


	//   ....[192]....
        /*0d28*/ 	.word	0x00004860
        /*0d2c*/ 	.word	0x000000ff
        /*0d30*/ 	.word	0x00000000
        /*0d34*/ 	.short	0x010a
        /*0d36*/ 	.byte	0x04
	.zero		1


	//   ....[193]....
        /*0d38*/ 	.word	0x00004900
        /*0d3c*/ 	.word	0x00000000
        /*0d40*/ 	.word	0x00000000
        /*0d44*/ 	.short	0x010a
        /*0d46*/ 	.byte	0xff
	.zero		1


	//   ....[194]....
        /*0d48*/ 	.word	0x00004a30
        /*0d4c*/ 	.word	0x00000000
        /*0d50*/ 	.word	0x000003f0
        /*0d54*/ 	.short	0x010a
        /*0d56*/ 	.byte	0xff
	.zero		1


	//   ....[195]....
        /*0d58*/ 	.word	0x00004aa0
        /*0d5c*/ 	.word	0x00000004
        /*0d60*/ 	.word	0x00000000
        /*0d64*/ 	.short	0x0101
        /*0d66*/ 	.byte	0xff
	.zero		1


	//   ....[196]....
        /*0d68*/ 	.word	0x00004ac0
        /*0d6c*/ 	.word	0x000000ff
        /*0d70*/ 	.word	0x000003a0
        /*0d74*/ 	.short	0x010a
        /*0d76*/ 	.byte	0x05
	.zero		1


	//   ....[197]....
        /*0d78*/ 	.word	0x00004be0
        /*0d7c*/ 	.word	0x00000000
        /*0d80*/ 	.word	0x00000390
        /*0d84*/ 	.short	0x010a
        /*0d86*/ 	.byte	0xff
	.zero		1


	//   ....[198]....
        /*0d88*/ 	.word	0x00004ce0
        /*0d8c*/ 	.word	0x00000000
        /*0d90*/ 	.word	0x00000000
        /*0d94*/ 	.short	0x0101
        /*0d96*/ 	.byte	0xff
	.zero		1


	//   ....[199]....
        /*0d98*/ 	.word	0x00004d70
        /*0d9c*/ 	.word	0x000000ff
        /*0da0*/ 	.word	0x000003a0
        /*0da4*/ 	.short	0x0106
        /*0da6*/ 	.byte	0x05
	.zero		1


	//   ....[200]....
        /*0da8*/ 	.word	0x00004d90
        /*0dac*/ 	.word	0x000000ff
        /*0db0*/ 	.word	0x000003a0
        /*0db4*/ 	.short	0x010a
        /*0db6*/ 	.byte	0x05
	.zero		1


	//   ....[201]....
        /*0db8*/ 	.word	0x00004e20
        /*0dbc*/ 	.word	0x000000ff
        /*0dc0*/ 	.word	0x000003a0
        /*0dc4*/ 	.short	0x0106
        /*0dc6*/ 	.byte	0x04
	.zero		1


	//   ....[202]....
        /*0dc8*/ 	.word	0x00004e60
        /*0dcc*/ 	.word	0x00000000
        /*0dd0*/ 	.word	0x000003a0
        /*0dd4*/ 	.short	0x010a
        /*0dd6*/ 	.byte	0xff
	.zero		1


	//   ....[203]....
        /*0dd8*/ 	.word	0x000050a0
        /*0ddc*/ 	.word	0x000000ff
        /*0de0*/ 	.word	0x00000008
        /*0de4*/ 	.short	0x010a
        /*0de6*/ 	.byte	0x06
	.zero		1


	//   ....[204]....
        /*0de8*/ 	.word	0x000050c0
        /*0dec*/ 	.word	0x000000ff
        /*0df0*/ 	.word	0x00000008
        /*0df4*/ 	.short	0x010a
        /*0df6*/ 	.byte	0x06
	.zero		1


	//   ....[205]....
        /*0df8*/ 	.word	0x00005250
        /*0dfc*/ 	.word	0x000000ff
        /*0e00*/ 	.word	0x00000008
        /*0e04*/ 	.short	0x010a
        /*0e06*/ 	.byte	0x06
	.zero		1


	//   ....[206]....
        /*0e08*/ 	.word	0x00005270
        /*0e0c*/ 	.word	0x000000ff
        /*0e10*/ 	.word	0x00000008
        /*0e14*/ 	.short	0x010a
        /*0e16*/ 	.byte	0x06
	.zero		1


	//   ....[207]....
        /*0e18*/ 	.word	0x00005330
        /*0e1c*/ 	.word	0x000000ff
        /*0e20*/ 	.word	0x00000000
        /*0e24*/ 	.short	0x0101
        /*0e26*/ 	.byte	0x07
	.zero		1


	//   ....[208]....
        /*0e28*/ 	.word	0x00005610
        /*0e2c*/ 	.word	0x00000000
        /*0e30*/ 	.word	0x00000390
        /*0e34*/ 	.short	0x010a
        /*0e36*/ 	.byte	0xff
	.zero		1


	//   ....[209]....
        /*0e38*/ 	.word	0x000056d0
        /*0e3c*/ 	.word	0x00000000
        /*0e40*/ 	.word	0x00000000
        /*0e44*/ 	.short	0x0101
        /*0e46*/ 	.byte	0xff
	.zero		1


	//   ....[210]....
        /*0e48*/ 	.word	0x00005780
        /*0e4c*/ 	.word	0x000000ff
        /*0e50*/ 	.word	0x00000000
        /*0e54*/ 	.short	0x010a
        /*0e56*/ 	.byte	0x06
	.zero		1


	//   ....[211]....
        /*0e58*/ 	.word	0x00005790
        /*0e5c*/ 	.word	0x000000ff
        /*0e60*/ 	.word	0x000003d0
        /*0e64*/ 	.short	0x010a
        /*0e66*/ 	.byte	0x0b
	.zero		1


	//   ....[212]....
        /*0e68*/ 	.word	0x00005850
        /*0e6c*/ 	.word	0x000000ff
        /*0e70*/ 	.word	0x00000000
        /*0e74*/ 	.short	0x010a
        /*0e76*/ 	.byte	0x09
	.zero		1


	//   ....[213]....
        /*0e78*/ 	.word	0x00005990
        /*0e7c*/ 	.word	0x000000ff
        /*0e80*/ 	.word	0x00000000
        /*0e84*/ 	.short	0x010a
        /*0e86*/ 	.byte	0x06
	.zero		1


	//   ....[214]....
        /*0e88*/ 	.word	0x00005b90
        /*0e8c*/ 	.word	0x000000ff
        /*0e90*/ 	.word	0x00000000
        /*0e94*/ 	.short	0x010a
        /*0e96*/ 	.byte	0x07
	.zero		1


	//   ....[215]....
        /*0e98*/ 	.word	0x00005c20
        /*0e9c*/ 	.word	0x000000ff
        /*0ea0*/ 	.word	0x00000000
        /*0ea4*/ 	.short	0x010a
        /*0ea6*/ 	.byte	0x07
	.zero		1


	//   ....[216]....
        /*0ea8*/ 	.word	0x00005cb0
        /*0eac*/ 	.word	0x000000ff
        /*0eb0*/ 	.word	0x00000000
        /*0eb4*/ 	.short	0x010a
        /*0eb6*/ 	.byte	0x07
	.zero		1


	//   ....[217]....
        /*0eb8*/ 	.word	0x00005d50
        /*0ebc*/ 	.word	0x00000000
        /*0ec0*/ 	.word	0x00000000
        /*0ec4*/ 	.short	0x010a
        /*0ec6*/ 	.byte	0xff
	.zero		1


	//   ....[218]....
        /*0ec8*/ 	.word	0x00005d90
        /*0ecc*/ 	.word	0x00000000
        /*0ed0*/ 	.word	0x00000000
        /*0ed4*/ 	.short	0x010a
        /*0ed6*/ 	.byte	0xff
	.zero		1


	//   ....[219]....
        /*0ed8*/ 	.word	0x00005e00
        /*0edc*/ 	.word	0x000000ff
        /*0ee0*/ 	.word	0x00000000
        /*0ee4*/ 	.short	0x0101
        /*0ee6*/ 	.byte	0x05
	.zero		1


	//   ....[220]....
        /*0ee8*/ 	.word	0x00005e40
        /*0eec*/ 	.word	0x000000ff
        /*0ef0*/ 	.word	0x00000410
        /*0ef4*/ 	.short	0x010a
        /*0ef6*/ 	.byte	0x08
	.zero		1


	//   ....[221]....
        /*0ef8*/ 	.word	0x00005e90
        /*0efc*/ 	.word	0x000000ff
        /*0f00*/ 	.word	0x00000000
        /*0f04*/ 	.short	0x0101
        /*0f06*/ 	.byte	0x05
	.zero		1


	//   ....[222]....
        /*0f08*/ 	.word	0x000062e0
        /*0f0c*/ 	.word	0x00000000
        /*0f10*/ 	.word	0x00000390
        /*0f14*/ 	.short	0x010a
        /*0f16*/ 	.byte	0xff
	.zero		1


	//   ....[223]....
        /*0f18*/ 	.word	0x000063a0
        /*0f1c*/ 	.word	0x00000000
        /*0f20*/ 	.word	0x00000000
        /*0f24*/ 	.short	0x0101
        /*0f26*/ 	.byte	0xff
	.zero		1


	//   ....[224]....
        /*0f28*/ 	.word	0x000066c0
        /*0f2c*/ 	.word	0x000000ff
        /*0f30*/ 	.word	0x00000388
        /*0f34*/ 	.short	0x010a
        /*0f36*/ 	.byte	0x07
	.zero		1


	//   ....[225]....
        /*0f38*/ 	.word	0x000068b0
        /*0f3c*/ 	.word	0x000000ff
        /*0f40*/ 	.word	0x00000360
        /*0f44*/ 	.short	0x010a
        /*0f46*/ 	.byte	0x07
	.zero		1


	//   ....[226]....
        /*0f48*/ 	.word	0x00006aa0
        /*0f4c*/ 	.word	0x000000ff
        /*0f50*/ 	.word	0x00000340
        /*0f54*/ 	.short	0x010b
        /*0f56*/ 	.byte	0x07
	.zero		1


	//   ....[227]....
        /*0f58*/ 	.word	0x00006ab0
        /*0f5c*/ 	.word	0x000000ff
        /*0f60*/ 	.word	0x00000000
        /*0f64*/ 	.short	0x0101
        /*0f66*/ 	.byte	0x0e
	.zero		1


	//   ....[228]....
        /*0f68*/ 	.word	0x00006ad0
        /*0f6c*/ 	.word	0x000000ff
        /*0f70*/ 	.word	0x00000368
        /*0f74*/ 	.short	0x010a
        /*0f76*/ 	.byte	0x07
	.zero		1


	//   ....[229]....
        /*0f78*/ 	.word	0x00006c80
        /*0f7c*/ 	.word	0x000000ff
        /*0f80*/ 	.word	0x00000348
        /*0f84*/ 	.short	0x010b
        /*0f86*/ 	.byte	0x07
	.zero		1


	//   ....[230]....
        /*0f88*/ 	.word	0x00006c90
        /*0f8c*/ 	.word	0x000000ff
        /*0f90*/ 	.word	0x00000000
        /*0f94*/ 	.short	0x0101
        /*0f96*/ 	.byte	0x0e
	.zero		1


	//   ....[231]....
        /*0f98*/ 	.word	0x00006ca0
        /*0f9c*/ 	.word	0x000000ff
        /*0fa0*/ 	.word	0x00000370
        /*0fa4*/ 	.short	0x010a
        /*0fa6*/ 	.byte	0x07
	.zero		1


	//   ....[232]....
        /*0fa8*/ 	.word	0x00006ed0
        /*0fac*/ 	.word	0x000000ff
        /*0fb0*/ 	.word	0x00000350
        /*0fb4*/ 	.short	0x010b
        /*0fb6*/ 	.byte	0x07
	.zero		1


	//   ....[233]....
        /*0fb8*/ 	.word	0x00006f40
        /*0fbc*/ 	.word	0x000000ff
        /*0fc0*/ 	.word	0x00000000
        /*0fc4*/ 	.short	0x0101
        /*0fc6*/ 	.byte	0x0e
	.zero		1


	//   ....[234]....
        /*0fc8*/ 	.word	0x00006f80
        /*0fcc*/ 	.word	0x000000ff
        /*0fd0*/ 	.word	0x00000378
        /*0fd4*/ 	.short	0x010a
        /*0fd6*/ 	.byte	0x07
	.zero		1


	//   ....[235]....
        /*0fd8*/ 	.word	0x000071b0
        /*0fdc*/ 	.word	0x000000ff
        /*0fe0*/ 	.word	0x00000358
        /*0fe4*/ 	.short	0x010b
        /*0fe6*/ 	.byte	0x07
	.zero		1


	//   ....[236]....
        /*0fe8*/ 	.word	0x000071d0
        /*0fec*/ 	.word	0x000000ff
        /*0ff0*/ 	.word	0x00000000
        /*0ff4*/ 	.short	0x0101
        /*0ff6*/ 	.byte	0x0d
	.zero		1


	//   ....[237]....
        /*0ff8*/ 	.word	0x00007200
        /*0ffc*/ 	.word	0x000000ff
        /*1000*/ 	.word	0x00000360
        /*1004*/ 	.short	0x010a
        /*1006*/ 	.byte	0x07
	.zero		1


	//   ....[238]....
        /*1008*/ 	.word	0x00007220
        /*100c*/ 	.word	0x000000ff
        /*1010*/ 	.word	0x00000368
        /*1014*/ 	.short	0x010a
        /*1016*/ 	.byte	0x07
	.zero		1


	//   ....[239]....
        /*1018*/ 	.word	0x00007240
        /*101c*/ 	.word	0x000000ff
        /*1020*/ 	.word	0x00000370
        /*1024*/ 	.short	0x010a
        /*1026*/ 	.byte	0x07
	.zero		1


	//   ....[240]....
        /*1028*/ 	.word	0x00007280
        /*102c*/ 	.word	0x00000000
        /*1030*/ 	.word	0x00000378
        /*1034*/ 	.short	0x010a
        /*1036*/ 	.byte	0xff
	.zero		1


	//   ....[241]....
        /*1038*/ 	.word	0x000075d0
        /*103c*/ 	.word	0x00000000
        /*1040*/ 	.word	0x00000390
        /*1044*/ 	.short	0x010a
        /*1046*/ 	.byte	0xff
	.zero		1


	//   ....[242]....
        /*1048*/ 	.word	0x000076e0
        /*104c*/ 	.word	0x00000000
        /*1050*/ 	.word	0x00000000
        /*1054*/ 	.short	0x0101
        /*1056*/ 	.byte	0xff
	.zero		1


	//   ....[243]....
        /*1058*/ 	.word	0x00008100
        /*105c*/ 	.word	0x000000ff
        /*1060*/ 	.word	0x00000340
        /*1064*/ 	.short	0x010a
        /*1066*/ 	.byte	0x30
	.zero		1


	//   ....[244]....
        /*1068*/ 	.word	0x00008140
        /*106c*/ 	.word	0x0000004a
        /*1070*/ 	.word	0x000003b0
        /*1074*/ 	.short	0x010a
        /*1076*/ 	.byte	0xff
	.zero		1


	//   ....[245]....
        /*1078*/ 	.word	0x00008250
        /*107c*/ 	.word	0x000000ff
        /*1080*/ 	.word	0x00000340
        /*1084*/ 	.short	0x010a
        /*1086*/ 	.byte	0x30
	.zero		1


	//   ....[246]....
        /*1088*/ 	.word	0x00008320
        /*108c*/ 	.word	0x0000004a
        /*1090*/ 	.word	0x000003b0
        /*1094*/ 	.short	0x010a
        /*1096*/ 	.byte	0xff
	.zero		1


	//   ....[247]....
        /*1098*/ 	.word	0x00008ad0
        /*109c*/ 	.word	0x00000000
        /*10a0*/ 	.word	0x00000000
        /*10a4*/ 	.short	0x0101
        /*10a6*/ 	.byte	0xff
	.zero		1


	//   ....[248]....
        /*10a8*/ 	.word	0x00008ae0
        /*10ac*/ 	.word	0x00000003
        /*10b0*/ 	.word	0x00000340
        /*10b4*/ 	.short	0x010a
        /*10b6*/ 	.byte	0xff
	.zero		1


	//   ....[249]....
        /*10b8*/ 	.word	0x00008ba0
        /*10bc*/ 	.word	0x00000003
        /*10c0*/ 	.word	0x00000340
        /*10c4*/ 	.short	0x010a
        /*10c6*/ 	.byte	0xff
	.zero		1


	//   ....[250]....
        /*10c8*/ 	.word	0x00009390
        /*10cc*/ 	.word	0x00000052
        /*10d0*/ 	.word	0x00000000
        /*10d4*/ 	.short	0x0101
        /*10d6*/ 	.byte	0xff
	.zero		1


	//   ....[251]....
        /*10d8*/ 	.word	0x000093b0
        /*10dc*/ 	.word	0x00000053
        /*10e0*/ 	.word	0x00000340
        /*10e4*/ 	.short	0x010a
        /*10e6*/ 	.byte	0xff
	.zero		1


	//   ....[252]....
        /*10e8*/ 	.word	0x00009460
        /*10ec*/ 	.word	0x00000053
        /*10f0*/ 	.word	0x00000340
        /*10f4*/ 	.short	0x010a
        /*10f6*/ 	.byte	0xff
	.zero		1


	//   ....[253]....
        /*10f8*/ 	.word	0x00009c50
        /*10fc*/ 	.word	0x00000052
        /*1100*/ 	.word	0x00000000
        /*1104*/ 	.short	0x0101
        /*1106*/ 	.byte	0xff
	.zero		1


	//   ....[254]....
        /*1108*/ 	.word	0x00009c70
        /*110c*/ 	.word	0x00000058
        /*1110*/ 	.word	0x00000340
        /*1114*/ 	.short	0x010a
        /*1116*/ 	.byte	0xff
	.zero		1


	//   ....[255]....
        /*1118*/ 	.word	0x00009d20
        /*111c*/ 	.word	0x00000058
        /*1120*/ 	.word	0x00000340
        /*1124*/ 	.short	0x010a
        /*1126*/ 	.byte	0xff
	.zero		1


	//   ....[0]....
        /*1128*/ 	.word	0x0000a030
        /*112c*/ 	.word	0x0000004a
        /*1130*/ 	.word	0x00000000
        /*1134*/ 	.short	0x0101
        /*1136*/ 	.byte	0xff
	.zero		1


	//   ....[1]....
        /*1138*/ 	.word	0x0000a560
        /*113c*/ 	.word	0x00000002
        /*1140*/ 	.word	0x00000000
        /*1144*/ 	.short	0x0101
        /*1146*/ 	.byte	0xff
	.zero		1


	//   ....[2]....
        /*1148*/ 	.word	0x0000a7d0
        /*114c*/ 	.word	0x000000ff
        /*1150*/ 	.word	0x00000000
        /*1154*/ 	.short	0x0101
        /*1156*/ 	.byte	0x04
	.zero		1


	//   ....[3]....
        /*1158*/ 	.word	0x0000a7f0
        /*115c*/ 	.word	0x00000003
        /*1160*/ 	.word	0x00000400
        /*1164*/ 	.short	0x010a
        /*1166*/ 	.byte	0xff
	.zero		1


	//   ....[4]....
        /*1168*/ 	.word	0x0000a850
        /*116c*/ 	.word	0x00000002
        /*1170*/ 	.word	0x000001a0
        /*1174*/ 	.short	0x010a
        /*1176*/ 	.byte	0xff
	.zero		1


	//   ....[5]....
        /*1178*/ 	.word	0x0000a8b0
        /*117c*/ 	.word	0x00000002
        /*1180*/ 	.word	0x000001a0
        /*1184*/ 	.short	0x010a
        /*1186*/ 	.byte	0xff
	.zero		1


	//   ....[6]....
        /*1188*/ 	.word	0x0000a900
        /*118c*/ 	.word	0x00000002
        /*1190*/ 	.word	0x00000390
        /*1194*/ 	.short	0x010a
        /*1196*/ 	.byte	0xff
	.zero		1


	//   ....[7]....
        /*1198*/ 	.word	0x0000a960
        /*119c*/ 	.word	0x00000000
        /*11a0*/ 	.word	0x00000000
        /*11a4*/ 	.short	0x010a
        /*11a6*/ 	.byte	0xff
	.zero		1


	//   ....[8]....
        /*11a8*/ 	.word	0x0000a9c0
        /*11ac*/ 	.word	0x00000000
        /*11b0*/ 	.word	0x00000000
        /*11b4*/ 	.short	0x010a
        /*11b6*/ 	.byte	0xff
	.zero		1


	//   ....[9]....
        /*11b8*/ 	.word	0x0000aa20
        /*11bc*/ 	.word	0x00000000
        /*11c0*/ 	.word	0x00000000
        /*11c4*/ 	.short	0x010a
        /*11c6*/ 	.byte	0xff
	.zero		1


	//   ....[10]....
        /*11c8*/ 	.word	0x0000aa80
        /*11cc*/ 	.word	0x00000000
        /*11d0*/ 	.word	0x00000000
        /*11d4*/ 	.short	0x010a
        /*11d6*/ 	.byte	0xff
	.zero		1


	//   ....[11]....
        /*11d8*/ 	.word	0x0000aae0
        /*11dc*/ 	.word	0x00000000
        /*11e0*/ 	.word	0x00000000
        /*11e4*/ 	.short	0x010a
        /*11e6*/ 	.byte	0xff
	.zero		1


	//   ....[12]....
        /*11e8*/ 	.word	0x0000ab40
        /*11ec*/ 	.word	0x00000000
        /*11f0*/ 	.word	0x00000000
        /*11f4*/ 	.short	0x010a
        /*11f6*/ 	.byte	0xff
	.zero		1


	//   ....[13]....
        /*11f8*/ 	.word	0x0000aba0
        /*11fc*/ 	.word	0x00000000
        /*1200*/ 	.word	0x00000000
        /*1204*/ 	.short	0x010a
        /*1206*/ 	.byte	0xff
	.zero		1


	//   ....[14]....
        /*1208*/ 	.word	0x0000ac00
        /*120c*/ 	.word	0x00000000
        /*1210*/ 	.word	0x00000000
        /*1214*/ 	.short	0x010a
        /*1216*/ 	.byte	0xff
	.zero		1


	//   ....[15]....
        /*1218*/ 	.word	0x0000ac60
        /*121c*/ 	.word	0x00000000
        /*1220*/ 	.word	0x00000000
        /*1224*/ 	.short	0x010a
        /*1226*/ 	.byte	0xff
	.zero		1


	//   ....[16]....
        /*1228*/ 	.word	0x0000acc0
        /*122c*/ 	.word	0x00000000
        /*1230*/ 	.word	0x00000000
        /*1234*/ 	.short	0x010a
        /*1236*/ 	.byte	0xff
	.zero		1


	//   ....[17]....
        /*1238*/ 	.word	0x0000ad20
        /*123c*/ 	.word	0x00000000
        /*1240*/ 	.word	0x00000000
        /*1244*/ 	.short	0x010a
        /*1246*/ 	.byte	0xff
	.zero		1


	//   ....[18]....
        /*1248*/ 	.word	0x0000ad80
        /*124c*/ 	.word	0x00000000
        /*1250*/ 	.word	0x00000000
        /*1254*/ 	.short	0x010a
        /*1256*/ 	.byte	0xff
	.zero		1


	//   ....[19]....
        /*1258*/ 	.word	0x0000ade0
        /*125c*/ 	.word	0x00000000
        /*1260*/ 	.word	0x00000000
        /*1264*/ 	.short	0x010a
        /*1266*/ 	.byte	0xff
	.zero		1


	//   ....[20]....
        /*1268*/ 	.word	0x0000ae40
        /*126c*/ 	.word	0x00000000
        /*1270*/ 	.word	0x00000000
        /*1274*/ 	.short	0x010a
        /*1276*/ 	.byte	0xff
	.zero		1


	//   ....[21]....
        /*1278*/ 	.word	0x0000aea0
        /*127c*/ 	.word	0x00000000
        /*1280*/ 	.word	0x00000000
        /*1284*/ 	.short	0x010a
        /*1286*/ 	.byte	0xff
	.zero		1


	//   ....[22]....
        /*1288*/ 	.word	0x0000af00
        /*128c*/ 	.word	0x00000000
        /*1290*/ 	.word	0x00000000
        /*1294*/ 	.short	0x010a
        /*1296*/ 	.byte	0xff
	.zero		1


	//   ....[23]....
        /*1298*/ 	.word	0x0000af60
        /*129c*/ 	.word	0x00000000
        /*12a0*/ 	.word	0x00000000
        /*12a4*/ 	.short	0x010a
        /*12a6*/ 	.byte	0xff
	.zero		1


	//   ....[24]....
        /*12a8*/ 	.word	0x0000afc0
        /*12ac*/ 	.word	0x00000000
        /*12b0*/ 	.word	0x00000000
        /*12b4*/ 	.short	0x010a
        /*12b6*/ 	.byte	0xff
	.zero		1


	//   ....[25]....
        /*12b8*/ 	.word	0x0000b020
        /*12bc*/ 	.word	0x00000000
        /*12c0*/ 	.word	0x00000000
        /*12c4*/ 	.short	0x010a
        /*12c6*/ 	.byte	0xff
	.zero		1


	//   ....[26]....
        /*12c8*/ 	.word	0x0000b080
        /*12cc*/ 	.word	0x00000000
        /*12d0*/ 	.word	0x00000000
        /*12d4*/ 	.short	0x010a
        /*12d6*/ 	.byte	0xff
	.zero		1


	//   ....[27]....
        /*12d8*/ 	.word	0x0000b0e0
        /*12dc*/ 	.word	0x00000000
        /*12e0*/ 	.word	0x00000000
        /*12e4*/ 	.short	0x010a
        /*12e6*/ 	.byte	0xff
	.zero		1


	//   ....[28]....
        /*12e8*/ 	.word	0x0000b140
        /*12ec*/ 	.word	0x00000000
        /*12f0*/ 	.word	0x00000000
        /*12f4*/ 	.short	0x010a
        /*12f6*/ 	.byte	0xff
	.zero		1


	//   ....[29]....
        /*12f8*/ 	.word	0x0000b1a0
        /*12fc*/ 	.word	0x00000000
        /*1300*/ 	.word	0x00000000
        /*1304*/ 	.short	0x010a
        /*1306*/ 	.byte	0xff
	.zero		1


	//   ....[30]....
        /*1308*/ 	.word	0x0000b200
        /*130c*/ 	.word	0x00000000
        /*1310*/ 	.word	0x00000000
        /*1314*/ 	.short	0x010a
        /*1316*/ 	.byte	0xff
	.zero		1


	//   ....[31]....
        /*1318*/ 	.word	0x0000b260
        /*131c*/ 	.word	0x00000000
        /*1320*/ 	.word	0x00000000
        /*1324*/ 	.short	0x010a
        /*1326*/ 	.byte	0xff
	.zero		1


	//   ....[32]....
        /*1328*/ 	.word	0x0000b2c0
        /*132c*/ 	.word	0x00000000
        /*1330*/ 	.word	0x00000000
        /*1334*/ 	.short	0x010a
        /*1336*/ 	.byte	0xff
	.zero		1


	//   ....[33]....
        /*1338*/ 	.word	0x0000b320
        /*133c*/ 	.word	0x00000000
        /*1340*/ 	.word	0x00000000
        /*1344*/ 	.short	0x010a
        /*1346*/ 	.byte	0xff
	.zero		1


	//   ....[34]....
        /*1348*/ 	.word	0x0000b380
        /*134c*/ 	.word	0x00000000
        /*1350*/ 	.word	0x00000000
        /*1354*/ 	.short	0x010a
        /*1356*/ 	.byte	0xff
	.zero		1


	//   ....[35]....
        /*1358*/ 	.word	0x0000b3e0
        /*135c*/ 	.word	0x00000000
        /*1360*/ 	.word	0x00000000
        /*1364*/ 	.short	0x010a
        /*1366*/ 	.byte	0xff
	.zero		1


	//   ....[36]....
        /*1368*/ 	.word	0x0000b440
        /*136c*/ 	.word	0x00000000
        /*1370*/ 	.word	0x00000000
        /*1374*/ 	.short	0x010a
        /*1376*/ 	.byte	0xff
	.zero		1


	//   ....[37]....
        /*1378*/ 	.word	0x0000b4a0
        /*137c*/ 	.word	0x00000000
        /*1380*/ 	.word	0x00000000
        /*1384*/ 	.short	0x010a
        /*1386*/ 	.byte	0xff
	.zero		1


	//   ....[38]....
        /*1388*/ 	.word	0x0000b500
        /*138c*/ 	.word	0x00000000
        /*1390*/ 	.word	0x00000000
        /*1394*/ 	.short	0x010a
        /*1396*/ 	.byte	0xff
	.zero		1


	//   ....[39]....
        /*1398*/ 	.word	0x0000b560
        /*139c*/ 	.word	0x00000000
        /*13a0*/ 	.word	0x00000000
        /*13a4*/ 	.short	0x010a
        /*13a6*/ 	.byte	0xff
	.zero		1


	//   ....[40]....
        /*13a8*/ 	.word	0x0000b5c0
        /*13ac*/ 	.word	0x00000000
        /*13b0*/ 	.word	0x00000000
        /*13b4*/ 	.short	0x010a
        /*13b6*/ 	.byte	0xff
	.zero		1


	//   ....[41]....
        /*13b8*/ 	.word	0x0000b620
        /*13bc*/ 	.word	0x00000000
        /*13c0*/ 	.word	0x00000000
        /*13c4*/ 	.short	0x010a
        /*13c6*/ 	.byte	0xff
	.zero		1


	//   ....[42]....
        /*13c8*/ 	.word	0x0000b680
        /*13cc*/ 	.word	0x00000000
        /*13d0*/ 	.word	0x00000000
        /*13d4*/ 	.short	0x010a
        /*13d6*/ 	.byte	0xff
	.zero		1


	//   ....[43]....
        /*13d8*/ 	.word	0x0000b6e0
        /*13dc*/ 	.word	0x00000000
        /*13e0*/ 	.word	0x00000000
        /*13e4*/ 	.short	0x010a
        /*13e6*/ 	.byte	0xff
	.zero		1


	//   ....[44]....
        /*13e8*/ 	.word	0x0000b740
        /*13ec*/ 	.word	0x00000000
        /*13f0*/ 	.word	0x00000000
        /*13f4*/ 	.short	0x010a
        /*13f6*/ 	.byte	0xff
	.zero		1


	//   ....[45]....
        /*13f8*/ 	.word	0x0000b7a0
        /*13fc*/ 	.word	0x00000000
        /*1400*/ 	.word	0x00000000
        /*1404*/ 	.short	0x010a
        /*1406*/ 	.byte	0xff
	.zero		1


	//   ....[46]....
        /*1408*/ 	.word	0x0000b800
        /*140c*/ 	.word	0x00000000
        /*1410*/ 	.word	0x00000000
        /*1414*/ 	.short	0x010a
        /*1416*/ 	.byte	0xff
	.zero		1


	//   ....[47]....
        /*1418*/ 	.word	0x0000b860
        /*141c*/ 	.word	0x00000000
        /*1420*/ 	.word	0x00000000
        /*1424*/ 	.short	0x010a
        /*1426*/ 	.byte	0xff
	.zero		1


	//   ....[48]....
        /*1428*/ 	.word	0x0000b8c0
        /*142c*/ 	.word	0x00000000
        /*1430*/ 	.word	0x00000000
        /*1434*/ 	.short	0x010a
        /*1436*/ 	.byte	0xff
	.zero		1


	//   ....[49]....
        /*1438*/ 	.word	0x0000b920
        /*143c*/ 	.word	0x00000000
        /*1440*/ 	.word	0x00000000
        /*1444*/ 	.short	0x010a
        /*1446*/ 	.byte	0xff
	.zero		1


	//   ....[50]....
        /*1448*/ 	.word	0x0000b980
        /*144c*/ 	.word	0x00000000
        /*1450*/ 	.word	0x00000000
        /*1454*/ 	.short	0x010a
        /*1456*/ 	.byte	0xff
	.zero		1


	//   ....[51]....
        /*1458*/ 	.word	0x0000b9e0
        /*145c*/ 	.word	0x00000000
        /*1460*/ 	.word	0x00000000
        /*1464*/ 	.short	0x010a
        /*1466*/ 	.byte	0xff
	.zero		1


	//   ....[52]....
        /*1468*/ 	.word	0x0000ba40
        /*146c*/ 	.word	0x00000000
        /*1470*/ 	.word	0x00000000
        /*1474*/ 	.short	0x010a
        /*1476*/ 	.byte	0xff
	.zero		1


	//   ....[53]....
        /*1478*/ 	.word	0x0000baa0
        /*147c*/ 	.word	0x00000000
        /*1480*/ 	.word	0x00000000
        /*1484*/ 	.short	0x010a
        /*1486*/ 	.byte	0xff
	.zero		1


	//   ....[54]....
        /*1488*/ 	.word	0x0000bb00
        /*148c*/ 	.word	0x00000000
        /*1490*/ 	.word	0x00000000
        /*1494*/ 	.short	0x010a
        /*1496*/ 	.byte	0xff
	.zero		1


	//   ....[55]....
        /*1498*/ 	.word	0x0000bb60
        /*149c*/ 	.word	0x00000000
        /*14a0*/ 	.word	0x00000000
        /*14a4*/ 	.short	0x010a
        /*14a6*/ 	.byte	0xff
	.zero		1


	//   ....[56]....
        /*14a8*/ 	.word	0x0000bbc0
        /*14ac*/ 	.word	0x00000000
        /*14b0*/ 	.word	0x00000000
        /*14b4*/ 	.short	0x010a
        /*14b6*/ 	.byte	0xff
	.zero		1


	//   ....[57]....
        /*14b8*/ 	.word	0x0000bc20
        /*14bc*/ 	.word	0x00000000
        /*14c0*/ 	.word	0x00000000
        /*14c4*/ 	.short	0x010a
        /*14c6*/ 	.byte	0xff
	.zero		1


	//   ....[58]....
        /*14c8*/ 	.word	0x0000bc70
        /*14cc*/ 	.word	0x00000000
        /*14d0*/ 	.word	0x000003f0
        /*14d4*/ 	.short	0x010a
        /*14d6*/ 	.byte	0xff
	.zero		1


	//   ....[59]....
        /*14d8*/ 	.word	0x0000bcd0
        /*14dc*/ 	.word	0x00000000
        /*14e0*/ 	.word	0x000003a0
        /*14e4*/ 	.short	0x010a
        /*14e6*/ 	.byte	0xff
	.zero		1


	//   ....[60]....
        /*14e8*/ 	.word	0x0000bd20
        /*14ec*/ 	.word	0x00000000
        /*14f0*/ 	.word	0x00000390
        /*14f4*/ 	.short	0x010a
        /*14f6*/ 	.byte	0xff
	.zero		1


	//   ....[61]....
        /*14f8*/ 	.word	0x0000bd80
        /*14fc*/ 	.word	0x00000000
        /*1500*/ 	.word	0x000003a0
        /*1504*/ 	.short	0x010a
        /*1506*/ 	.byte	0xff
	.zero		1


	//   ....[62]....
        /*1508*/ 	.word	0x0000bde0
        /*150c*/ 	.word	0x00000004
        /*1510*/ 	.word	0x00000008
        /*1514*/ 	.short	0x010a
        /*1516*/ 	.byte	0xff
	.zero		1


	//   ....[63]....
        /*1518*/ 	.word	0x0000bec0
        /*151c*/ 	.word	0x00000002
        /*1520*/ 	.word	0x00000008
        /*1524*/ 	.short	0x010a
        /*1526*/ 	.byte	0xff
	.zero		1


	//   ....[64]....
        /*1528*/ 	.word	0x0000bf10
        /*152c*/ 	.word	0x00000000
        /*1530*/ 	.word	0x00000390
        /*1534*/ 	.short	0x010a
        /*1536*/ 	.byte	0xff
	.zero		1


	//   ....[65]....
        /*1538*/ 	.word	0x0000bf70
        /*153c*/ 	.word	0x00000000
        /*1540*/ 	.word	0x000003d0
        /*1544*/ 	.short	0x010a
        /*1546*/ 	.byte	0xff
	.zero		1


	//   ....[66]....
        /*1548*/ 	.word	0x0000bfd0
        /*154c*/ 	.word	0x00000000
        /*1550*/ 	.word	0x00000000
        /*1554*/ 	.short	0x010a
        /*1556*/ 	.byte	0xff
	.zero		1


	//   ....[67]....
        /*1558*/ 	.word	0x0000c030
        /*155c*/ 	.word	0x00000000
        /*1560*/ 	.word	0x00000000
        /*1564*/ 	.short	0x010a
        /*1566*/ 	.byte	0xff
	.zero		1


	//   ....[68]....
        /*1568*/ 	.word	0x0000c090
        /*156c*/ 	.word	0x00000000
        /*1570*/ 	.word	0x00000000
        /*1574*/ 	.short	0x010a
        /*1576*/ 	.byte	0xff
	.zero		1


	//   ....[69]....
        /*1578*/ 	.word	0x0000c0f0
        /*157c*/ 	.word	0x00000000
        /*1580*/ 	.word	0x00000000
        /*1584*/ 	.short	0x010a
        /*1586*/ 	.byte	0xff
	.zero		1


	//   ....[70]....
        /*1588*/ 	.word	0x0000c150
        /*158c*/ 	.word	0x00000000
        /*1590*/ 	.word	0x00000410
        /*1594*/ 	.short	0x010a
        /*1596*/ 	.byte	0xff
	.zero		1


	//   ....[71]....
        /*1598*/ 	.word	0x0000c1a0
        /*159c*/ 	.word	0x00000000
        /*15a0*/ 	.word	0x00000390
        /*15a4*/ 	.short	0x010a
        /*15a6*/ 	.byte	0xff
	.zero		1


	//   ....[72]....
        /*15a8*/ 	.word	0x0000c200
        /*15ac*/ 	.word	0x00000000
        /*15b0*/ 	.word	0x00000388
        /*15b4*/ 	.short	0x010a
        /*15b6*/ 	.byte	0xff
	.zero		1


	//   ....[73]....
        /*15b8*/ 	.word	0x0000c260
        /*15bc*/ 	.word	0x00000003
        /*15c0*/ 	.word	0x00000360
        /*15c4*/ 	.short	0x010a
        /*15c6*/ 	.byte	0xff
	.zero		1


	//   ....[74]....
        /*15c8*/ 	.word	0x0000c2c0
        /*15cc*/ 	.word	0x00000003
        /*15d0*/ 	.word	0x00000368
        /*15d4*/ 	.short	0x010a
        /*15d6*/ 	.byte	0xff
	.zero		1


	//   ....[75]....
        /*15d8*/ 	.word	0x0000c320
        /*15dc*/ 	.word	0x00000003
        /*15e0*/ 	.word	0x00000370
        /*15e4*/ 	.short	0x010a
        /*15e6*/ 	.byte	0xff
	.zero		1


	//   ....[76]....
        /*15e8*/ 	.word	0x0000c380
        /*15ec*/ 	.word	0x00000003
        /*15f0*/ 	.word	0x00000378
        /*15f4*/ 	.short	0x010a
        /*15f6*/ 	.byte	0xff
	.zero		1


	//   ....[77]....
        /*15f8*/ 	.word	0x0000c3e0
        /*15fc*/ 	.word	0x00000000
        /*1600*/ 	.word	0x00000360
        /*1604*/ 	.short	0x010a
        /*1606*/ 	.byte	0xff
	.zero		1


	//   ....[78]....
        /*1608*/ 	.word	0x0000c440
        /*160c*/ 	.word	0x00000000
        /*1610*/ 	.word	0x00000368
        /*1614*/ 	.short	0x010a
        /*1616*/ 	.byte	0xff
	.zero		1


	//   ....[79]....
        /*1618*/ 	.word	0x0000c4a0
        /*161c*/ 	.word	0x00000000
        /*1620*/ 	.word	0x00000370
        /*1624*/ 	.short	0x010a
        /*1626*/ 	.byte	0xff
	.zero		1


	//   ....[80]....
        /*1628*/ 	.word	0x0000c4f0
        /*162c*/ 	.word	0x00000000
        /*1630*/ 	.word	0x00000390
        /*1634*/ 	.short	0x010a
        /*1636*/ 	.byte	0xff
	.zero		1


	//   ....[81]....
        /*1638*/ 	.word	0x0000c550
        /*163c*/ 	.word	0x00000000
        /*1640*/ 	.word	0x00000340
        /*1644*/ 	.short	0x010a
        /*1646*/ 	.byte	0xff
	.zero		1


	//   ....[82]....
        /*1648*/ 	.word	0x0000c5a0
        /*164c*/ 	.word	0x0000004a
        /*1650*/ 	.word	0x000003b0
        /*1654*/ 	.short	0x010a
        /*1656*/ 	.byte	0xff
	.zero		1


	//   ....[83]....
        /*1658*/ 	.word	0x0000c5f0
        /*165c*/ 	.word	0x00000003
        /*1660*/ 	.word	0x00000340
        /*1664*/ 	.short	0x010a
        /*1666*/ 	.byte	0xff
	.zero		1


	//   ....[84]....
        /*1668*/ 	.word	0x0000c640
        /*166c*/ 	.word	0x00000053
        /*1670*/ 	.word	0x00000340
        /*1674*/ 	.short	0x010a
        /*1676*/ 	.byte	0xff
	.zero		1


	//   ....[85]....
        /*1678*/ 	.word	0x0000c690
        /*167c*/ 	.word	0x00000058
        /*1680*/ 	.word	0x00000340
        /*1684*/ 	.short	0x010a
        /*1686*/ 	.byte	0xff
	.zero		1


	//----- nvinfo : EIATTR_NUM_MBARRIERS
	.align		4
.L_47:
        /*1688*/ 	.byte	0x03, 0x38
        /*168a*/ 	.short	0x0083


	//----- nvinfo : EIATTR_EXIT_INSTR_OFFSETS
	.align		4
        /*168c*/ 	.byte	0x04, 0x1c
        /*168e*/ 	.short	(.L_49 - .L_48)


	//   ....[0]....
.L_48:
        /*1690*/ 	.word	0x00004930


	//   ....[1]....
        /*1694*/ 	.word	0x00004e30


	//   ....[2]....
        /*1698*/ 	.word	0x00004e90


	//   ....[3]....
        /*169c*/ 	.word	0x000060c0


	//   ....[4]....
        /*16a0*/ 	.word	0x000072b0


	//   ....[5]....
        /*16a4*/ 	.word	0x000072f0


	//   ....[6]....
        /*16a8*/ 	.word	0x0000a6c0


	//   ....[7]....
        /*16ac*/ 	.word	0x0000a740


	//   ....[8]....
        /*16b0*/ 	.word	0x0000a770


	//   ....[9]....
        /*16b4*/ 	.word	0x0000a7e0


	//----- nvinfo : EIATTR_MAX_THREADS
	.align		4
.L_49:
        /*16b8*/ 	.byte	0x04, 0x05
        /*16ba*/ 	.short	(.L_51 - .L_50)
.L_50:
        /*16bc*/ 	.word	0x00000100
        /*16c0*/ 	.word	0x00000001
        /*16c4*/ 	.word	0x00000001


	//----- nvinfo : EIATTR_CRS_STACK_SIZE
	.align		4
.L_51:
        /*16c8*/ 	.byte	0x04, 0x1e
        /*16ca*/ 	.short	(.L_53 - .L_52)
.L_52:
        /*16cc*/ 	.word	0x00000000


	//----- nvinfo : EIATTR_CBANK_PARAM_SIZE
	.align		4
.L_53:
        /*16d0*/ 	.byte	0x03, 0x19
        /*16d2*/ 	.short	0x0800


	//----- nvinfo : EIATTR_PARAM_CBANK
	.align		4
        /*16d4*/ 	.byte	0x04, 0x0a
        /*16d6*/ 	.short	(.L_55 - .L_54)
	.align		4
.L_54:
        /*16d8*/ 	.word	index@(.nv.constant0._ZN7cutlass13device_kernelINS_4gemm6kernel13GemmUniversalIN4cute5tupleIJiiiiEEENS1_10collective13CollectiveMmaINS1_35MainloopSm100TmaUmmaWarpSpecializedILi52ELi2ELi4ENS5_IJNS4_1CILi2EEENSA_ILi1EEESC_EEEEENS5_IJNSA_ILi128EEESF_NSA_ILi16EEEEEENS_10bfloat16_tENS5_IJlSC_lEEESI_SJ_NS4_8TiledMMAINS4_8MMA_AtomIJNS4_26SM100_MMA_F16BF16_2x1SM_SSISI_SI_fLi128ELi128ELNS4_4UMMA5MajorE0ELSO_0ELNSN_7ScaleInE0ELSP_0EEEEEENS4_6LayoutINS5_IJSC_SC_SC_EEENS5_IJNSA_ILi0EEESU_SU_EEEEENS5_IJNS4_10UnderscoreESX_SX_EEEEENS4_18SM100_TMA_2SM_LOADENS4_14ComposedLayoutINS4_7SwizzleILi1ELi4ELi3EEENS4_18smem_ptr_flag_bitsILi16EEENSS_INS5_IJNSA_ILi8EEESG_EEENS5_IJSG_SC_EEEEEEEvNS4_8identityES10_S1A_vS1B_EENS_8epilogue10collective18CollectiveEpilogueINS1D_23Sm100TmaWarpSpecializedILi4ELi2ELi16ELb1ELb0EEEJNS5_IJNSA_ILi64EEESF_SG_EEENS5_IJNSS_IS1I_SC_EENSS_INS5_IJSG_SB_EEENS5_IJSC_S1I_EEEEEEEESI_SJ_SI_SJ_NS1D_6fusion15FusionCallbacksIS1H_NS1P_17LinearCombinationISI_fSI_fLNS_15FloatRoundStyleE2EEES1J_S1O_JEEENS4_5SM1004TMEM4LOAD26SM100_TMEM_LOAD_32dp32b16xENS4_13SM90_TMA_LOADES1A_NS4_39AutoVectorizingCopyWithAssumedAlignmentILi128EEENS4_14SM90_TMA_STOREES1A_S21_S21_EEEvvEEEEvNT_6ParamsE)
        /*16dc*/ 	.short	0x0380
        /*16de*/ 	.short	0x0800


	//----- nvinfo : EIATTR_SW_WAR
	.align		4
.L_55:
        /*16e0*/ 	.byte	0x04, 0x36
        /*16e2*/ 	.short	(.L_57 - .L_56)
.L_56:
        /*16e4*/ 	.word	0x00000008
.L_57:


//--------------------- .nv.callgraph             --------------------------
	.section	.nv.callgraph,"",@"SHT_CUDA_CALLGRAPH"
	.align	4
	.sectionentsize	8
	.align		4
        /*0000*/ 	.word	0x00000000
	.align		4
        /*0004*/ 	.word	0xffffffff
	.align		4
        /*0008*/ 	.word	index@(_ZN7cutlass13device_kernelINS_4gemm6kernel13GemmUniversalIN4cute5tupleIJiiiiEEENS1_10collective13CollectiveMmaINS1_35MainloopSm100TmaUmmaWarpSpecializedILi52ELi2ELi4ENS5_IJNS4_1CILi2EEENSA_ILi1EEESC_EEEEENS5_IJNSA_ILi128EEESF_NSA_ILi16EEEEEENS_10bfloat16_tENS5_IJlSC_lEEESI_SJ_NS4_8TiledMMAINS4_8MMA_AtomIJNS4_26SM100_MMA_F16BF16_2x1SM_SSISI_SI_fLi128ELi128ELNS4_4UMMA5MajorE0ELSO_0ELNSN_7ScaleInE0ELSP_0EEEEEENS4_6LayoutINS5_IJSC_SC_SC_EEENS5_IJNSA_ILi0EEESU_SU_EEEEENS5_IJNS4_10UnderscoreESX_SX_EEEEENS4_18SM100_TMA_2SM_LOADENS4_14ComposedLayoutINS4_7SwizzleILi1ELi4ELi3EEENS4_18smem_ptr_flag_bitsILi16EEENSS_INS5_IJNSA_ILi8EEESG_EEENS5_IJSG_SC_EEEEEEEvNS4_8identityES10_S1A_vS1B_EENS_8epilogue10collective18CollectiveEpilogueINS1D_23Sm100TmaWarpSpecializedILi4ELi2ELi16ELb1ELb0EEEJNS5_IJNSA_ILi64EEESF_SG_EEENS5_IJNSS_IS1I_SC_EENSS_INS5_IJSG_SB_EEENS5_IJSC_S1I_EEEEEEEESI_SJ_SI_SJ_NS1D_6fusion15FusionCallbacksIS1H_NS1P_17LinearCombinationISI_fSI_fLNS_15FloatRoundStyleE2EEES1J_S1O_JEEENS4_5SM1004TMEM4LOAD26SM100_TMEM_LOAD_32dp32b16xENS4_13SM90_TMA_LOADES1A_NS4_39AutoVectorizingCopyWithAssumedAlignmentILi128EEENS4_14SM90_TMA_STOREES1A_S21_S21_EEEvvEEEEvNT_6ParamsE)
	.align		4
        /*000c*/ 	.word	index@(__assertfail)
	.align		4
        /*0010*/ 	.word	0x00000000
	.align		4
        /*0014*/ 	.word	0xfffffffe
	.align		4
        /*0018*/ 	.word	0x00000000
	.align		4
        /*001c*/ 	.word	0xfffffffd
	.align		4
        /*0020*/ 	.word	0x00000000
	.align		4
        /*0024*/ 	.word	0xfffffffc


//--------------------- .nv.constant4             --------------------------
	.section	.nv.constant4,"a",@progbits
	.align	8
	.align		8
.nv.constant4:
        /*0000*/ 	.dword	__assertfail
	.align		8
        /*0008*/ 	.dword	__unnamed_1
	.align		8
        /*0010*/ 	.dword	__unnamed_2
	.align		8
        /*0018*/ 	.dword	_ZN40_INTERNAL_d1891898_4_k_cu_6d4f299a_157194cuda3std3__45__cpo5beginE
	.align		8
        /*0020*/ 	.dword	_ZN40_INTERNAL_d1891898_4_k_cu_6d4f299a_157194cuda3std3__45__cpo3endE
	.align		8
        /*0028*/ 	.dword	_ZN40_INTERNAL_d1891898_4_k_cu_6d4f299a_157194cuda3std3__45__cpo6cbeginE
	.align		8
        /*0030*/ 	.dword	_ZN40_INTERNAL_d1891898_4_k_cu_6d4f299a_157194cuda3std3__45__cpo4cendE
	.align		8
        /*0038*/ 	.dword	_ZN40_INTERNAL_d1891898_4_k_cu_6d4f299a_157194cuda3std3__442_GLOBAL__N__d1891898_4_k_cu_6d4f299a_157196ignoreE
	.align		8
        /*0040*/ 	.dword	_ZN40_INTERNAL_d1891898_4_k_cu_6d4f299a_157194cuda3std3__419piecewise_constructE
	.align		8
        /*0048*/ 	.dword	_ZN40_INTERNAL_d1891898_4_k_cu_6d4f299a_157194cuda3std3__48in_placeE
	.align		8
        /*0050*/ 	.dword	_ZN40_INTERNAL_d1891898_4_k_cu_6d4f299a_157194cuda3std6ranges3__45__cpo4swapE
	.align		8
        /*0058*/ 	.dword	_ZN40_INTERNAL_d1891898_4_k_cu_6d4f299a_157194cuda3std6ranges3__45__cpo9iter_moveE
	.align		8
        /*0060*/ 	.dword	_ZN40_INTERNAL_d1891898_4_k_cu_6d4f299a_157194cute7productE
	.align		8
        /*0068*/ 	.dword	_ZN40_INTERNAL_d1891898_4_k_cu_6d4f299a_157194cute1_E
	.align		8
        /*0070*/ 	.dword	$str$25
	.align		8
        /*0078*/ 	.dword	$str$26
	.align		8
        /*0080*/ 	.dword	$str$27
	.align		8
        /*0088*/ 	.dword	$str$28


//--------------------- .text._ZN7cutlass13device_kernelINS_4gemm6kernel13GemmUniversalIN4cute5tupleIJiiiiEEENS1_10collective13CollectiveMmaINS1_35MainloopSm100TmaUmmaWarpSpecializedILi52ELi2ELi4ENS5_IJNS4_1CILi2EEENSA_ILi1EEESC_EEEEENS5_IJNSA_ILi128EEESF_NSA_ILi16EEEEEENS_10bfloat16_tENS5_IJlSC_lEEESI_SJ_NS4_8TiledMMAINS4_8MMA_AtomIJNS4_26SM100_MMA_F16BF16_2x1SM_SSISI_SI_fLi128ELi128ELNS4_4UMMA5MajorE0ELSO_0ELNSN_7ScaleInE0ELSP_0EEEEEENS4_6LayoutINS5_IJSC_SC_SC_EEENS5_IJNSA_ILi0EEESU_SU_EEEEENS5_IJNS4_10UnderscoreESX_SX_EEEEENS4_18SM100_TMA_2SM_LOADENS4_14ComposedLayoutINS4_7SwizzleILi1ELi4ELi3EEENS4_18smem_ptr_flag_bitsILi16EEENSS_INS5_IJNSA_ILi8EEESG_EEENS5_IJSG_SC_EEEEEEEvNS4_8identityES10_S1A_vS1B_EENS_8epilogue10collective18CollectiveEpilogueINS1D_23Sm100TmaWarpSpecializedILi4ELi2ELi16ELb1ELb0EEEJNS5_IJNSA_ILi64EEESF_SG_EEENS5_IJNSS_IS1I_SC_EENSS_INS5_IJSG_SB_EEENS5_IJSC_S1I_EEEEEEEESI_SJ_SI_SJ_NS1D_6fusion15FusionCallbacksIS1H_NS1P_17LinearCombinationISI_fSI_fLNS_15FloatRoundStyleE2EEES1J_S1O_JEEENS4_5SM1004TMEM4LOAD26SM100_TMEM_LOAD_32dp32b16xENS4_13SM90_TMA_LOADES1A_NS4_39AutoVectorizingCopyWithAssumedAlignmentILi128EEENS4_14SM90_TMA_STOREES1A_S21_S21_EEEvvEEEEvNT_6ParamsE --------------------------
	.section	.text._ZN7cutlass13device_kernelINS_4gemm6kernel13GemmUniversalIN4cute5tupleIJiiiiEEENS1_10collective13CollectiveMmaINS1_35MainloopSm100TmaUmmaWarpSpecializedILi52ELi2ELi4ENS5_IJNS4_1CILi2EEENSA_ILi1EEESC_EEEEENS5_IJNSA_ILi128EEESF_NSA_ILi16EEEEEENS_10bfloat16_tENS5_IJlSC_lEEESI_SJ_NS4_8TiledMMAINS4_8MMA_AtomIJNS4_26SM100_MMA_F16BF16_2x1SM_SSISI_SI_fLi128ELi128ELNS4_4UMMA5MajorE0ELSO_0ELNSN_7ScaleInE0ELSP_0EEEEEENS4_6LayoutINS5_IJSC_SC_SC_EEENS5_IJNSA_ILi0EEESU_SU_EEEEENS5_IJNS4_10UnderscoreESX_SX_EEEEENS4_18SM100_TMA_2SM_LOADENS4_14ComposedLayoutINS4_7SwizzleILi1ELi4ELi3EEENS4_18smem_ptr_flag_bitsILi16EEENSS_INS5_IJNSA_ILi8EEESG_EEENS5_IJSG_SC_EEEEEEEvNS4_8identityES10_S1A_vS1B_EENS_8epilogue10collective18CollectiveEpilogueINS1D_23Sm100TmaWarpSpecializedILi4ELi2ELi16ELb1ELb0EEEJNS5_IJNSA_ILi64EEESF_SG_EEENS5_IJNSS_IS1I_SC_EENSS_INS5_IJSG_SB_EEENS5_IJSC_S1I_EEEEEEEESI_SJ_SI_SJ_NS1D_6fusion15FusionCallbacksIS1H_NS1P_17LinearCombinationISI_fSI_fLNS_15FloatRoundStyleE2EEES1J_S1O_JEEENS4_5SM1004TMEM4LOAD26SM100_TMEM_LOAD_32dp32b16xENS4_13SM90_TMA_LOADES1A_NS4_39AutoVectorizingCopyWithAssumedAlignmentILi128EEENS4_14SM90_TMA_STOREES1A_S21_S21_EEEvvEEEEvNT_6ParamsE,"ax",@progbits
	.align	128
.text._ZN7cutlass13device_kernelINS_4gemm6kernel13GemmUniversalIN4cute5tupleIJiiiiEEENS1_10collective13CollectiveMmaINS1_35MainloopSm100TmaUmmaWarpSpecializedILi52ELi2ELi4ENS5_IJNS4_1CILi2EEENSA_ILi1EEESC_EEEEENS5_IJNSA_ILi128EEESF_NSA_ILi16EEEEEENS_10bfloat16_tENS5_IJlSC_lEEESI_SJ_NS4_8TiledMMAINS4_8MMA_AtomIJNS4_26SM100_MMA_F16BF16_2x1SM_SSISI_SI_fLi128ELi128ELNS4_4UMMA5MajorE0ELSO_0ELNSN_7ScaleInE0ELSP_0EEEEEENS4_6LayoutINS5_IJSC_SC_SC_EEENS5_IJNSA_ILi0EEESU_SU_EEEEENS5_IJNS4_10UnderscoreESX_SX_EEEEENS4_18SM100_TMA_2SM_LOADENS4_14ComposedLayoutINS4_7SwizzleILi1ELi4ELi3EEENS4_18smem_ptr_flag_bitsILi16EEENSS_INS5_IJNSA_ILi8EEESG_EEENS5_IJSG_SC_EEEEEEEvNS4_8identityES10_S1A_vS1B_EENS_8epilogue10collective18CollectiveEpilogueINS1D_23Sm100TmaWarpSpecializedILi4ELi2ELi16ELb1ELb0EEEJNS5_IJNSA_ILi64EEESF_SG_EEENS5_IJNSS_IS1I_SC_EENSS_INS5_IJSG_SB_EEENS5_IJSC_S1I_EEEEEEEESI_SJ_SI_SJ_NS1D_6fusion15FusionCallbacksIS1H_NS1P_17LinearCombinationISI_fSI_fLNS_15FloatRoundStyleE2EEES1J_S1O_JEEENS4_5SM1004TMEM4LOAD26SM100_TMEM_LOAD_32dp32b16xENS4_13SM90_TMA_LOADES1A_NS4_39AutoVectorizingCopyWithAssumedAlignmentILi128EEENS4_14SM90_TMA_STOREES1A_S21_S21_EEEvvEEEEvNT_6ParamsE:
        .type           _ZN7cutlass13device_kernelINS_4gemm6kernel13GemmUniversalIN4cute5tupleIJiiiiEEENS1_10collective13CollectiveMmaINS1_35MainloopSm100TmaUmmaWarpSpecializedILi52ELi2ELi4ENS5_IJNS4_1CILi2EEENSA_ILi1EEESC_EEEEENS5_IJNSA_ILi128EEESF_NSA_ILi16EEEEEENS_10bfloat16_tENS5_IJlSC_lEEESI_SJ_NS4_8TiledMMAINS4_8MMA_AtomIJNS4_26SM100_MMA_F16BF16_2x1SM_SSISI_SI_fLi128ELi128ELNS4_4UMMA5MajorE0ELSO_0ELNSN_7ScaleInE0ELSP_0EEEEEENS4_6LayoutINS5_IJSC_SC_SC_EEENS5_IJNSA_ILi0EEESU_SU_EEEEENS5_IJNS4_10UnderscoreESX_SX_EEEEENS4_18SM100_TMA_2SM_LOADENS4_14ComposedLayoutINS4_7SwizzleILi1ELi4ELi3EEENS4_18smem_ptr_flag_bitsILi16EEENSS_INS5_IJNSA_ILi8EEESG_EEENS5_IJSG_SC_EEEEEEEvNS4_8identityES10_S1A_vS1B_EENS_8epilogue10collective18CollectiveEpilogueINS1D_23Sm100TmaWarpSpecializedILi4ELi2ELi16ELb1ELb0EEEJNS5_IJNSA_ILi64EEESF_SG_EEENS5_IJNSS_IS1I_SC_EENSS_INS5_IJSG_SB_EEENS5_IJSC_S1I_EEEEEEEESI_SJ_SI_SJ_NS1D_6fusion15FusionCallbacksIS1H_NS1P_17LinearCombinationISI_fSI_fLNS_15FloatRoundStyleE2EEES1J_S1O_JEEENS4_5SM1004TMEM4LOAD26SM100_TMEM_LOAD_32dp32b16xENS4_13SM90_TMA_LOADES1A_NS4_39AutoVectorizingCopyWithAssumedAlignmentILi128EEENS4_14SM90_TMA_STOREES1A_S21_S21_EEEvvEEEEvNT_6ParamsE,@function
        .size           _ZN7cutlass13device_kernelINS_4gemm6kernel13GemmUniversalIN4cute5tupleIJiiiiEEENS1_10collective13CollectiveMmaINS1_35MainloopSm100TmaUmmaWarpSpecializedILi52ELi2ELi4ENS5_IJNS4_1CILi2EEENSA_ILi1EEESC_EEEEENS5_IJNSA_ILi128EEESF_NSA_ILi16EEEEEENS_10bfloat16_tENS5_IJlSC_lEEESI_SJ_NS4_8TiledMMAINS4_8MMA_AtomIJNS4_26SM100_MMA_F16BF16_2x1SM_SSISI_SI_fLi128ELi128ELNS4_4UMMA5MajorE0ELSO_0ELNSN_7ScaleInE0ELSP_0EEEEEENS4_6LayoutINS5_IJSC_SC_SC_EEENS5_IJNSA_ILi0EEESU_SU_EEEEENS5_IJNS4_10UnderscoreESX_SX_EEEEENS4_18SM100_TMA_2SM_LOADENS4_14ComposedLayoutINS4_7SwizzleILi1ELi4ELi3EEENS4_18smem_ptr_flag_bitsILi16EEENSS_INS5_IJNSA_ILi8EEESG_EEENS5_IJSG_SC_EEEEEEEvNS4_8identityES10_S1A_vS1B_EENS_8epilogue10collective18CollectiveEpilogueINS1D_23Sm100TmaWarpSpecializedILi4ELi2ELi16ELb1ELb0EEEJNS5_IJNSA_ILi64EEESF_SG_EEENS5_IJNSS_IS1I_SC_EENSS_INS5_IJSG_SB_EEENS5_IJSC_S1I_EEEEEEEESI_SJ_SI_SJ_NS1D_6fusion15FusionCallbacksIS1H_NS1P_17LinearCombinationISI_fSI_fLNS_15FloatRoundStyleE2EEES1J_S1O_JEEENS4_5SM1004TMEM4LOAD26SM100_TMEM_LOAD_32dp32b16xENS4_13SM90_TMA_LOADES1A_NS4_39AutoVectorizingCopyWithAssumedAlignmentILi128EEENS4_14SM90_TMA_STOREES1A_S21_S21_EEEvvEEEEvNT_6ParamsE,(.L_x_342 - _ZN7cutlass13device_kernelINS_4gemm6kernel13GemmUniversalIN4cute5tupleIJiiiiEEENS1_10collective13CollectiveMmaINS1_35MainloopSm100TmaUmmaWarpSpecializedILi52ELi2ELi4ENS5_IJNS4_1CILi2EEENSA_ILi1EEESC_EEEEENS5_IJNSA_ILi128EEESF_NSA_ILi16EEEEEENS_10bfloat16_tENS5_IJlSC_lEEESI_SJ_NS4_8TiledMMAINS4_8MMA_AtomIJNS4_26SM100_MMA_F16BF16_2x1SM_SSISI_SI_fLi128ELi128ELNS4_4UMMA5MajorE0ELSO_0ELNSN_7ScaleInE0ELSP_0EEEEEENS4_6LayoutINS5_IJSC_SC_SC_EEENS5_IJNSA_ILi0EEESU_SU_EEEEENS5_IJNS4_10UnderscoreESX_SX_EEEEENS4_18SM100_TMA_2SM_LOADENS4_14ComposedLayoutINS4_7SwizzleILi1ELi4ELi3EEENS4_18smem_ptr_flag_bitsILi16EEENSS_INS5_IJNSA_ILi8EEESG_EEENS5_IJSG_SC_EEEEEEEvNS4_8identityES10_S1A_vS1B_EENS_8epilogue10collective18CollectiveEpilogueINS1D_23Sm100TmaWarpSpecializedILi4ELi2ELi16ELb1ELb0EEEJNS5_IJNSA_ILi64EEESF_SG_EEENS5_IJNSS_IS1I_SC_EENSS_INS5_IJSG_SB_EEENS5_IJSC_S1I_EEEEEEEESI_SJ_SI_SJ_NS1D_6fusion15FusionCallbacksIS1H_NS1P_17LinearCombinationISI_fSI_fLNS_15FloatRoundStyleE2EEES1J_S1O_JEEENS4_5SM1004TMEM4LOAD26SM100_TMEM_LOAD_32dp32b16xENS4_13SM90_TMA_LOADES1A_NS4_39AutoVectorizingCopyWithAssumedAlignmentILi128EEENS4_14SM90_TMA_STOREES1A_S21_S21_EEEvvEEEEvNT_6ParamsE)
        .other          _ZN7cutlass13device_kernelINS_4gemm6kernel13GemmUniversalIN4cute5tupleIJiiiiEEENS1_10collective13CollectiveMmaINS1_35MainloopSm100TmaUmmaWarpSpecializedILi52ELi2ELi4ENS5_IJNS4_1CILi2EEENSA_ILi1EEESC_EEEEENS5_IJNSA_ILi128EEESF_NSA_ILi16EEEEEENS_10bfloat16_tENS5_IJlSC_lEEESI_SJ_NS4_8TiledMMAINS4_8MMA_AtomIJNS4_26SM100_MMA_F16BF16_2x1SM_SSISI_SI_fLi128ELi128ELNS4_4UMMA5MajorE0ELSO_0ELNSN_7ScaleInE0ELSP_0EEEEEENS4_6LayoutINS5_IJSC_SC_SC_EEENS5_IJNSA_ILi0EEESU_SU_EEEEENS5_IJNS4_10UnderscoreESX_SX_EEEEENS4_18SM100_TMA_2SM_LOADENS4_14ComposedLayoutINS4_7SwizzleILi1ELi4ELi3EEENS4_18smem_ptr_flag_bitsILi16EEENSS_INS5_IJNSA_ILi8EEESG_EEENS5_IJSG_SC_EEEEEEEvNS4_8identityES10_S1A_vS1B_EENS_8epilogue10collective18CollectiveEpilogueINS1D_23Sm100TmaWarpSpecializedILi4ELi2ELi16ELb1ELb0EEEJNS5_IJNSA_ILi64EEESF_SG_EEENS5_IJNSS_IS1I_SC_EENSS_INS5_IJSG_SB_EEENS5_IJSC_S1I_EEEEEEEESI_SJ_SI_SJ_NS1D_6fusion15FusionCallbacksIS1H_NS1P_17LinearCombinationISI_fSI_fLNS_15FloatRoundStyleE2EEES1J_S1O_JEEENS4_5SM1004TMEM4LOAD26SM100_TMEM_LOAD_32dp32b16xENS4_13SM90_TMA_LOADES1A_NS4_39AutoVectorizingCopyWithAssumedAlignmentILi128EEENS4_14SM90_TMA_STOREES1A_S21_S21_EEEvvEEEEvNT_6ParamsE,@"STO_CUDA_ENTRY STV_DEFAULT"
_ZN7cutlass13device_kernelINS_4gemm6kernel13GemmUniversalIN4cute5tupleIJiiiiEEENS1_10collective13CollectiveMmaINS1_35MainloopSm100TmaUmmaWarpSpecializedILi52ELi2ELi4ENS5_IJNS4_1CILi2EEENSA_ILi1EEESC_EEEEENS5_IJNSA_ILi128EEESF_NSA_ILi16EEEEEENS_10bfloat16_tENS5_IJlSC_lEEESI_SJ_NS4_8TiledMMAINS4_8MMA_AtomIJNS4_26SM100_MMA_F16BF16_2x1SM_SSISI_SI_fLi128ELi128ELNS4_4UMMA5MajorE0ELSO_0ELNSN_7ScaleInE0ELSP_0EEEEEENS4_6LayoutINS5_IJSC_SC_SC_EEENS5_IJNSA_ILi0EEESU_SU_EEEEENS5_IJNS4_10UnderscoreESX_SX_EEEEENS4_18SM100_TMA_2SM_LOADENS4_14ComposedLayoutINS4_7SwizzleILi1ELi4ELi3EEENS4_18smem_ptr_flag_bitsILi16EEENSS_INS5_IJNSA_ILi8EEESG_EEENS5_IJSG_SC_EEEEEEEvNS4_8identityES10_S1A_vS1B_EENS_8epilogue10collective18CollectiveEpilogueINS1D_23Sm100TmaWarpSpecializedILi4ELi2ELi16ELb1ELb0EEEJNS5_IJNSA_ILi64EEESF_SG_EEENS5_IJNSS_IS1I_SC_EENSS_INS5_IJSG_SB_EEENS5_IJSC_S1I_EEEEEEEESI_SJ_SI_SJ_NS1D_6fusion15FusionCallbacksIS1H_NS1P_17LinearCombinationISI_fSI_fLNS_15FloatRoundStyleE2EEES1J_S1O_JEEENS4_5SM1004TMEM4LOAD26SM100_TMEM_LOAD_32dp32b16xENS4_13SM90_TMA_LOADES1A_NS4_39AutoVectorizingCopyWithAssumedAlignmentILi128EEENS4_14SM90_TMA_STOREES1A_S21_S21_EEEvvEEEEvNT_6ParamsE:
[----:B------:R-:W1:Y:S01]  /*0000*/  LDC R1, c[0x0][0x37c] ;  /* 0x0000df00ff017b82 */ /* 0x000e620000000800 */
[----:B------:R-:W2:Y:S01]  /*0010*/  S2R R72, SR_TID.X ;  /* 0x0000000000487919 */ /* 0x000ea20000002100 */
[----:B------:R-:W3:Y:S06]  /*0020*/  LDCU.64 UR6, c[0x0][0x890] ;  /* 0x00011200ff0677ac */ /* 0x000eec0008000a00 */
[----:B------:R-:W4:Y:S01]  /*0030*/  S2UR UR37, SR_CgaCtaId ;  /* 0x00000000002579c3 */ /* 0x000f220000008800 */
[----:B------:R-:W-:Y:S02]  /*0040*/  PRMT R59, RZ, 0x7610, R59 ;  /* 0x00007610ff3b7816 */ /* 0x000fe4000000003b */
[----:B------:R-:W-:Y:S01]  /*0050*/  ELECT P1, URZ, PT ;  /* 0x0000000000ff782f */ /* 0x000fe20003820000 */
[----:B------:R-:W1:Y:S01]  /*0060*/  LDCU.64 UR46, c[0x0][0x358] ;  /* 0x00006b00ff2e77ac */ /* 0x000e620008000a00 */
[----:B---3--:R-:W-:-:S04]  /*0070*/  UISETP.NE.U32.AND UP0, UPT, UR6, URZ, UPT ;  /* 0x000000ff0600728c */ /* 0x008fc8000bf05070 */
[----:B------:R-:W-:Y:S02]  /*0080*/  UISETP.NE.AND.EX UP0, UPT, UR7, URZ, UPT, UP0 ;  /* 0x000000ff0700728c */ /* 0x000fe4000bf05300 */
[----:B----4-:R-:W-:Y:S02]  /*0090*/  ULOP3.LUT UR5, UR37, 0x1, URZ, 0xc0, !UPT ;  /* 0x0000000125057892 */ /* 0x010fe4000f8ec0ff */
[----:B------:R-:W-:Y:S01]  /*00a0*/  ULOP3.LUT UR4, UR37, 0x1, URZ, 0x3c, !UPT ;  /* 0x0000000125047892 */ /* 0x000fe2000f8e3cff */
[----:B--2---:R-:W-:-:S05]  /*00b0*/  SHF.R.U32.HI R66, RZ, 0x5, R72 ;  /* 0x00000005ff427819 */ /* 0x004fca0000011648 */
[----:B------:R-:W2:Y:S02]  /*00c0*/  SHFL.IDX PT, R0, R66, RZ, 0x1f ;  /* 0x00001fff42007589 */ /* 0x000ea400000e0000 */
[----:B--2---:R-:W-:Y:S01]  /*00d0*/  R2UR UR10, R0 ;  /* 0x00000000000a72ca */ /* 0x004fe200000e0000 */
[----:B-1----:R-:W-:-:S14]  /*00e0*/  BRA.U UP0, `(.L_x_0) ;  /* 0x00000001002c7547 */ /* 0x002fdc000b800000 */
[----:B------:R-:W1:Y:S02]  /*00f0*/  LDCU.64 UR8, c[0x0][0x888] ;  /* 0x00011100ff0877ac */ /* 0x000e640008000a00 */
[----:B-1----:R-:W-:-:S04]  /*0100*/  UISETP.NE.U32.AND UP0, UPT, UR8, URZ, UPT ;  /* 0x000000ff0800728c */ /* 0x002fc8000bf05070 */
[----:B------:R-:W-:-:S09]  /*0110*/  UISETP.NE.AND.EX UP0, UPT, UR9, URZ, UPT, UP0 ;  /* 0x000000ff0900728c */ /* 0x000fd2000bf05300 */
[----:B------:R-:W-:Y:S05]  /*0120*/  BRA.U !UP0, `(.L_x_1) ;  /* 0x0000000108107547 */ /* 0x000fea000b800000 */
[----:B------:R-:W1:Y:S02]  /*0130*/  LDC.64 R2, c[0x0][0x888] ;  /* 0x00022200ff027b82 */ /* 0x000e640000000a00 */
[----:B-1----:R1:W5:Y:S01]  /*0140*/  LDG.E R35, desc[UR46][R2.64] ;  /* 0x0000002e02237981 */ /* 0x002362000c1e1900 */
[----:B------:R-:W-:Y:S01]  /*0150*/  HFMA2 R59, -RZ, RZ, 0, 5.9604644775390625e-08 ;  /* 0x00000001ff3b7431 */ /* 0x000fe200000001ff */
[----:B------:R-:W-:Y:S05]  /*0160*/  BRA `(.L_x_0) ;  /* 0x00000000000c7947 */ /* 0x000fea0003800000 */
.L_x_1:
[----:B------:R-:W1:Y:S01]  /*0170*/  LDCU UR8, c[0x0][0x880] ;  /* 0x00011000ff0877ac */ /* 0x000e620008000800 */
[----:B------:R-:W-:Y:S01]  /*0180*/  HFMA2 R59, -RZ, RZ, 0, 5.9604644775390625e-08 ;  /* 0x00000001ff3b7431 */ /* 0x000fe200000001ff */
[----:B-1----:R-:W-:-:S07]  /*0190*/  MOV R35, UR8 ;  /* 0x0000000800237c02 */ /* 0x002fce0008000f00 */
.L_x_0:
[----:B------:R-:W2:Y:S02]  /*01a0*/  LDCU.64 UR8, c[0x0][0x8b0] ;  /* 0x00011600ff0877ac */ /* 0x000ea40008000a00 */
[----:B--2---:R-:W-:-:S04]  /*01b0*/  UISETP.NE.U32.AND UP0, UPT, UR8, URZ, UPT ;  /* 0x000000ff0800728c */ /* 0x004fc8000bf05070 */
[----:B------:R-:W-:-:S09]  /*01c0*/  UISETP.NE.AND.EX UP0, UPT, UR9, URZ, UPT, UP0 ;  /* 0x000000ff0900728c */ /* 0x000fd2000bf05300 */
[----:B------:R-:W-:Y:S05]  /*01d0*/  BRA.U UP0, `(.L_x_2) ;  /* 0x0000000100247547 */ /* 0x000fea000b800000 */
[----:B------:R-:W2:Y:S02]  /*01e0*/  LDCU.64 UR8, c[0x0][0x8a8] ;  /* 0x00011500ff0877ac */ /* 0x000ea40008000a00 */
[----:B--2---:R-:W-:-:S04]  /*01f0*/  UISETP.NE.U32.AND UP0, UPT, UR8, URZ, UPT ;  /* 0x000000ff0800728c */ /* 0x004fc8000bf05070 */
[----:B------:R-:W-:-:S09]  /*0200*/  UISETP.NE.AND.EX UP0, UPT, UR9, URZ, UPT, UP0 ;  /* 0x000000ff0900728c */ /* 0x000fd2000bf05300 */
[----:B------:R-:W-:Y:S05]  /*0210*/  BRA.U !UP0, `(.L_x_3) ;  /* 0x00000001080c7547 */ /* 0x000fea000b800000 */
[----:B------:R-:W2:Y:S02]  /*0220*/  LDC.64 R32, c[0x0][0x8a8] ;  /* 0x00022a00ff207b82 */ /* 0x000ea40000000a00 */
[----:B--2---:R2:W5:Y:S01]  /*0230*/  LDG.E R32, desc[UR46][R32.64] ;  /* 0x0000002e20207981 */ /* 0x004562000c1e1900 */
[----:B------:R-:W-:Y:S05]  /*0240*/  BRA `(.L_x_2) ;  /* 0x0000000000087947 */ /* 0x000fea0003800000 */
.L_x_3:
[----:B------:R-:W2:Y:S02]  /*0250*/  LDCU UR8, c[0x0][0x8a0] ;  /* 0x00011400ff0877ac */ /* 0x000ea40008000800 */
[----:B--2---:R-:W-:Y:S02]  /*0260*/  MOV R32, UR8 ;  /* 0x0000000800207c02 */ /* 0x004fe40008000f00 */
.L_x_2:
[----:B------:R-:W-:Y:S01]  /*0270*/  IMAD.U32 R0, RZ, RZ, UR10 ;  /* 0x0000000aff007e24 */ /* 0x000fe2000f8e00ff */
[----:B------:R-:W-:Y:S04]  /*0280*/  BSSY.RECONVERGENT B0, `(.L_x_4) ;  /* 0x000000c000007945 */ /* 0x000fe80003800200 */
[C---:B------:R-:W-:Y:S02]  /*0290*/  ISETP.NE.OR P2, PT, R0.reuse, 0x1, !P1 ;  /* 0x000000010000780c */ /* 0x040fe40004f45670 */
[----:B------:R-:W-:-:S11]  /*02a0*/  ISETP.NE.OR P0, PT, R0, 0x3, !P1 ;  /* 0x000000030000780c */ /* 0x000fd60004f05670 */
[----:B------:R-:W-:Y:S05]  /*02b0*/  @P2 BRA `(.L_x_5) ;  /* 0x0000000000202947 */ /* 0x000fea0003800000 */
[----:B------:R-:W3:Y:S02]  /*02c0*/  LDCU.64 UR8, c[0x0][0x348] ;  /* 0x00006900ff0877ac */ /* 0x000ee40008000a00 */
[----:B---3--:R-:W-:Y:S02]  /*02d0*/  UIADD3 UR12, UP1, UPT, UR8, 0x80, URZ ;  /* 0x00000080080c7890 */ /* 0x008fe4000ff3e0ff */
[----:B------:R-:W-:Y:S02]  /*02e0*/  UIADD3 UR8, UP0, UPT, UR8, 0x180, URZ ;  /* 0x0000018008087890 */ /* 0x000fe4000ff1e0ff */
[----:B------:R-:W-:Y:S02]  /*02f0*/  UIADD3.X UR13, UPT, UPT, URZ, UR9, URZ, UP1, !UPT ;  /* 0x00000009ff0d7290 */ /* 0x000fe40008ffe4ff */
[----:B------:R-:W-:-:S07]  /*0300*/  UIADD3.X UR9, UPT, UPT, URZ, UR9, URZ, UP0, !UPT ;  /* 0x00000009ff097290 */ /* 0x000fce00087fe4ff */
[----:B------:R3:W-:Y:S02]  /*0310*/  UTMACCTL.PF [UR12] ;  /* 0x000000000c0079b9 */ /* 0x0007e40008040000 */
[----:B------:R3:W-:Y:S02]  /*0320*/  UTMACCTL.PF [UR8] ;  /* 0x00000000080079b9 */ /* 0x0007e40008040000 */
[----:B---3--:R-:W-:Y:S01]  /*0330*/  NOP ;  /* 0x0000000000007918 */ /* 0x008fe20000000000 */
.L_x_5:
[----:B------:R-:W-:Y:S05]  /*0340*/  BSYNC.RECONVERGENT B0 ;  /* 0x0000000000007941 */ /* 0x000fea0003800200 */
.L_x_4:
[----:B------:R-:W-:Y:S04]  /*0350*/  BSSY.RECONVERGENT B0, `(.L_x_6) ;  /* 0x000000a000007945 */ /* 0x000fe80003800200 */
        /* <DEDUP_REMOVED lines=9> */
.L_x_7:
[----:B------:R-:W-:Y:S05]  /*03f0*/  BSYNC.RECONVERGENT B0 ;  /* 0x0000000000007941 */ /* 0x000fea0003800200 */
.L_x_6:
[----:B------:R-:W3:Y:S01]  /*0400*/  LDCU.64 UR8, c[0x0][0x888] ;  /* 0x00011100ff0877ac */ /* 0x000ee20008000a00 */
[----:B------:R-:W-:Y:S02]  /*0410*/  UISETP.EQ.U32.AND UP1, UPT, UR6, URZ, UPT ;  /* 0x000000ff0600728c */ /* 0x000fe4000bf22070 */
[----:B------:R-:W-:Y:S02]  /*0420*/  UPLOP3.LUT UP5, UPT, UPT, UPT, UPT, 0x80, 0x8 ;  /* 0x000000000008789c */ /* 0x000fe40003faf070 */
[----:B---3--:R-:W-:-:S04]  /*0430*/  UISETP.NE.U32.AND UP0, UPT, UR8, URZ, UPT ;  /* 0x000000ff0800728c */ /* 0x008fc8000bf05070 */
[----:B------:R-:W-:-:S04]  /*0440*/  UISETP.NE.AND.EX UP0, UPT, UR9, URZ, UPT, UP0 ;  /* 0x000000ff0900728c */ /* 0x000fc8000bf05300 */
[----:B------:R-:W-:-:S04]  /*0450*/  UISETP.EQ.OR.EX UP2, UPT, UR7, URZ, !UP0, UP1 ;  /* 0x000000ff0700728c */ /* 0x000fc8000c742710 */
[----:B------:R-:W-:-:S05]  /*0460*/  UP2UR UR50, UPR, URZ, 0x4 ;  /* 0x00000004ff327883 */ /* 0x000fca0008000000 */
[----:B------:R-:W-:Y:S07]  /*0470*/  BRA.U !UP2, `(.L_x_8) ;  /* 0x000000010a207547 */ /* 0x000fee000b800000 */
[----:B------:R-:W-:Y:S01]  /*0480*/  UISETP.NE.U32.AND UP2, UPT, UR6, URZ, UPT ;  /* 0x000000ff0600728c */ /* 0x000fe2000bf45070 */
[----:B-----5:R-:W-:Y:S01]  /*0490*/  FSETP.NEU.AND P0, PT, R35, RZ, PT ;  /* 0x000000ff2300720b */ /* 0x020fe20003f0d000 */
[----:B------:R-:W-:Y:S02]  /*04a0*/  USEL UR6, URZ, 0xffffffff, UP0 ;  /* 0xffffffffff067887 */ /* 0x000fe40008000000 */
[----:B------:R-:W-:-:S10]  /*04b0*/  UISETP.NE.AND.EX UP2, UPT, UR7, URZ, UPT, UP2 ;  /* 0x000000ff0700728c */ /* 0x000fd4000bf45320 */
[----:B------:R-:W-:Y:S01]  /*04c0*/  VOTEU.ANY UP1, P0 ;  /* 0x0000000000ff7886 */ /* 0x000fe20000020100 */
[----:B------:R-:W-:-:S04]  /*04d0*/  @!UP2 USEL UR6, URZ, 0xffffffff, UP1 ;  /* 0xffffffffff06a887 */ /* 0x000fc80008800000 */
[----:B------:R-:W-:-:S04]  /*04e0*/  ULOP3.LUT UR6, UR6, 0x1, URZ, 0xc0, !UPT ;  /* 0x0000000106067892 */ /* 0x000fc8000f8ec0ff */
[----:B------:R-:W-:-:S11]  /*04f0*/  UISETP.NE.U32.AND UP5, UPT, UR6, 0x1, UPT ;  /* 0x000000010600788c */ /* 0x000fd6000bfa5070 */
.L_x_8:
[----:B------:R-:W3:Y:S01]  /*0500*/  SHFL.IDX PT, R0, R66, RZ, 0x1f ;  /* 0x00001fff42007589 */ /* 0x000ee200000e0000 */
[----:B------:R-:W-:-:S04]  /*0510*/  UISETP.NE.AND UP1, UPT, UR10, 0x2, UPT ;  /* 0x000000020a00788c */ /* 0x000fc8000bf25270 */
[----:B------:R-:W-:Y:S02]  /*0520*/  UISETP.EQ.AND UP2, UPT, UR5, URZ, !UP1 ;  /* 0x000000ff0500728c */ /* 0x000fe4000cf42270 */
[----:B------:R-:W-:-:S04]  /*0530*/  USEL UR6, URZ, 0x1, UP1 ;  /* 0x00000001ff067887 */ /* 0x000fc80008800000 */
[----:B------:R-:W-:Y:S02]  /*0540*/  PLOP3.LUT P5, PT, P1, PT, UP2, 0x80, 0x8 ;  /* 0x000000000008781c */ /* 0x000fe40000faf028 */
[----:B---3--:R-:W-:-:S13]  /*0550*/  ISETP.NE.AND P0, PT, R0, RZ, PT ;  /* 0x000000ff0000720c */ /* 0x008fda0003f05270 */
[----:B------:R-:W-:Y:S05]  /*0560*/  @P0 BRA `(.L_x_9) ;  /* 0x0000000400d00947 */ /* 0x000fea0003800000 */
[----:B------:R-:W-:Y:S01]  /*0570*/  ELECT P0, URZ, PT ;  /* 0x0000000000ff782f */ /* 0x000fe20003800000 */
[----:B------:R-:W-:-:S12]  /*0580*/  BSSY.RECONVERGENT B0, `(.L_x_9) ;  /* 0x0000072000007945 */ /* 0x000fd80003800200 */
[----:B------:R-:W-:Y:S05]  /*0590*/  @!P0 BRA `(.L_x_10) ;  /* 0x0000000400c08947 */ /* 0x000fea0003800000 */
[----:B------:R-:W-:Y:S01]  /*05a0*/  UMOV UR8, 0x400 ;  /* 0x0000040000087882 */ /* 0x000fe20000000000 */
[----:B------:R-:W-:Y:S01]  /*05b0*/  UMOV UR7, 0x1 ;  /* 0x0000000100077882 */ /* 0x000fe20000000000 */
[----:B------:R-:W-:Y:S02]  /*05c0*/  ULEA UR8, UR37, UR8, 0x18 ;  /* 0x0000000825087291 */ /* 0x000fe4000f8ec0ff */
[----:B------:R-:W-:-:S04]  /*05d0*/  UIADD3 UR12, UPT, UPT, -UR7, 0x100000, URZ ;  /* 0x00100000070c7890 */ /* 0x000fc8000fffe1ff */
[----:B------:R-:W-:Y:S02]  /*05e0*/  USHF.L.U32 UR13, UR12, 0xb, URZ ;  /* 0x0000000b0c0d7899 */ /* 0x000fe400080006ff */
[----:B------:R-:W-:Y:S01]  /*05f0*/  USHF.L.U32 UR12, UR12, 0x1, URZ ;  /* 0x000000010c0c7899 */ /* 0x000fe200080006ff */
[----:B------:R-:W3:Y:S11]  /*0600*/  FENCE.VIEW.ASYNC.S ;  /* 0x00000000000073c6 */ /* 0x000ef60000000000 */
[----:B---3--:R3:W4:Y:S01]  /*0610*/  SYNCS.EXCH.64 URZ, [UR8], UR12 ;  /* 0x0000000c08ff75b2 */ /* 0x0087220008000100 */
[----:B------:R3:W1:Y:S01]  /*0620*/  SYNCS.EXCH.64 URZ, [UR8+0x1a0], UR12 ;  /* 0x0001a00c08ff75b2 */ /* 0x0006620008000100 */
        /* <DEDUP_REMOVED lines=101> */
[----:B------:R3:W1:Y:S02]  /*0c80*/  SYNCS.EXCH.64 URZ, [UR8+0x338], UR12 ;  /* 0x0003380c08ff75b2 */ /* 0x0006640008000100 */
[----:B---34-:R-:W-:Y:S01]  /*0c90*/  NOP ;  /* 0x0000000000007918 */ /* 0x018fe20000000000 */
.L_x_10:
[----:B------:R-:W-:Y:S05]  /*0ca0*/  BSYNC.RECONVERGENT B0 ;  /* 0x0000000000007941 */ /* 0x000fea0003800200 */
.L_x_9:
[----:B------:R-:W3:Y:S01]  /*0cb0*/  SHFL.IDX PT, R0, R66, RZ, 0x1f ;  /* 0x00001fff42007589 */ /* 0x000ee200000e0000 */
[----:B------:R-:W-:Y:S01]  /*0cc0*/  NOP ;  /* 0x0000000000007918 */ /* 0x000fe20000000000 */
[----:B---3--:R-:W-:-:S13]  /*0cd0*/  ISETP.NE.AND P0, PT, R0, 0x1, PT ;  /* 0x000000010000780c */ /* 0x008fda0003f05270 */
[----:B------:R-:W-:Y:S05]  /*0ce0*/  @P0 BRA `(.L_x_11) ;  /* 0x0000000000540947 */ /* 0x000fea0003800000 */
[----:B------:R-:W-:Y:S01]  /*0cf0*/  UMOV UR9, 0x400 ;  /* 0x0000040000097882 */ /* 0x000fe20000000000 */
[----:B------:R-:W-:Y:S01]  /*0d00*/  UMOV UR8, 0x20 ;  /* 0x0000002000087882 */ /* 0x000fe20000000000 */
[----:B------:R-:W-:Y:S01]  /*0d10*/  UMOV UR7, 0x80 ;  /* 0x0000008000077882 */ /* 0x000fe20000000000 */
[----:B------:R-:W-:Y:S02]  /*0d20*/  ULEA UR9, UR37, UR9, 0x18 ;  /* 0x0000000925097291 */ /* 0x000fe4000f8ec0ff */
[----:B------:R-:W-:-:S04]  /*0d30*/  UIADD3 UR12, UPT, UPT, -UR8, 0x100000, URZ ;  /* 0x00100000080c7890 */ /* 0x000fc8000fffe1ff */
[----:B------:R-:W-:Y:S02]  /*0d40*/  USHF.L.U32 UR13, UR12, 0xb, URZ ;  /* 0x0000000b0c0d7899 */ /* 0x000fe400080006ff */
[----:B------:R-:W-:Y:S02]  /*0d50*/  USHF.L.U32 UR12, UR12, 0x1, URZ ;  /* 0x000000010c0c7899 */ /* 0x000fe400080006ff */
[----:B------:R-:W-:-:S04]  /*0d60*/  UIADD3 UR14, UPT, UPT, -UR7, 0x100000, URZ ;  /* 0x00100000070e7890 */ /* 0x000fc8000fffe1ff */
[----:B------:R-:W-:Y:S02]  /*0d70*/  USHF.L.U32 UR15, UR14, 0xb, URZ ;  /* 0x0000000b0e0f7899 */ /* 0x000fe400080006ff */
[----:B------:R-:W-:Y:S01]  /*0d80*/  USHF.L.U32 UR14, UR14, 0x1, URZ ;  /* 0x000000010e0e7899 */ /* 0x000fe200080006ff */
[----:B------:R-:W-:Y:S01]  /*0d90*/  ELECT P0, URZ, PT ;  /* 0x0000000000ff782f */ /* 0x000fe20003800000 */
[----:B------:R-:W3:Y:S02]  /*0da0*/  FENCE.VIEW.ASYNC.S ;  /* 0x00000000000073c6 */ /* 0x000ee40000000000 */
[----:B---3--:R3:W4:Y:S08]  /*0db0*/  SYNCS.EXCH.64 URZ, [UR9+0x340], UR12 ;  /* 0x0003400c09ff75b2 */ /* 0x0087300008000100 */
[----:B------:R3:W1:Y:S01]  /*0dc0*/  SYNCS.EXCH.64 URZ, [UR9+0x360], UR14 ;  /* 0x0003600e09ff75b2 */ /* 0x0006620008000100 */
[----:B------:R3:W1:Y:S01]  /*0dd0*/  SYNCS.EXCH.64 URZ, [UR9+0x348], UR12 ;  /* 0x0003480c09ff75b2 */ /* 0x0006620008000100 */
[----:B------:R3:W1:Y:S01]  /*0de0*/  SYNCS.EXCH.64 URZ, [UR9+0x368], UR14 ;  /* 0x0003680e09ff75b2 */ /* 0x0006620008000100 */
[----:B------:R3:W1:Y:S01]  /*0df0*/  SYNCS.EXCH.64 URZ, [UR9+0x350], UR12 ;  /* 0x0003500c09ff75b2 */ /* 0x0006620008000100 */
[----:B------:R3:W1:Y:S01]  /*0e00*/  SYNCS.EXCH.64 URZ, [UR9+0x370], UR14 ;  /* 0x0003700e09ff75b2 */ /* 0x0006620008000100 */
[----:B------:R3:W1:Y:S01]  /*0e10*/  SYNCS.EXCH.64 URZ, [UR9+0x358], UR12 ;  /* 0x0003580c09ff75b2 */ /* 0x0006620008000100 */
[----:B------:R3:W1:Y:S01]  /*0e20*/  SYNCS.EXCH.64 URZ, [UR9+0x378], UR14 ;  /* 0x0003780e09ff75b2 */ /* 0x0006620008000100 */
[----:B------:R-:W-:Y:S01]  /*0e30*/  NOP ;  /* 0x0000000000007918 */ /* 0x000fe20000000000 */
.L_x_11:
[----:B------:R-:W2:Y:S01]  /*0e40*/  SHFL.IDX PT, R0, R66, RZ, 0x1f ;  /* 0x00001fff42007589 */ /* 0x000ea200000e0000 */
[----:B------:R-:W-:Y:S01]  /*0e50*/  NOP ;  /* 0x0000000000007918 */ /* 0x000fe20000000000 */
[----:B--2---:R-:W-:-:S13]  /*0e60*/  ISETP.NE.AND P0, PT, R0, 0x3, PT ;  /* 0x000000030000780c */ /* 0x004fda0003f05270 */
[----:B------:R-:W-:Y:S05]  /*0e70*/  @P0 BRA `(.L_x_12) ;  /* 0x00000000002c0947 */ /* 0x000fea0003800000 */
[----:B------:R-:W-:Y:S01]  /*0e80*/  UMOV UR8, 0x400 ;  /* 0x0000040000087882 */ /* 0x000fe20000000000 */
[----:B------:R-:W-:Y:S01]  /*0e90*/  UMOV UR7, 0x20 ;  /* 0x0000002000077882 */ /* 0x000fe20000000000 */
[----:B------:R-:W-:Y:S02]  /*0ea0*/  ULEA UR8, UR37, UR8, 0x18 ;  /* 0x0000000825087291 */ /* 0x000fe4000f8ec0ff */
[----:B---3--:R-:W-:-:S04]  /*0eb0*/  UIADD3 UR12, UPT, UPT, -UR7, 0x100000, URZ ;  /* 0x00100000070c7890 */ /* 0x008fc8000fffe1ff */
[----:B------:R-:W-:Y:S02]  /*0ec0*/  USHF.L.U32 UR13, UR12, 0xb, URZ ;  /* 0x0000000b0c0d7899 */ /* 0x000fe400080006ff */
[----:B------:R-:W-:Y:S01]  /*0ed0*/  USHF.L.U32 UR12, UR12, 0x1, URZ ;  /* 0x000000010c0c7899 */ /* 0x000fe200080006ff */
[----:B------:R-:W-:Y:S01]  /*0ee0*/  ELECT P0, URZ, PT ;  /* 0x0000000000ff782f */ /* 0x000fe20003800000 */
[----:B------:R-:W2:Y:S10]  /*0ef0*/  FENCE.VIEW.ASYNC.S ;  /* 0x00000000000073c6 */ /* 0x000eb40000000000 */
[----:B--2---:R2:W3:Y:S01]  /*0f00*/  SYNCS.EXCH.64 URZ, [UR8+0x380], UR12 ;  /* 0x0003800c08ff75b2 */ /* 0x0044e20008000100 */
[----:B------:R2:W1:Y:S01]  /*0f10*/  SYNCS.EXCH.64 URZ, [UR8+0x388], UR12 ;  /* 0x0003880c08ff75b2 */ /* 0x0004620008000100 */
[----:B------:R-:W-:Y:S01]  /*0f20*/  NOP ;  /* 0x0000000000007918 */ /* 0x000fe20000000000 */
.L_x_12:
[----:B------:R-:W4:Y:S01]  /*0f30*/  SHFL.IDX PT, R0, R66, RZ, 0x1f ;  /* 0x00001fff42007589 */ /* 0x000f2200000e0000 */
[----:B------:R-:W-:Y:S01]  /*0f40*/  NOP ;  /* 0x0000000000007918 */ /* 0x000fe20000000000 */
[----:B----4-:R-:W-:-:S13]  /*0f50*/  ISETP.NE.AND P0, PT, R0, 0x4, PT ;  /* 0x000000040000780c */ /* 0x010fda0003f05270 */
[----:B------:R-:W-:Y:S05]  /*0f60*/  @P0 BRA `(.L_x_13) ;  /* 0x0000000000480947 */ /* 0x000fea0003800000 */
[----:B---3--:R-:W-:Y:S01]  /*0f70*/  UMOV UR9, 0x1e0 ;  /* 0x000001e000097882 */ /* 0x008fe20000000000 */
[----:B--2---:R-:W-:Y:S01]  /*0f80*/  UMOV UR8, 0x400 ;  /* 0x0000040000087882 */ /* 0x004fe20000000000 */
[----:B------:R-:W-:Y:S01]  /*0f90*/  USEL UR9, UR9, 0x1a0, UP5 ;  /* 0x000001a009097887 */ /* 0x000fe2000a800000 */
        /* <DEDUP_REMOVED lines=9> */
[----:B------:R-:W2:Y:S02]  /*1030*/  FENCE.VIEW.ASYNC.S ;  /* 0x00000000000073c6 */ /* 0x000ea40000000000 */
[----:B--2---:R4:W2:Y:S08]  /*1040*/  SYNCS.EXCH.64 URZ, [UR8+0x390], UR12 ;  /* 0x0003900c08ff75b2 */ /* 0x0048b00008000100 */
[----:B------:R4:W3:Y:S01]  /*1050*/  SYNCS.EXCH.64 URZ, [UR8+0x3a0], UR14 ;  /* 0x0003a00e08ff75b2 */ /* 0x0008e20008000100 */
[----:B------:R4:W1:Y:S01]  /*1060*/  SYNCS.EXCH.64 URZ, [UR8+0x398], UR12 ;  /* 0x0003980c08ff75b2 */ /* 0x0008620008000100 */
[----:B------:R4:W1:Y:S02]  /*1070*/  SYNCS.EXCH.64 URZ, [UR8+0x3a8], UR14 ;  /* 0x0003a80e08ff75b2 */ /* 0x0008640008000100 */
[----:B----4-:R-:W-:Y:S01]  /*1080*/  NOP ;  /* 0x0000000000007918 */ /* 0x010fe20000000000 */
.L_x_13:
[----:B------:R-:W4:Y:S01]  /*1090*/  SHFL.IDX PT, R0, R66, RZ, 0x1f ;  /* 0x00001fff42007589 */ /* 0x000f2200000e0000 */
[----:B------:R-:W-:Y:S01]  /*10a0*/  NOP ;  /* 0x0000000000007918 */ /* 0x000fe20000000000 */
[----:B----4-:R-:W-:-:S13]  /*10b0*/  ISETP.NE.AND P0, PT, R0, 0x5, PT ;  /* 0x000000050000780c */ /* 0x010fda0003f05270 */
[----:B------:R-:W-:Y:S05]  /*10c0*/  @P0 BRA `(.L_x_14) ;  /* 0x0000000000540947 */ /* 0x000fea0003800000 */
[----:B---3--:R-:W-:Y:S01]  /*10d0*/  UMOV UR9, 0x400 ;  /* 0x0000040000097882 */ /* 0x008fe20000000000 */
[----:B--2---:R-:W-:Y:S01]  /*10e0*/  UMOV UR8, 0x1 ;  /* 0x0000000100087882 */ /* 0x004fe20000000000 */
        /* <DEDUP_REMOVED lines=13> */
[----:B------:R4:W1:Y:S01]  /*11c0*/  SYNCS.EXCH.64 URZ, [UR9+0x3d8], UR14 ;  /* 0x0003d80e09ff75b2 */ /* 0x0008620008000100 */
[----:B------:R4:W1:Y:S01]  /*11d0*/  SYNCS.EXCH.64 URZ, [UR9+0x3c0], UR12 ;  /* 0x0003c00c09ff75b2 */ /* 0x0008620008000100 */
[----:B------:R4:W1:Y:S01]  /*11e0*/  SYNCS.EXCH.64 URZ, [UR9+0x3e0], UR14 ;  /* 0x0003e00e09ff75b2 */ /* 0x0008620008000100 */
[----:B------:R4:W1:Y:S01]  /*11f0*/  SYNCS.EXCH.64 URZ, [UR9+0x3c8], UR12 ;  /* 0x0003c80c09ff75b2 */ /* 0x0008620008000100 */
[----:B------:R4:W1:Y:S02]  /*1200*/  SYNCS.EXCH.64 URZ, [UR9+0x3e8], UR14 ;  /* 0x0003e80e09ff75b2 */ /* 0x0008640008000100 */
[----:B----4-:R-:W-:Y:S01]  /*1210*/  NOP ;  /* 0x0000000000007918 */ /* 0x010fe20000000000 */
.L_x_14:
[----:B------:R-:W4:Y:S01]  /*1220*/  SHFL.IDX PT, R0, R66, RZ, 0x1f ;  /* 0x00001fff42007589 */ /* 0x000f2200000e0000 */
[----:B------:R-:W-:Y:S01]  /*1230*/  ISETP.NE.OR P1, PT, RZ, UR10, !P1 ;  /* 0x0000000aff007c0c */ /* 0x000fe2000cf25670 */
[----:B------:R-:W-:Y:S01]  /*1240*/  NOP ;  /* 0x0000000000007918 */ /* 0x000fe20000000000 */
[----:B----4-:R-:W-:-:S13]  /*1250*/  ISETP.NE.AND P0, PT, R0, 0x3, PT ;  /* 0x000000030000780c */ /* 0x010fda0003f05270 */
[----:B------:R-:W-:Y:S05]  /*1260*/  @P0 BRA `(.L_x_15) ;  /* 0x0000000000340947 */ /* 0x000fea0003800000 */
[----:B--2---:R-:W-:Y:S01]  /*1270*/  UMOV UR8, 0x400 ;  /* 0x0000040000087882 */ /* 0x004fe20000000000 */
[----:B------:R-:W-:Y:S01]  /*1280*/  UMOV UR7, 0x20 ;  /* 0x0000002000077882 */ /* 0x000fe20000000000 */
[----:B------:R-:W-:Y:S02]  /*1290*/  ULEA UR8, UR37, UR8, 0x18 ;  /* 0x0000000825087291 */ /* 0x000fe4000f8ec0ff */
[----:B---3--:R-:W-:-:S04]  /*12a0*/  UIADD3 UR12, UPT, UPT, -UR7, 0x100000, URZ ;  /* 0x00100000070c7890 */ /* 0x008fc8000fffe1ff */
[----:B------:R-:W-:Y:S02]  /*12b0*/  USHF.L.U32 UR13, UR12, 0xb, URZ ;  /* 0x0000000b0c0d7899 */ /* 0x000fe400080006ff */
[----:B------:R-:W-:Y:S01]  /*12c0*/  USHF.L.U32 UR12, UR12, 0x1, URZ ;  /* 0x000000010c0c7899 */ /* 0x000fe200080006ff */
[----:B------:R-:W-:Y:S01]  /*12d0*/  ELECT P0, URZ, PT ;  /* 0x0000000000ff782f */ /* 0x000fe20003800000 */
[----:B------:R-:W2:Y:S10]  /*12e0*/  FENCE.VIEW.ASYNC.S ;  /* 0x00000000000073c6 */ /* 0x000eb40000000000 */
[----:B--2---:R4:W2:Y:S01]  /*12f0*/  SYNCS.EXCH.64 URZ, [UR8+0x3f0], UR12 ;  /* 0x0003f00c08ff75b2 */ /* 0x0048a20008000100 */
[----:B------:R4:W3:Y:S01]  /*1300*/  SYNCS.EXCH.64 URZ, [UR8+0x400], UR12 ;  /* 0x0004000c08ff75b2 */ /* 0x0008e20008000100 */
[----:B------:R4:W1:Y:S01]  /*1310*/  SYNCS.EXCH.64 URZ, [UR8+0x3f8], UR12 ;  /* 0x0003f80c08ff75b2 */ /* 0x0008620008000100 */
[----:B------:R4:W1:Y:S02]  /*1320*/  SYNCS.EXCH.64 URZ, [UR8+0x408], UR12 ;  /* 0x0004080c08ff75b2 */ /* 0x0008640008000100 */
[----:B----4-:R-:W-:Y:S01]  /*1330*/  NOP ;  /* 0x0000000000007918 */ /* 0x010fe20000000000 */
.L_x_15:
[----:B------:R-:W-:Y:S01]  /*1340*/  VOTEU.ALL UP1, P1 ;  /* 0x0000000000ff7886 */ /* 0x000fe20000820000 */
[----:B--2---:R-:W2:Y:S01]  /*1350*/  LDCU UR8, c[0x0][0x36c] ;  /* 0x00006d80ff0877ac */ /* 0x004ea20008000800 */
[----:B------:R-:W-:Y:S01]  /*1360*/  NOP ;  /* 0x0000000000007918 */ /* 0x000fe20000000000 */
[----:B------:R-:W-:Y:S01]  /*1370*/  LOP3.LUT R10, R72, 0x1f, RZ, 0xc0, !PT ;  /* 0x0000001f480a7812 */ /* 0x000fe200078ec0ff */
[----:B---3--:R-:W-:Y:S01]  /*1380*/  UMOV UR12, 0x20 ;  /* 0x00000020000c7882 */ /* 0x008fe20000000000 */
[----:B------:R-:W-:Y:S01]  /*1390*/  @!UP1 UMOV UR7, 0x400 ;  /* 0x0000040000079882 */ /* 0x000fe20000000000 */
[----:B------:R-:W-:-:S04]  /*13a0*/  @!UP1 UIADD3 UR12, UPT, UPT, -UR12, 0x100000, URZ ;  /* 0x001000000c0c9890 */ /* 0x000fc8000fffe1ff */
[----:B------:R-:W-:Y:S02]  /*13b0*/  @!UP1 USHF.L.U32 UR13, UR12, 0xb, URZ ;  /* 0x0000000b0c0d9899 */ /* 0x000fe400080006ff */
[----:B------:R-:W-:Y:S02]  /*13c0*/  @!UP1 USHF.L.U32 UR12, UR12, 0x1, URZ ;  /* 0x000000010c0c9899 */ /* 0x000fe400080006ff */
[----:B------:R-:W-:Y:S01]  /*13d0*/  @!UP1 ULEA UR7, UR37, UR7, 0x18 ;  /* 0x0000000725079291 */ /* 0x000fe2000f8ec0ff */
[----:B------:R-:W-:Y:S01]  /*13e0*/  VOTEU.ALL UP1, P1 ;  /* 0x0000000000ff7886 */ /* 0x000fe20000820000 */
[----:B------:R-:W-:Y:S01]  /*13f0*/  UISETP.NE.AND UP4, UPT, UR10, URZ, UPT ;  /* 0x000000ff0a00728c */ /* 0x000fe2000bf85270 */
[----:B------:R-:W3:Y:S09]  /*1400*/  FENCE.VIEW.ASYNC.S ;  /* 0x00000000000073c6 */ /* 0x000ef20000000000 */
[----:B---3--:R3:W4:Y:S01]  /*1410*/  @!UP1 SYNCS.EXCH.64 URZ, [UR7+0x410], UR12 ;  /* 0x0004100c07ff95b2 */ /* 0x0087220008000100 */
[----:B--2---:R-:W-:-:S09]  /*1420*/  UISETP.EQ.U32.AND UP1, UPT, UR8, 0x1, UPT ;  /* 0x000000010800788c */ /* 0x004fd2000bf22070 */
[----:B------:R-:W-:Y:S05]  /*1430*/  BRA.U !UP1, `(.L_x_16) ;  /* 0x0000000109087547 */ /* 0x000fea000b800000 */
[----:B-1--4-:R-:W-:Y:S01]  /*1440*/  UCGABAR_ARV ;  /* 0x00000000000079c7 */ /* 0x012fe20008000000 */
[----:B------:R-:W-:Y:S05]  /*1450*/  BRA `(.L_x_17) ;  /* 0x0000000000047947 */ /* 0x000fea0003800000 */
.L_x_16:
[----:B-1--4-:R-:W-:Y:S01]  /*1460*/  NOP ;  /* 0x0000000000007918 */ /* 0x012fe20000000000 */
.L_x_17:
[----:B------:R-:W1:Y:S01]  /*1470*/  S2R R11, SR_CTAID.X ;  /* 0x00000000000b7919 */ /* 0x000e620000002500 */
[----:B------:R-:W-:-:S05]  /*1480*/  CS2R.32 R60, SR_CgaSize ;  /* 0x00000000003c7805 */ /* 0x000fca0000008a00 */
[----:B------:R-:W-:-:S05]  /*1490*/  IMAD R60, R60, -0xa0, RZ ;  /* 0xffffff603c3c7824 */ /* 0x000fca00078e02ff */
[----:B------:R-:W-:-:S14]  /*14a0*/  R2UR UR8, R60 ;  /* 0x000000003c0872ca */ /* 0x000fdc00000e0000 */
[----:B------:R-:W2:Y:S01]  /*14b0*/  LDCU UR8, c[0x0][UR8+0x2b0] ;  /* 0x00005600080877ac */ /* 0x000ea20008000800 */
[----:B------:R-:W-:-:S05]  /*14c0*/  CS2R.32 R0, SR_CgaSize ;  /* 0x0000000000007805 */ /* 0x000fca0000008a00 */
[----:B------:R-:W-:-:S06]  /*14d0*/  IMAD R0, R0, -0xa0, RZ ;  /* 0xffffff6000007824 */ /* 0x000fcc00078e02ff */
[----:B------:R-:W4:Y:S01]  /*14e0*/  LDC R0, c[0x0][R0+0x2a0] ;  /* 0x0000a80000007b82 */ /* 0x000f220000000800 */
[----:B------:R-:W-:Y:S01]  /*14f0*/  PRMT R8, RZ, 0x7610, R8 ;  /* 0x00007610ff087816 */ /* 0x000fe20000000008 */
[----:B------:R-:W2:Y:S01]  /*1500*/  S2R R20, SR_CTAID.Y ;  /* 0x0000000000147919 */ /* 0x000ea20000002600 */
[----:B------:R-:W-:-:S05]  /*1510*/  CS2R.32 R60, SR_CgaSize ;  /* 0x00000000003c7805 */ /* 0x000fca0000008a00 */
[----:B------:R-:W-:-:S05]  /*1520*/  IMAD R60, R60, -0xa0, RZ ;  /* 0xffffff603c3c7824 */ /* 0x000fca00078e02ff */
[----:B---3--:R-:W-:-:S14]  /*1530*/  R2UR UR7, R60 ;  /* 0x000000003c0772ca */ /* 0x008fdc00000e0000 */
[----:B------:R-:W3:Y:S01]  /*1540*/  LDCU UR7, c[0x0][UR7+0x2b4] ;  /* 0x00005680070777ac */ /* 0x000ee20008000800 */
[----:B------:R-:W-:Y:S01]  /*1550*/  UISETP.NE.AND UP2, UPT, UR10, 0x2, UPT ;  /* 0x000000020a00788c */ /* 0x000fe2000bf45270 */
[----:B------:R-:W2:Y:S01]  /*1560*/  LDC R9, c[0x0][0xb24] ;  /* 0x0002c900ff097b82 */ /* 0x000ea20000000800 */
[----:B------:R-:W-:-:S05]  /*1570*/  CS2R.32 R58, SR_CgaSize ;  /* 0x00000000003a7805 */ /* 0x000fca0000008a00 */
[----:B------:R-:W-:-:S06]  /*1580*/  IMAD R58, R58, -0xa0, RZ ;  /* 0xffffff603a3a7824 */ /* 0x000fcc00078e02ff */
[----:B------:R-:W4:Y:S08]  /*1590*/  LDC R58, c[0x0][R58+0x2a4] ;  /* 0x0000a9003a3a7b82 */ /* 0x000f300000000800 */
[----:B------:R-:W4:Y:S01]  /*15a0*/  LDC R26, c[0x0][0xb24] ;  /* 0x0002c900ff1a7b82 */ /* 0x000f220000000800 */
[----:B-1----:R-:W-:Y:S01]  /*15b0*/  I2FP.F32.U32 R4, R11 ;  /* 0x0000000b00047245 */ /* 0x002fe20000201000 */
[----:B------:R-:W-:-:S06]  /*15c0*/  IMAD.MOV.U32 R21, RZ, RZ, R11 ;  /* 0x000000ffff157224 */ /* 0x000fcc00078e000b */
[----:B------:R-:W1:Y:S01]  /*15d0*/  S2UR UR36, SR_CTAID.Z ;  /* 0x00000000002479c3 */ /* 0x000e620000002700 */
[----:B--2---:R-:W-:Y:S02]  /*15e0*/  ISETP.GE.AND P0, PT, R9, 0x1, PT ;  /* 0x000000010900780c */ /* 0x004fe40003f06270 */
[----:B------:R-:W-:Y:S01]  /*15f0*/  I2FP.F32.U32 R2, R20 ;  /* 0x0000001400027245 */ /* 0x000fe20000201000 */
[----:B------:R-:W-:-:S04]  /*1600*/  FMUL R4, R4, UR8 ;  /* 0x0000000804047c20 */ /* 0x000fc80008400000 */
[----:B---3--:R-:W-:Y:S01]  /*1610*/  FMUL R2, R2, UR7 ;  /* 0x0000000702027c20 */ /* 0x008fe20008400000 */
[----:B------:R-:W2:Y:S01]  /*1620*/  F2I.U32.TRUNC.NTZ R60, R4 ;  /* 0x00000004003c7305 */ /* 0x000ea2000020f000 */
[----:B------:R-:W3:Y:S07]  /*1630*/  LDCU UR7, c[0x0][0xb30] ;  /* 0x00016600ff0777ac */ /* 0x000eee0008000800 */
[----:B------:R-:W1:Y:S01]  /*1640*/  F2I.U32.TRUNC.NTZ R3, R2 ;  /* 0x0000000200037305 */ /* 0x000e62000020f000 */
[----:B--2---:R-:W-:-:S04]  /*1650*/  IMAD.MOV R60, RZ, RZ, -R60 ;  /* 0x000000ffff3c7224 */ /* 0x004fc800078e0a3c */
[----:B----4-:R-:W-:Y:S01]  /*1660*/  IMAD R60, R0, R60, R11 ;  /* 0x0000003c003c7224 */ /* 0x010fe200078e020b */
[----:B------:R-:W-:Y:S01]  /*1670*/  PRMT R0, RZ, 0x7610, R0 ;  /* 0x00007610ff007816 */ /* 0x000fe20000000000 */
[----:B---3--:R-:W-:Y:S01]  /*1680*/  UISETP.NE.AND UP3, UPT, UR7, 0x1, UPT ;  /* 0x000000010700788c */ /* 0x008fe2000bf65270 */
[----:B-1----:R-:W-:-:S05]  /*1690*/  IADD3 R3, PT, PT, -R3, RZ, RZ ;  /* 0x000000ff03037210 */ /* 0x002fca0007ffe1ff */
[----:B------:R-:W-:Y:S01]  /*16a0*/  IMAD R58, R58, R3, R20 ;  /* 0x000000033a3a7224 */ /* 0x000fe200078e0214 */
[----:B------:R-:W-:Y:S06]  /*16b0*/  BRA.U UP4, `(.L_x_18) ;  /* 0x0000000104247547 */ /* 0x000fec000b800000 */
[----:B------:R-:W-:Y:S01]  /*16c0*/  ISETP.NE.AND P1, PT, R58, RZ, PT ;  /* 0x000000ff3a00720c */ /* 0x000fe20003f25270 */
[----:B------:R-:W-:Y:S01]  /*16d0*/  IMAD.MOV.U32 R0, RZ, RZ, 0x3 ;  /* 0x00000003ff007424 */ /* 0x000fe200078e00ff */
[C---:B------:R-:W-:Y:S02]  /*16e0*/  LOP3.LUT R3, R60.reuse, 0xfffffffe, RZ, 0xc0, !PT ;  /* 0xfffffffe3c037812 */ /* 0x040fe400078ec0ff */
[----:B------:R-:W-:Y:S02]  /*16f0*/  ISETP.LT.U32.OR P1, PT, R60, 0x2, !P1 ;  /* 0x000000023c00780c */ /* 0x000fe40004f21470 */
[----:B------:R-:W-:Y:S02]  /*1700*/  SHF.L.U32 R0, R0, R3, RZ ;  /* 0x0000000300007219 */ /* 0x000fe400000006ff */
[----:B------:R-:W-:Y:S02]  /*1710*/  SEL R5, RZ, 0x1, !P1 ;  /* 0x00000001ff057807 */ /* 0x000fe40004800000 */
[----:B------:R-:W-:-:S05]  /*1720*/  SEL R2, RZ, 0x2, !P1 ;  /* 0x00000002ff027807 */ /* 0x000fca0004800000 */
[----:B------:R-:W-:-:S05]  /*1730*/  IMAD.IADD R2, R5, 0x1, R2 ;  /* 0x0000000105027824 */ /* 0x000fca00078e0202 */
[----:B------:R-:W-:Y:S02]  /*1740*/  PRMT R8, R2, 0x7610, R8 ;  /* 0x0000761002087816 */ /* 0x000fe40000000008 */
.L_x_18:
[----:B------:R-:W-:Y:S05]  /*1750*/  @!P0 BRA `(.L_x_19) ;  /* 0x0000000000b88947 */ /* 0x000fea0003800000 */
[----:B------:R-:W1:Y:S01]  /*1760*/  LDC.64 R4, c[0x0][0xb18] ;  /* 0x0002c600ff047b82 */ /* 0x000e620000000a00 */
[----:B------:R-:W-:-:S07]  /*1770*/  ISETP.NE.AND P0, PT, R9, 0x1, PT ;  /* 0x000000010900780c */ /* 0x000fce0003f05270 */
[----:B------:R-:W2:Y:S08]  /*1780*/  LDC R14, c[0x0][0xb0c] ;  /* 0x0002c300ff0e7b82 */ /* 0x000eb00000000800 */
[----:B------:R-:W3:Y:S08]  /*1790*/  LDC R13, c[0x0][0x370] ;  /* 0x0000dc00ff0d7b82 */ /* 0x000ef00000000800 */
[----:B------:R-:W4:Y:S01]  /*17a0*/  LDC R16, c[0x0][0x374] ;  /* 0x0000dd00ff107b82 */ /* 0x000f220000000800 */
[----:B-1----:R-:W-:-:S07]  /*17b0*/  ISETP.NE.AND P1, PT, R4, 0x1, PT ;  /* 0x000000010400780c */ /* 0x002fce0003f25270 */
[----:B------:R-:W3:Y:S01]  /*17c0*/  LDC.64 R6, c[0x0][0xb10] ;  /* 0x0002c400ff067b82 */ /* 0x000ee20000000a00 */
[----:B--2---:R-:W-:-:S07]  /*17d0*/  ISETP.NE.AND P2, PT, R14, 0x1, PT ;  /* 0x000000010e00780c */ /* 0x004fce0003f45270 */
[----:B------:R-:W1:Y:S08]  /*17e0*/  LDC R12, c[0x0][0xb20] ;  /* 0x0002c800ff0c7b82 */ /* 0x000e700000000800 */
[----:B------:R-:W2:Y:S01]  /*17f0*/  LDC.64 R2, c[0x0][0xb28] ;  /* 0x0002ca00ff027b82 */ /* 0x000ea20000000a00 */
[----:B----4-:R-:W-:-:S04]  /*1800*/  IMAD.HI.U32 R15, R16, R5, RZ ;  /* 0x00000005100f7227 */ /* 0x010fc800078e00ff */
[----:B------:R-:W-:-:S04]  /*1810*/  IMAD.HI.U32 R5, R20, R5, RZ ;  /* 0x0000000514057227 */ /* 0x000fc800078e00ff */
[----:B---3--:R-:W-:-:S04]  /*1820*/  IMAD.HI.U32 R18, R13, R6, RZ ;  /* 0x000000060d127227 */ /* 0x008fc800078e00ff */
[C---:B------:R-:W-:Y:S01]  /*1830*/  IMAD.HI.U32 R22, R11.reuse, R6, RZ ;  /* 0x000000060b167227 */ /* 0x040fe200078e00ff */
[-C--:B------:R-:W-:Y:S02]  /*1840*/  @P2 SHF.R.U32.HI R13, RZ, R7.reuse, R18 ;  /* 0x00000007ff0d2219 */ /* 0x080fe40000011612 */
[-C--:B-1----:R-:W-:Y:S02]  /*1850*/  @P1 SHF.R.U32.HI R16, RZ, R12.reuse, R15 ;  /* 0x0000000cff101219 */ /* 0x082fe4000001160f */
[----:B------:R-:W-:Y:S02]  /*1860*/  SHF.R.U32.HI R5, RZ, R12, R5 ;  /* 0x0000000cff057219 */ /* 0x000fe40000011605 */
[----:B------:R-:W-:Y:S02]  /*1870*/  SHF.R.U32.HI R22, RZ, R7, R22 ;  /* 0x00000007ff167219 */ /* 0x000fe40000011616 */
[----:B------:R-:W-:Y:S01]  /*1880*/  SEL R5, R20, R5, !P1 ;  /* 0x0000000514057207 */ /* 0x000fe20004800000 */
[----:B--2---:R-:W-:Y:S01]  /*1890*/  IMAD.HI.U32 R18, R16, R2, RZ ;  /* 0x0000000210127227 */ /* 0x004fe200078e00ff */
[----:B------:R-:W-:-:S02]  /*18a0*/  SEL R21, R11, R22, !P2 ;  /* 0x000000160b157207 */ /* 0x000fc40005000000 */
[----:B------:R-:W-:Y:S01]  /*18b0*/  IADD3 R7, PT, PT, -R5, RZ, RZ ;  /* 0x000000ff05077210 */ /* 0x000fe20007ffe1ff */
[----:B------:R-:W-:Y:S01]  /*18c0*/  IMAD.HI.U32 R6, R13, R2, RZ ;  /* 0x000000020d067227 */ /* 0x000fe200078e00ff */
[----:B------:R-:W-:-:S03]  /*18d0*/  @P0 SHF.R.U32.HI R16, RZ, R3, R18 ;  /* 0x00000003ff100219 */ /* 0x000fc60000011612 */
[----:B------:R-:W-:Y:S01]  /*18e0*/  IMAD R7, R4, R7, R20 ;  /* 0x0000000704077224 */ /* 0x000fe200078e0214 */
[----:B------:R-:W-:Y:S01]  /*18f0*/  @P0 SHF.R.U32.HI R13, RZ, R3, R6 ;  /* 0x00000003ff0d0219 */ /* 0x000fe20000011606 */
[----:B------:R-:W-:-:S04]  /*1900*/  IMAD R16, R16, R9, RZ ;  /* 0x0000000910107224 */ /* 0x000fc800078e02ff */
[----:B------:R-:W-:Y:S01]  /*1910*/  IMAD R6, R13, R9, RZ ;  /* 0x000000090d067224 */ /* 0x000fe200078e02ff */
[----:B------:R-:W-:-:S04]  /*1920*/  ISETP.GE.AND P1, PT, R5, R16, PT ;  /* 0x000000100500720c */ /* 0x000fc80003f26270 */
[----:B------:R-:W-:Y:S01]  /*1930*/  ISETP.GE.OR P1, PT, R21, R6, P1 ;  /* 0x000000061500720c */ /* 0x000fe20000f26670 */
[----:B------:R-:W-:-:S05]  /*1940*/  IMAD.HI.U32 R6, R5, R2, RZ ;  /* 0x0000000205067227 */ /* 0x000fca00078e00ff */
[----:B------:R-:W-:-:S04]  /*1950*/  SHF.R.U32.HI R6, RZ, R3, R6 ;  /* 0x00000003ff067219 */ /* 0x000fc80000011606 */
[----:B------:R-:W-:-:S03]  /*1960*/  SEL R6, R5, R6, !P0 ;  /* 0x0000000605067207 */ /* 0x000fc60004000000 */
[----:B------:R-:W-:Y:S01]  /*1970*/  @!P1 IMAD.HI.U32 R12, R21, R2, RZ ;  /* 0x00000002150c9227 */ /* 0x000fe200078e00ff */
[----:B------:R-:W-:-:S04]  /*1980*/  IADD3 R2, PT, PT, -R6, RZ, RZ ;  /* 0x000000ff06027210 */ /* 0x000fc80007ffe1ff */
[----:B------:R-:W-:Y:S01]  /*1990*/  @!P1 SHF.R.U32.HI R12, RZ, R3, R12 ;  /* 0x00000003ff0c9219 */ /* 0x000fe2000001160c */
[----:B------:R-:W-:-:S03]  /*19a0*/  IMAD R2, R9, R2, R5 ;  /* 0x0000000209027224 */ /* 0x000fc600078e0205 */
[----:B------:R-:W-:-:S05]  /*19b0*/  @!P1 SEL R3, R21, R12, !P0 ;  /* 0x0000000c15039207 */ /* 0x000fca0004000000 */
[--C-:B------:R-:W-:Y:S02]  /*19c0*/  @!P1 IMAD.IADD R6, R6, 0x1, -R3.reuse ;  /* 0x0000000106069824 */ /* 0x100fe400078e0a03 */
[----:B------:R-:W-:Y:S01]  /*19d0*/  @!P1 IMAD R3, R2, R13, R3 ;  /* 0x0000000d02039224 */ /* 0x000fe200078e0203 */
[----:B------:R-:W-:Y:S01]  /*19e0*/  IADD3 R2, PT, PT, -R21, RZ, RZ ;  /* 0x000000ff15027210 */ /* 0x000fe20007ffe1ff */
[----:B------:R-:W-:Y:S02]  /*19f0*/  @!P1 IMAD R5, R6, R9, R21 ;  /* 0x0000000906059224 */ /* 0x000fe400078e0215 */
[----:B------:R-:W-:Y:S02]  /*1a00*/  @!P1 IMAD.MOV.U32 R21, RZ, RZ, R3 ;  /* 0x000000ffff159224 */ /* 0x000fe400078e0003 */
[----:B------:R-:W-:Y:S02]  /*1a10*/  IMAD R2, R14, R2, R11 ;  /* 0x000000020e027224 */ /* 0x000fe400078e020b */
[----:B------:R-:W-:-:S02]  /*1a20*/  IMAD R20, R5, R4, R7 ;  /* 0x0000000405147224 */ /* 0x000fc400078e0207 */
[----:B------:R-:W-:Y:S02]  /*1a30*/  IMAD R21, R21, R14, R2 ;  /* 0x0000000e15157224 */ /* 0x000fe400078e0202 */
.L_x_19:
[----:B------:R-:W-:Y:S05]  /*1a40*/  BRA.U UP3, `(.L_x_20) ;  /* 0x0000000103407547 */ /* 0x000fea000b800000 */
[----:B------:R-:W1:Y:S08]  /*1a50*/  LDC.64 R4, c[0x0][0xb10] ;  /* 0x0002c400ff047b82 */ /* 0x000e700000000a00 */
[----:B------:R-:W2:Y:S08]  /*1a60*/  LDC.64 R2, c[0x0][0xb18] ;  /* 0x0002c600ff027b82 */ /* 0x000eb00000000a00 */
[----:B------:R-:W3:Y:S08]  /*1a70*/  LDC R6, c[0x0][0xb20] ;  /* 0x0002c800ff067b82 */ /* 0x000ef00000000800 */
[----:B------:R-:W4:Y:S01]  /*1a80*/  LDC R12, c[0x0][0xb0c] ;  /* 0x0002c300ff0c7b82 */ /* 0x000f220000000800 */
[----:B-1----:R-:W-:-:S05]  /*1a90*/  IMAD.HI.U32 R4, R21, R4, RZ ;  /* 0x0000000415047227 */ /* 0x002fca00078e00ff */
[----:B------:R-:W-:Y:S01]  /*1aa0*/  SHF.R.U32.HI R4, RZ, R5, R4 ;  /* 0x00000005ff047219 */ /* 0x000fe20000011604 */
[----:B--2---:R-:W-:Y:S01]  /*1ab0*/  IMAD.HI.U32 R3, R20, R3, RZ ;  /* 0x0000000314037227 */ /* 0x004fe200078e00ff */
[----:B------:R-:W-:-:S04]  /*1ac0*/  ISETP.NE.AND P0, PT, R2, 0x1, PT ;  /* 0x000000010200780c */ /* 0x000fc80003f05270 */
[----:B---3--:R-:W-:-:S04]  /*1ad0*/  SHF.R.U32.HI R3, RZ, R6, R3 ;  /* 0x00000006ff037219 */ /* 0x008fc80000011603 */
[----:B------:R-:W-:Y:S02]  /*1ae0*/  SEL R3, R20, R3, !P0 ;  /* 0x0000000314037207 */ /* 0x000fe40004000000 */
[----:B----4-:R-:W-:-:S04]  /*1af0*/  ISETP.NE.AND P1, PT, R12, 0x1, PT ;  /* 0x000000010c00780c */ /* 0x010fc80003f25270 */
[----:B------:R-:W-:-:S05]  /*1b00*/  SEL R6, R21, R4, !P1 ;  /* 0x0000000415067207 */ /* 0x000fca0004800000 */
[----:B------:R-:W-:Y:S02]  /*1b10*/  IMAD.IADD R4, R3, 0x1, -R6 ;  /* 0x0000000103047824 */ /* 0x000fe400078e0a06 */
[----:B------:R-:W-:Y:S02]  /*1b20*/  IMAD.IADD R3, R6, 0x1, -R3 ;  /* 0x0000000106037824 */ /* 0x000fe400078e0a03 */
[----:B------:R-:W-:Y:S02]  /*1b30*/  IMAD R21, R4, R12, R21 ;  /* 0x0000000c04157224 */ /* 0x000fe400078e0215 */
[----:B------:R-:W-:Y:S02]  /*1b40*/  IMAD R20, R3, R2, R20 ;  /* 0x0000000203147224 */ /* 0x000fe400078e0214 */
.L_x_20:
[----:B------:R-:W-:Y:S05]  /*1b50*/  BRA.U !UP1, `(.L_x_21) ;  /* 0x00000001090c7547 */ /* 0x000fea000b800000 */
[----:B------:R-:W-:Y:S01]  /*1b60*/  UCGABAR_WAIT ;  /* 0x0000000000007dc7 */ /* 0x000fe20008000000 */
[----:B------:R-:W-:Y:S01]  /*1b70*/  CCTL.IVALL ;  /* 0x00000000ff00798f */ /* 0x000fe20002000000 */
[----:B------:R-:W-:Y:S05]  /*1b80*/  BRA `(.L_x_22) ;  /* 0x0000000000047947 */ /* 0x000fea0003800000 */
.L_x_21:
[----:B------:R-:W-:Y:S06]  /*1b90*/  BAR.SYNC.DEFER_BLOCKING 0x0 ;  /* 0x0000000000007b1d */ /* 0x000fec0000010000 */
.L_x_22:
[----:B------:R-:W-:Y:S05]  /*1ba0*/  BRA.U UP2, `(.L_x_23) ;  /* 0x0000002d02687547 */ /* 0x000fea000b800000 */
[----:B------:R-:W1:Y:S01]  /*1bb0*/  LDCU UR4, c[0x0][0x38c] ;  /* 0x00007180ff0477ac */ /* 0x000e620008000800 */
[----:B------:R-:W2:Y:S01]  /*1bc0*/  LDC R9, c[0x0][0x370] ;  /* 0x0000dc00ff097b82 */ /* 0x000ea20000000800 */
[----:B------:R-:W-:Y:S01]  /*1bd0*/  IMAD.SHL.U32 R16, R11, 0x40, RZ ;  /* 0x000000400b107824 */ /* 0x000fe200078e00ff */
[----:B------:R-:W-:Y:S01]  /*1be0*/  PLOP3.LUT P1, PT, PT, PT, UP5, 0x80, 0x8 ;  /* 0x000000000008781c */ /* 0x000fe20003f2f058 */
[----:B------:R-:W-:Y:S01]  /*1bf0*/  HFMA2 R12, -RZ, RZ, 0, 0 ;  /* 0x00000000ff0c7431 */ /* 0x000fe200000001ff */
[----:B------:R-:W-:Y:S01]  /*1c00*/  UISETP.NE.AND UP1, UPT, UR10, URZ, UPT ;  /* 0x000000ff0a00728c */ /* 0x000fe2000bf25270 */
[----:B------:R-:W-:Y:S01]  /*1c10*/  ISETP.NE.AND P4, PT, R10, RZ, P5 ;  /* 0x000000ff0a00720c */ /* 0x000fe20002f85270 */
[----:B------:R-:W-:Y:S01]  /*1c20*/  IMAD.MOV.U32 R15, RZ, RZ, 0x1 ;  /* 0x00000001ff0f7424 */ /* 0x000fe200078e00ff */
[----:B------:R-:W-:Y:S01]  /*1c30*/  PLOP3.LUT P1, PT, P1, PT, PT, 0x8, 0x80 ;  /* 0x000000000080781c */ /* 0x000fe20000f2e170 */
[----:B------:R-:W3:Y:S01]  /*1c40*/  LDC R0, c[0x0][0x374] ;  /* 0x0000dd00ff007b82 */ /* 0x000ee20000000800 */
[----:B------:R-:W-:Y:S01]  /*1c50*/  IMAD.MOV.U32 R14, RZ, RZ, RZ ;  /* 0x000000ffff0e7224 */ /* 0x000fe200078e00ff */
[----:B------:R-:W-:Y:S01]  /*1c60*/  MOV R8, 0x1 ;  /* 0x0000000100087802 */ /* 0x000fe20000000f00 */
[----:B------:R-:W-:Y:S01]  /*1c70*/  IMAD.MOV.U32 R10, RZ, RZ, RZ ;  /* 0x000000ffff0a7224 */ /* 0x000fe200078e00ff */
[----:B------:R-:W-:Y:S01]  /*1c80*/  LOP3.LUT R16, R16, 0x40, RZ, 0xc0, !PT ;  /* 0x0000004010107812 */ /* 0x000fe200078ec0ff */
[----:B------:R-:W4:Y:S01]  /*1c90*/  LDCU.64 UR14, c[0x0][0x348] ;  /* 0x00006900ff0e77ac */ /* 0x000f220008000a00 */
[----:B-1----:R-:W-:-:S02]  /*1ca0*/  UIADD3 UR5, UPT, UPT, UR4, 0xf, URZ ;  /* 0x0000000f04057890 */ /* 0x002fc4000fffe0ff */
[----:B------:R-:W-:Y:S02]  /*1cb0*/  USEL UR22, UR6, 0x2, UP1 ;  /* 0x0000000206167887 */ /* 0x000fe40008800000 */
[----:B------:R-:W-:Y:S01]  /*1cc0*/  USHF.R.S32.HI UR7, URZ, 0x1f, UR5 ;  /* 0x0000001fff077899 */ /* 0x000fe20008011405 */
[----:B------:R-:W-:-:S03]  /*1cd0*/  UMOV UR23, URZ ;  /* 0x000000ff00177c82 */ /* 0x000fc60008000000 */
[----:B------:R-:W-:Y:S02]  /*1ce0*/  ULEA.HI UR7, UR7, UR5, URZ, 0x4 ;  /* 0x0000000507077291 */ /* 0x000fe4000f8f20ff */
[----:B------:R-:W-:Y:S02]  /*1cf0*/  UIADD3 UR5, UPT, UPT, UR4, -0x1, URZ ;  /* 0xffffffff04057890 */ /* 0x000fe4000fffe0ff */
[----:B------:R-:W-:Y:S02]  /*1d00*/  USHF.R.S32.HI UR7, URZ, 0x4, UR7 ;  /* 0x00000004ff077899 */ /* 0x000fe40008011407 */
[----:B------:R-:W-:Y:S02]  /*1d10*/  UISETP.GE.U32.AND UP2, UPT, UR5, -0x1f, UPT ;  /* 0xffffffe10500788c */ /* 0x000fe4000bf46070 */
[----:B------:R-:W-:Y:S02]  /*1d20*/  UISETP.LT.U32.AND UP0, UPT, UR7, 0x34, UPT ;  /* 0x000000340700788c */ /* 0x000fe4000bf01070 */
[----:B------:R-:W-:-:S02]  /*1d30*/  UIADD3 UR4, UPT, UPT, UR4, 0x1e, URZ ;  /* 0x0000001e04047890 */ /* 0x000fc4000fffe0ff */
[----:B------:R-:W-:-:S04]  /*1d40*/  USEL UR5, UR7, 0x34, UP0 ;  /* 0x0000003407057887 */ /* 0x000fc80008000000 */
[----:B------:R-:W-:Y:S02]  /*1d50*/  UIADD3 UR21, UPT, UPT, UR5, -0x1, URZ ;  /* 0xffffffff05157890 */ /* 0x000fe4000fffe0ff */
[----:B------:R-:W-:Y:S02]  /*1d60*/  @UP2 UIADD3 UR21, UPT, UPT, UR5, URZ, URZ ;  /* 0x000000ff05152290 */ /* 0x000fe4000fffe0ff */
[----:B------:R-:W-:Y:S02]  /*1d70*/  UIADD3 UR24, UPT, UPT, UR7, -UR5, URZ ;  /* 0x8000000507187290 */ /* 0x000fe4000fffe0ff */
[----:B------:R-:W-:Y:S02]  /*1d80*/  UIADD3 UR13, UPT, UPT, UR21, 0x1, URZ ;  /* 0x00000001150d7890 */ /* 0x000fe4000fffe0ff */
[----:B--2-4-:R-:W-:-:S12]  /*1d90*/  UIADD3 UR21, UPT, UPT, -UR21, URZ, URZ ;  /* 0x000000ff15157290 */ /* 0x014fd8000fffe1ff */
.L_x_43:
[----:B------:R-:W-:Y:S01]  /*1da0*/  UISETP.NE.AND UP0, UPT, UR37, URZ, UPT ;  /* 0x000000ff2500728c */ /* 0x000fe2000bf05270 */
[----:B------:R-:W1:Y:S08]  /*1db0*/  S2UR UR37, SR_CgaCtaId ;  /* 0x00000000002579c3 */ /* 0x000e700000008800 */
[----:B------:R-:W-:Y:S05]  /*1dc0*/  BRA.U UP0, `(.L_x_24) ;  /* 0x0000000100347547 */ /* 0x000fea000b800000 */
[----:B------:R-:W2:Y:S01]  /*1dd0*/  S2R R2, SR_CgaCtaId ;  /* 0x0000000000027919 */ /* 0x000ea20000008800 */
[----:B------:R-:W-:-:S04]  /*1de0*/  MOV R3, 0x400 ;  /* 0x0000040000037802 */ /* 0x000fc80000000f00 */
[----:B--2---:R-:W-:Y:S02]  /*1df0*/  LEA R3, R2, R3, 0x18 ;  /* 0x0000000302037211 */ /* 0x004fe400078ec0ff */
[----:B------:R-:W-:-:S03]  /*1e00*/  SHF.L.U32 R2, R8, 0x1f, RZ ;  /* 0x0000001f08027819 */ /* 0x000fc600000006ff */
[----:B------:R-:W-:-:S04]  /*1e10*/  IMAD R3, R10, 0x8, R3 ;  /* 0x000000080a037824 */ /* 0x000fc800078e0203 */
[----:B------:R-:W2:Y:S02]  /*1e20*/  SYNCS.PHASECHK.TRANS64.TRYWAIT P0, [R3+URZ+0x400], R2 ;  /* 0x00040002030075a7 */ /* 0x000ea400080011ff */
[----:B--2---:R-:W-:Y:S05]  /*1e30*/  @!P0 BRA `(.L_x_25) ;  /* 0x00000088006c8947 */ /* 0x004fea0003800000 */
.L_x_198:
[----:B------:R-:W-:Y:S01]  /*1e40*/  VIADD R10, R10, 0x1 ;  /* 0x000000010a0a7836 */ /* 0x000fe20000000000 */
[----:B------:R2:W-:Y:S04]  /*1e50*/  SYNCS.ARRIVE.TRANS64.A1T0 RZ, [R3+URZ+0x3f0], RZ ;  /* 0x0003f0ff03ff79a7 */ /* 0x0005e800081000ff */
[----:B------:R-:W-:-:S04]  /*1e60*/  ISETP.NE.AND P0, PT, R10, 0x2, PT ;  /* 0x000000020a00780c */ /* 0x000fc80003f05270 */
[----:B------:R-:W-:Y:S02]  /*1e70*/  SEL R10, R10, RZ, P0 ;  /* 0x000000ff0a0a7207 */ /* 0x000fe40000000000 */
[----:B--2---:R-:W-:-:S04]  /*1e80*/  SEL R3, RZ, 0x1, P0 ;  /* 0x00000001ff037807 */ /* 0x004fc80000000000 */
[----:B------:R-:W-:-:S07]  /*1e90*/  LOP3.LUT R8, R8, R3, RZ, 0x3c, !PT ;  /* 0x0000000308087212 */ /* 0x000fce00078e3cff */
.L_x_24:
[----:B------:R-:W-:Y:S01]  /*1ea0*/  UMOV UR6, 0x400 ;  /* 0x0000040000067882 */ /* 0x000fe20000000000 */
[----:B------:R-:W-:Y:S01]  /*1eb0*/  LEA.HI R3, R21, R21, RZ, 0x1 ;  /* 0x0000001515037211 */ /* 0x000fe200078f08ff */
[----:B-1----:R-:W-:Y:S01]  /*1ec0*/  ULEA UR6, UR37, UR6, 0x18 ;  /* 0x0000000625067291 */ /* 0x002fe2000f8ec0ff */
[----:B------:R-:W-:Y:S01]  /*1ed0*/  SHF.L.U32 R2, R15, 0x1f, RZ ;  /* 0x0000001f0f027819 */ /* 0x000fe200000006ff */
[----:B------:R-:W-:Y:S01]  /*1ee0*/  UISETP.GE.U32.AND UP0, UPT, UR4, 0x1f, UPT ;  /* 0x0000001f0400788c */ /* 0x000fe2000bf06070 */
[C---:B------:R-:W-:Y:S01]  /*1ef0*/  R2UR UR9, R16.reuse ;  /* 0x00000000100972ca */ /* 0x040fe200000e0000 */
[----:B------:R-:W-:Y:S01]  /*1f00*/  ULEA UR8, UR23, UR6, 0x3 ;  /* 0x0000000617087291 */ /* 0x000fe2000f8e18ff */
[----:B------:R-:W-:Y:S01]  /*1f10*/  IMAD.SHL.U32 R3, R3, 0x40, RZ ;  /* 0x0000004003037824 */ /* 0x000fe200078e00ff */
[----:B------:R-:W-:Y:S01]  /*1f20*/  R2UR UR11, R16 ;  /* 0x00000000100b72ca */ /* 0x000fe200000e0000 */
[----:B------:R-:W-:-:S03]  /*1f30*/  UMOV UR25, URZ ;  /* 0x000000ff00197c82 */ /* 0x000fc60008000000 */
[----:B------:R-:W-:-:S03]  /*1f40*/  R2UR UR35, R3 ;  /* 0x00000000032372ca */ /* 0x000fc600000e0000 */
[----:B------:R1:W2:Y:S01]  /*1f50*/  SYNCS.PHASECHK.TRANS64.TRYWAIT P0, [UR8+0x1a0], R2 ;  /* 0x0001a002ff0075a7 */ /* 0x0002a20008001108 */
[----:B------:R-:W-:-:S09]  /*1f60*/  R2UR UR8, R20 ;  /* 0x00000000140872ca */ /* 0x000fd200000e0000 */
[----:B------:R-:W-:-:S04]  /*1f70*/  ULOP3.LUT UR35, UR9, 0xffffff80, UR35, 0xf8, !UPT ;  /* 0xffffff8009237892 */ /* 0x000fc8000f8ef823 */
[----:B------:R-:W-:Y:S01]  /*1f80*/  ULEA UR11, UR8, UR11, 0x7 ;  /* 0x0000000b080b7291 */ /* 0x000fe2000f8e38ff */
[----:B------:R-:W-:Y:S11]  /*1f90*/  BRA.U !UP0, `(.L_x_26) ;  /* 0x0000000108bc7547 */ /* 0x000ff6000b800000 */
[----:B------:R-:W-:Y:S01]  /*1fa0*/  UMOV UR16, UR21 ;  /* 0x0000001500107c82 */ /* 0x000fe20008000000 */
[----:B------:R-:W-:Y:S01]  /*1fb0*/  UMOV UR17, UR23 ;  /* 0x0000001700117c82 */ /* 0x000fe20008000000 */
[----:B------:R-:W-:-:S05]  /*1fc0*/  UMOV UR34, URZ ;  /* 0x000000ff00227c82 */ /* 0x000fca0008000000 */
.L_x_32:
[----:B------:R-:W-:Y:S01]  /*1fd0*/  ULEA UR33, UR17, UR6, 0x3 ;  /* 0x0000000611217291 */ /* 0x000fe2000f8e18ff */
[----:B------:R-:W-:Y:S01]  /*1fe0*/  @P5 MOV R3, 0x2000 ;  /* 0x0000200000035802 */ /* 0x000fe20000000f00 */
[----:B-12-4-:R-:W-:Y:S10]  /*1ff0*/  @P0 BRA `(.L_x_27) ;  /* 0x00000000000c0947 */ /* 0x016ff40003800000 */
[----:B------:R-:W-:-:S04]  /*2000*/  SHF.L.U32 R5, R15, 0x1f, RZ ;  /* 0x0000001f0f057819 */ /* 0x000fc800000006ff */
[----:B------:R-:W2:Y:S02]  /*2010*/  SYNCS.PHASECHK.TRANS64.TRYWAIT P0, [UR33+0x1a0], R5 ;  /* 0x0001a005ff0075a7 */ /* 0x000ea40008001121 */
[----:B--2---:R-:W-:Y:S05]  /*2020*/  @!P0 BRA `(.L_x_28) ;  /* 0x0000008800048947 */ /* 0x004fea0003800000 */
.L_x_27:
[----:B------:R2:W-:Y:S01]  /*2030*/  @P5 SYNCS.ARRIVE.TRANS64 RZ, [UR33], R3 ;  /* 0x00000003ffff59a7 */ /* 0x0005e20008000021 */
[----:B------:R-:W-:Y:S02]  /*2040*/  ULOP3.LUT UR8, UR22, 0x2, URZ, 0xfc, !UPT ;  /* 0x0000000216087892 */ /* 0x000fe4000f8efcff */
[----:B------:R-:W-:Y:S02]  /*2050*/  UIADD3 UR16, UPT, UPT, UR16, 0x1, URZ ;  /* 0x0000000110107890 */ /* 0x000fe4000fffe0ff */
[----:B------:R-:W-:Y:S02]  /*2060*/  UISETP.NE.AND UP0, UPT, UR8, 0x2, UPT ;  /* 0x000000020800788c */ /* 0x000fe4000bf05270 */
[----:B------:R-:W-:-:S07]  /*2070*/  UISETP.NE.AND UP2, UPT, UR16, 0x1, UPT ;  /* 0x000000011000788c */ /* 0x000fce000bf45270 */
[----:B------:R-:W-:Y:S05]  /*2080*/  BRA.U UP0, `(.L_x_29) ;  /* 0x0000000100047547 */ /* 0x000fea000b800000 */
[----:B------:R-:W-:Y:S05]  /*2090*/  BPT.TRAP 0x1 ;  /* 0x000000040000795c */ /* 0x000fea0000300000 */
.L_x_29:
[----:B------:R-:W-:Y:S04]  /*20a0*/  BSSY.RECONVERGENT B0, `(.L_x_30) ;  /* 0x0000003000007945 */ /* 0x000fe80003800200 */
[----:B------:R-:W-:Y:S05]  /*20b0*/  @!P4 BRA `(.L_x_31) ;  /* 0x000000000004c947 */ /* 0x000fea0003800000 */
[----:B------:R-:W-:Y:S05]  /*20c0*/  BPT.TRAP 0x1 ;  /* 0x000000040000795c */ /* 0x000fea0000300000 */
.L_x_31:
[----:B------:R-:W-:Y:S05]  /*20d0*/  BSYNC.RECONVERGENT B0 ;  /* 0x0000000000007941 */ /* 0x000fea0003800200 */
.L_x_30:
[----:B------:R-:W-:Y:S02]  /*20e0*/  UIADD3 UR23, UPT, UPT, UR17, 0x1, URZ ;  /* 0x0000000111177890 */ /* 0x000fe4000fffe0ff */
[----:B------:R-:W-:Y:S02]  /*20f0*/  UIADD3 UR28, UP1, UPT, UR14, 0x80, URZ ;  /* 0x000000800e1c7890 */ /* 0x000fe4000ff3e0ff */
[----:B------:R-:W-:Y:S02]  /*2100*/  UISETP.NE.AND UP0, UPT, UR23, 0x34, UPT ;  /* 0x000000341700788c */ /* 0x000fe4000bf05270 */
[----:B------:R-:W-:Y:S02]  /*2110*/  ULOP3.LUT UR33, UR33, 0xfefffff8, URZ, 0xc0, !UPT ;  /* 0xfefffff821217892 */ /* 0x000fe4000f8ec0ff */
[----:B------:R-:W-:Y:S02]  /*2120*/  USEL UR9, URZ, 0x1, UP0 ;  /* 0x00000001ff097887 */ /* 0x000fe40008000000 */
[----:B------:R-:W-:-:S02]  /*2130*/  USEL UR23, UR23, URZ, UP0 ;  /* 0x000000ff17177287 */ /* 0x000fc40008000000 */
[----:B------:R-:W-:Y:S02]  /*2140*/  UIADD3 UR26, UP0, UPT, UR14, 0x180, URZ ;  /* 0x000001800e1a7890 */ /* 0x000fe4000ff1e0ff */
[----:B------:R-:W-:Y:S01]  /*2150*/  ULEA UR8, UR23, UR6, 0x3 ;  /* 0x0000000617087291 */ /* 0x000fe2000f8e18ff */
[----:B------:R-:W-:Y:S01]  /*2160*/  LOP3.LUT R15, R15, UR9, RZ, 0x3c, !PT ;  /* 0x000000090f0f7c12 */ /* 0x000fe2000f8e3cff */
[----:B------:R-:W-:Y:S02]  /*2170*/  UIADD3.X UR29, UPT, UPT, URZ, UR15, URZ, UP1, !UPT ;  /* 0x0000000fff1d7290 */ /* 0x000fe40008ffe4ff */
[----:B------:R-:W-:Y:S01]  /*2180*/  UIADD3.X UR27, UPT, UPT, URZ, UR15, URZ, UP0, !UPT ;  /* 0x0000000fff1b7290 */ /* 0x000fe200087fe4ff */
[----:B-1----:R-:W-:Y:S01]  /*2190*/  SHF.L.U32 R2, R15, 0x1f, RZ ;  /* 0x0000001f0f027819 */ /* 0x002fe200000006ff */
[----:B------:R-:W-:Y:S01]  /*21a0*/  UMOV UR18, 0x0 ;  /* 0x0000000000127882 */ /* 0x000fe20000000000 */
[----:B------:R-:W-:Y:S01]  /*21b0*/  UMOV UR19, 0x10000000 ;  /* 0x1000000000137882 */ /* 0x000fe20000000000 */
[----:B------:R-:W-:Y:S01]  /*21c0*/  UMOV UR10, UR34 ;  /* 0x00000022000a7c82 */ /* 0x000fe20008000000 */
[----:B------:R4:W1:Y:S01]  /*21d0*/  SYNCS.PHASECHK.TRANS64.TRYWAIT P0, [UR8+0x1a0], R2 ;  /* 0x0001a002ff0075a7 */ /* 0x0008620008001108 */
[----:B------:R-:W-:Y:S01]  /*21e0*/  ULEA UR8, UR17, UR6, 0xb ;  /* 0x0000000611087291 */ /* 0x000fe2000f8e58ff */
[----:B------:R-:W-:Y:S01]  /*21f0*/  UMOV UR12, UR36 ;  /* 0x00000024000c7c82 */ /* 0x000fe20008000000 */
[----:B------:R-:W-:-:S02]  /*2200*/  UMOV UR9, UR33 ;  /* 0x0000002100097c82 */ /* 0x000fc40008000000 */
[----:B------:R-:W-:Y:S02]  /*2210*/  UIADD3 UR32, UPT, UPT, UR8, 0x4600, URZ ;  /* 0x0000460008207890 */ /* 0x000fe4000fffe0ff */
[----:B------:R-:W-:Y:S01]  /*2220*/  UIADD3 UR8, UPT, UPT, UR8, 0x1e600, URZ ;  /* 0x0001e60008087890 */ /* 0x000fe2000fffe0ff */
[----:B------:R-:W-:Y:S01]  /*2230*/  UMOV UR25, UR13 ;  /* 0x0000000d00197c82 */ /* 0x000fe20008000000 */
[----:B------:R-:W-:-:S05]  /*2240*/  UMOV UR17, UR23 ;  /* 0x0000001700117c82 */ /* 0x000fca0008000000 */
[----:B------:R2:W-:Y:S02]  /*2250*/  UTMALDG.3D.2CTA [UR32], [UR28], desc[UR18] ;  /* 0x000012201c0075b4 */ /* 0x0005e40008211000 */
[----:B------:R4:W-:Y:S01]  /*2260*/  UTMALDG.3D.2CTA [UR8], [UR26], desc[UR18] ;  /* 0x000012081a0075b4 */ /* 0x0009e20008211000 */
[----:B--2---:R-:W-:Y:S01]  /*2270*/  UIADD3 UR34, UPT, UPT, UR34, 0x10, URZ ;  /* 0x0000001022227890 */ /* 0x004fe2000fffe0ff */
[----:B------:R-:W-:Y:S11]  /*2280*/  BRA.U UP2, `(.L_x_32) ;  /* 0xfffffffd02507547 */ /* 0x000ff6000b83ffff */
.L_x_26:
[----:B----4-:R-:W-:Y:S01]  /*2290*/  ULEA UR8, UR23, UR6, 0x3 ;  /* 0x0000000617087291 */ /* 0x010fe2000f8e18ff */
[----:B-1----:R-:W-:Y:S01]  /*22a0*/  SHF.L.U32 R2, R15, 0x1f, RZ ;  /* 0x0000001f0f027819 */ /* 0x002fe200000006ff */
[----:B------:R-:W-:Y:S01]  /*22b0*/  @!P1 SYNCS.ARRIVE.TRANS64.A1T0 RZ, [UR6+0x388], RZ ;  /* 0x000388ffffff99a7 */ /* 0x000fe20008100006 */
[----:B------:R-:W-:-:S06]  /*22c0*/  UISETP.GT.AND UP0, UPT, UR7, UR5, UPT ;  /* 0x000000050700728c */ /* 0x000fcc000bf04270 */
[----:B--2---:R1:W2:Y:S03]  /*22d0*/  SYNCS.PHASECHK.TRANS64.TRYWAIT P0, [UR8+0x1a0], R2 ;  /* 0x0001a002ff0075a7 */ /* 0x0042a60008001108 */
[----:B------:R-:W-:Y:S05]  /*22e0*/  BRA.U !UP0, `(.L_x_33) ;  /* 0x0000000108bc7547 */ /* 0x000fea000b800000 */
[----:B------:R-:W-:Y:S01]  /*22f0*/  UIADD3 UR26, UPT, UPT, UR24, UR25, URZ ;  /* 0x00000019181a7290 */ /* 0x000fe2000fffe0ff */
[----:B------:R-:W-:-:S11]  /*2300*/  UMOV UR27, UR23 ;  /* 0x00000017001b7c82 */ /* 0x000fd60008000000 */
.L_x_39:
[----:B------:R-:W-:Y:S01]  /*2310*/  ULEA UR17, UR27, UR6, 0x3 ;  /* 0x000000061b117291 */ /* 0x000fe2000f8e18ff */
[----:B--2---:R-:W-:Y:S01]  /*2320*/  @P5 MOV R3, 0x2000 ;  /* 0x0000200000035802 */ /* 0x004fe20000000f00 */
[----:B-12---:R-:W-:Y:S10]  /*2330*/  @P0 BRA `(.L_x_34) ;  /* 0x00000000000c0947 */ /* 0x006ff40003800000 */
[----:B------:R-:W-:-:S04]  /*2340*/  SHF.L.U32 R5, R15, 0x1f, RZ ;  /* 0x0000001f0f057819 */ /* 0x000fc800000006ff */
[----:B------:R-:W2:Y:S02]  /*2350*/  SYNCS.PHASECHK.TRANS64.TRYWAIT P0, [UR17+0x1a0], R5 ;  /* 0x0001a005ff0075a7 */ /* 0x000ea40008001111 */
[----:B--2---:R-:W-:Y:S05]  /*2360*/  @!P0 BRA `(.L_x_35) ;  /* 0x00000084004c8947 */ /* 0x004fea0003800000 */
.L_x_34:
[----:B------:R2:W-:Y:S01]  /*2370*/  @P5 SYNCS.ARRIVE.TRANS64 RZ, [UR17], R3 ;  /* 0x00000003ffff59a7 */ /* 0x0005e20008000011 */
[----:B------:R-:W-:-:S04]  /*2380*/  ULOP3.LUT UR8, UR22, 0x2, URZ, 0xfc, !UPT ;  /* 0x0000000216087892 */ /* 0x000fc8000f8efcff */
[----:B------:R-:W-:-:S09]  /*2390*/  UISETP.NE.AND UP0, UPT, UR8, 0x2, UPT ;  /* 0x000000020800788c */ /* 0x000fd2000bf05270 */
[----:B------:R-:W-:Y:S05]  /*23a0*/  BRA.U UP0, `(.L_x_36) ;  /* 0x0000000100047547 */ /* 0x000fea000b800000 */
[----:B------:R-:W-:Y:S05]  /*23b0*/  BPT.TRAP 0x1 ;  /* 0x000000040000795c */ /* 0x000fea0000300000 */
.L_x_36:
[----:B------:R-:W-:Y:S04]  /*23c0*/  BSSY.RECONVERGENT B0, `(.L_x_37) ;  /* 0x0000003000007945 */ /* 0x000fe80003800200 */
[----:B------:R-:W-:Y:S05]  /*23d0*/  @!P4 BRA `(.L_x_38) ;  /* 0x000000000004c947 */ /* 0x000fea0003800000 */
[----:B------:R-:W-:Y:S05]  /*23e0*/  BPT.TRAP 0x1 ;  /* 0x000000040000795c */ /* 0x000fea0000300000 */
.L_x_38:
[----:B------:R-:W-:Y:S05]  /*23f0*/  BSYNC.RECONVERGENT B0 ;  /* 0x0000000000007941 */ /* 0x000fea0003800200 */
.L_x_37:
[----:B------:R-:W-:Y:S02]  /*2400*/  UIADD3 UR23, UPT, UPT, UR27, 0x1, URZ ;  /* 0x000000011b177890 */ /* 0x000fe4000fffe0ff */
[----:B------:R-:W-:Y:S02]  /*2410*/  UIADD3 UR32, UP1, UPT, UR14, 0x80, URZ ;  /* 0x000000800e207890 */ /* 0x000fe4000ff3e0ff */
[----:B------:R-:W-:Y:S02]  /*2420*/  UISETP.NE.AND UP0, UPT, UR23, 0x34, UPT ;  /* 0x000000341700788c */ /* 0x000fe4000bf05270 */
[----:B------:R-:W-:Y:S02]  /*2430*/  USHF.L.U32 UR18, UR25, 0x4, URZ ;  /* 0x0000000419127899 */ /* 0x000fe400080006ff */
[----:B------:R-:W-:Y:S02]  /*2440*/  USEL UR9, URZ, 0x1, UP0 ;  /* 0x00000001ff097887 */ /* 0x000fe40008000000 */
[----:B------:R-:W-:-:S02]  /*2450*/  USEL UR23, UR23, URZ, UP0 ;  /* 0x000000ff17177287 */ /* 0x000fc40008000000 */
[----:B------:R-:W-:Y:S02]  /*2460*/  UIADD3 UR30, UP0, UPT, UR14, 0x180, URZ ;  /* 0x000001800e1e7890 */ /* 0x000fe4000ff1e0ff */
[----:B------:R-:W-:Y:S01]  /*2470*/  ULEA UR8, UR23, UR6, 0x3 ;  /* 0x0000000617087291 */ /* 0x000fe2000f8e18ff */
[----:B------:R-:W-:Y:S01]  /*2480*/  LOP3.LUT R15, R15, UR9, RZ, 0x3c, !PT ;  /* 0x000000090f0f7c12 */ /* 0x000fe2000f8e3cff */
[----:B------:R-:W-:Y:S02]  /*2490*/  ULOP3.LUT UR17, UR17, 0xfefffff8, URZ, 0xc0, !UPT ;  /* 0xfefffff811117892 */ /* 0x000fe4000f8ec0ff */
[----:B------:R-:W-:Y:S01]  /*24a0*/  UIADD3.X UR33, UPT, UPT, URZ, UR15, URZ, UP1, !UPT ;  /* 0x0000000fff217290 */ /* 0x000fe20008ffe4ff */
[----:B-1----:R-:W-:Y:S01]  /*24b0*/  SHF.L.U32 R2, R15, 0x1f, RZ ;  /* 0x0000001f0f027819 */ /* 0x002fe200000006ff */
[----:B------:R-:W-:Y:S01]  /*24c0*/  UIADD3.X UR31, UPT, UPT, URZ, UR15, URZ, UP0, !UPT ;  /* 0x0000000fff1f7290 */ /* 0x000fe200087fe4ff */
[----:B------:R-:W-:Y:S02]  /*24d0*/  UMOV UR28, 0x0 ;  /* 0x00000000001c7882 */ /* 0x000fe40000000000 */
[----:B------:R4:W1:Y:S01]  /*24e0*/  SYNCS.PHASECHK.TRANS64.TRYWAIT P0, [UR8+0x1a0], R2 ;  /* 0x0001a002ff0075a7 */ /* 0x0008620008001108 */
[----:B------:R-:W-:Y:S01]  /*24f0*/  ULEA UR8, UR27, UR6, 0xb ;  /* 0x000000061b087291 */ /* 0x000fe2000f8e58ff */
[----:B------:R-:W-:Y:S01]  /*2500*/  UMOV UR29, 0x10000000 ;  /* 0x10000000001d7882 */ /* 0x000fe20000000000 */
[----:B------:R-:W-:-:S02]  /*2510*/  UMOV UR19, UR35 ;  /* 0x0000002300137c82 */ /* 0x000fc40008000000 */
[----:B------:R-:W-:Y:S02]  /*2520*/  UIADD3 UR16, UPT, UPT, UR8, 0x4600, URZ ;  /* 0x0000460008107890 */ /* 0x000fe4000fffe0ff */
[----:B------:R-:W-:Y:S01]  /*2530*/  UIADD3 UR8, UPT, UPT, UR8, 0x1e600, URZ ;  /* 0x0001e60008087890 */ /* 0x000fe2000fffe0ff */
[----:B------:R-:W-:Y:S01]  /*2540*/  UMOV UR20, UR36 ;  /* 0x0000002400147c82 */ /* 0x000fe20008000000 */
[----:B------:R-:W-:Y:S01]  /*2550*/  UMOV UR12, UR36 ;  /* 0x00000024000c7c82 */ /* 0x000fe20008000000 */
[----:B------:R-:W-:Y:S01]  /*2560*/  UMOV UR9, UR17 ;  /* 0x0000001100097c82 */ /* 0x000fe20008000000 */
[----:B------:R-:W-:Y:S01]  /*2570*/  UMOV UR10, UR18 ;  /* 0x00000012000a7c82 */ /* 0x000fe20008000000 */
[----:B------:R-:W-:Y:S02]  /*2580*/  UIADD3 UR25, UPT, UPT, UR25, 0x1, URZ ;  /* 0x0000000119197890 */ /* 0x000fe4000fffe0ff */
[----:B------:R4:W-:Y:S01]  /*2590*/  UTMALDG.3D.2CTA [UR16], [UR32], desc[UR28] ;  /* 0x00001c10200075b4 */ /* 0x0009e20008211000 */
[----:B------:R-:W-:Y:S01]  /*25a0*/  UMOV UR27, UR23 ;  /* 0x00000017001b7c82 */ /* 0x000fe20008000000 */
[----:B------:R-:W-:Y:S01]  /*25b0*/  UISETP.NE.AND UP0, UPT, UR25, UR26, UPT ;  /* 0x0000001a1900728c */ /* 0x000fe2000bf05270 */
[----:B------:R4:W-:Y:S08]  /*25c0*/  UTMALDG.3D.2CTA [UR8], [UR30], desc[UR28] ;  /* 0x00001c081e0075b4 */ /* 0x0009f00008211000 */
[----:B----4-:R-:W-:Y:S05]  /*25d0*/  BRA.U UP0, `(.L_x_39) ;  /* 0xfffffffd004c7547 */ /* 0x010fea000b83ffff */
.L_x_33:
[----:B-1----:R-:W-:Y:S01]  /*25e0*/  LEA R2, R14, UR6, 0x3 ;  /* 0x000000060e027c11 */ /* 0x002fe2000f8e18ff */
[----:B------:R-:W-:Y:S01]  /*25f0*/  NOP ;  /* 0x0000000000007918 */ /* 0x000fe20000000000 */
[----:B--2---:R-:W-:Y:S02]  /*2600*/  SHF.L.U32 R3, R12, 0x1f, RZ ;  /* 0x0000001f0c037819 */ /* 0x004fe400000006ff */
[----:B------:R-:W-:Y:S02]  /*2610*/  LEA R4, R14, UR6, 0x4 ;  /* 0x000000060e047c11 */ /* 0x000fe4000f8e20ff */
[----:B------:R-:W1:Y:S02]  /*2620*/  SYNCS.PHASECHK.TRANS64.TRYWAIT P0, [R2+URZ+0x390], R3 ;  /* 0x00039003020075a7 */ /* 0x000e6400080011ff */
[----:B-1----:R-:W-:Y:S05]  /*2630*/  @!P0 BRA `(.L_x_40) ;  /* 0x0000008000b08947 */ /* 0x002fea0003800000 */
.L_x_201:
[----:B------:R-:W2:Y:S01]  /*2640*/  LDS.128 R4, [R4+0x420] ;  /* 0x0004200004047984 */ /* 0x000ea20000000c00 */
[----:B------:R-:W-:Y:S01]  /*2650*/  ISETP.GE.AND P0, PT, R26, 0x1, PT ;  /* 0x000000011a00780c */ /* 0x000fe20003f06270 */
[----:B-1----:R-:W-:Y:S01]  /*2660*/  VIADD R2, R2, 0x3a0 ;  /* 0x000003a002027836 */ /* 0x002fe20000000000 */
[----:B------:R-:W-:Y:S01]  /*2670*/  @!PT LDS RZ, [RZ] ;  /* 0x00000000fffff984 */ /* 0x000fe20000000800 */
[----:B------:R-:W-:Y:S01]  /*2680*/  @!PT LDS RZ, [RZ] ;  /* 0x00000000fffff984 */ /* 0x000fe20000000800 */
[----:B------:R-:W-:Y:S01]  /*2690*/  @!PT LDS RZ, [RZ] ;  /* 0x00000000fffff984 */ /* 0x000fe20000000800 */
[----:B------:R-:W-:Y:S01]  /*26a0*/  @!PT LDS RZ, [RZ] ;  /* 0x00000000fffff984 */ /* 0x000fe20000000800 */
[----:B------:R1:W-:Y:S06]  /*26b0*/  MEMBAR.ALL.CTA ;  /* 0x0000000000007992 */ /* 0x0003ec0000008000 */
[----:B-1----:R-:W1:Y:S01]  /*26c0*/  FENCE.VIEW.ASYNC.S ;  /* 0x00000000000073c6 */ /* 0x002e620000000000 */
[----:B------:R-:W-:-:S04]  /*26d0*/  PRMT R2, RZ, 0x654, R2 ;  /* 0x00000654ff027816 */ /* 0x000fc80000000002 */
[----:B-1----:R1:W-:Y:S01]  /*26e0*/  SYNCS.ARRIVE.TRANS64.RED.A1T0 RZ, [R2+URZ], RZ ;  /* 0x000000ff02ff79a7 */ /* 0x0023e200081004ff */
[----:B--2---:R-:W-:-:S13]  /*26f0*/  LOP3.LUT P2, RZ, R6, 0x1, RZ, 0xc0, !PT ;  /* 0x0000000106ff7812 */ /* 0x004fda000784c0ff */
[----:B------:R-:W-:Y:S01]  /*2700*/  @P2 SHF.R.U32.HI R3, RZ, 0x10, R5 ;  /* 0x00000010ff032819 */ /* 0x000fe20000011605 */
[----:B------:R-:W-:Y:S01]  /*2710*/  VOTEU.ANY UP0, P2 ;  /* 0x0000000000ff7886 */ /* 0x000fe20001000100 */
[----:B------:R-:W-:Y:S02]  /*2720*/  @P2 MOV R13, R4 ;  /* 0x00000004000d2202 */ /* 0x000fe40000000f00 */
[----:B------:R-:W-:Y:S02]  /*2730*/  @P2 R2UR.BROADCAST UR8, R3 ;  /* 0x00000000030822ca */ /* 0x000fe400008e0000 */
[----:B------:R-:W-:-:S11]  /*2740*/  @P2 LOP3.LUT R11, R5, 0xffff, RZ, 0xc0, !PT ;  /* 0x0000ffff050b2812 */ /* 0x000fd600078ec0ff */
[----:B------:R-:W-:Y:S01]  /*2750*/  @UP0 UMOV UR36, UR8 ;  /* 0x0000000800240c82 */ /* 0x000fe20008000000 */
[----:B-1----:R-:W-:Y:S05]  /*2760*/  @!P0 BRA `(.L_x_41) ;  /* 0x0000000000b88947 */ /* 0x002fea0003800000 */
[----:B------:R-:W3:Y:S01]  /*2770*/  LDC.64 R4, c[0x0][0xb18] ;  /* 0x0002c600ff047b82 */ /* 0x000ee20000000a00 */
[----:B------:R-:W-:-:S07]  /*2780*/  ISETP.NE.AND P3, PT, R26, 0x1, PT ;  /* 0x000000011a00780c */ /* 0x000fce0003f65270 */
[----:B------:R-:W1:Y:S08]  /*2790*/  LDC.64 R6, c[0x0][0xb10] ;  /* 0x0002c400ff067b82 */ /* 0x000e700000000a00 */
[----:B------:R-:W2:Y:S08]  /*27a0*/  LDC R17, c[0x0][0xb20] ;  /* 0x0002c800ff117b82 */ /* 0x000eb00000000800 */
[----:B------:R-:W4:Y:S01]  /*27b0*/  LDC R18, c[0x0][0xb0c] ;  /* 0x0002c300ff127b82 */ /* 0x000f220000000800 */
[----:B---3--:R-:W-:Y:S01]  /*27c0*/  IMAD.HI.U32 R22, R0, R5, RZ ;  /* 0x0000000500167227 */ /* 0x008fe200078e00ff */
[----:B------:R-:W-:-:S06]  /*27d0*/  ISETP.NE.AND P0, PT, R4, 0x1, PT ;  /* 0x000000010400780c */ /* 0x000fcc0003f05270 */
[----:B------:R-:W3:Y:S01]  /*27e0*/  LDC.64 R2, c[0x0][0xb28] ;  /* 0x0002ca00ff027b82 */ /* 0x000ee20000000a00 */
[----:B-1----:R-:W-:-:S04]  /*27f0*/  IMAD.HI.U32 R20, R9, R6, RZ ;  /* 0x0000000609147227 */ /* 0x002fc800078e00ff */
[----:B------:R-:W-:Y:S01]  /*2800*/  IMAD.HI.U32 R24, R13, R6, RZ ;  /* 0x000000060d187227 */ /* 0x000fe200078e00ff */
[----:B------:R-:W-:Y:S02]  /*2810*/  SHF.R.U32.HI R20, RZ, R7, R20 ;  /* 0x00000007ff147219 */ /* 0x000fe40000011614 */
[----:B--2---:R-:W-:Y:S01]  /*2820*/  SHF.R.U32.HI R19, RZ, R17, R22 ;  /* 0x00000011ff137219 */ /* 0x004fe20000011616 */
[----:B------:R-:W-:Y:S01]  /*2830*/  IMAD.HI.U32 R22, R11, R5, RZ ;  /* 0x000000050b167227 */ /* 0x000fe200078e00ff */
[----:B------:R-:W-:Y:S02]  /*2840*/  SHF.R.U32.HI R24, RZ, R7, R24 ;  /* 0x00000007ff187219 */ /* 0x000fe40000011618 */
[----:B------:R-:W-:Y:S02]  /*2850*/  SEL R19, R0, R19, !P0 ;  /* 0x0000001300137207 */ /* 0x000fe40004000000 */
[----:B------:R-:W-:Y:S02]  /*2860*/  SHF.R.U32.HI R22, RZ, R17, R22 ;  /* 0x00000011ff167219 */ /* 0x000fe40000011616 */
[----:B----4-:R-:W-:-:S02]  /*2870*/  ISETP.NE.AND P1, PT, R18, 0x1, PT ;  /* 0x000000011200780c */ /* 0x010fc40003f25270 */
[----:B------:R-:W-:Y:S02]  /*2880*/  SEL R5, R11, R22, !P0 ;  /* 0x000000160b057207 */ /* 0x000fe40004000000 */
[----:B------:R-:W-:Y:S02]  /*2890*/  SEL R21, R9, R20, !P1 ;  /* 0x0000001409157207 */ /* 0x000fe40004800000 */
[----:B------:R-:W-:Y:S01]  /*28a0*/  SEL R7, R13, R24, !P1 ;  /* 0x000000180d077207 */ /* 0x000fe20004800000 */
[----:B---3--:R-:W-:Y:S01]  /*28b0*/  IMAD.HI.U32 R20, R19, R2, RZ ;  /* 0x0000000213147227 */ /* 0x008fe200078e00ff */
[----:B------:R-:W-:-:S03]  /*28c0*/  IADD3 R17, PT, PT, -R5, RZ, RZ ;  /* 0x000000ff05117210 */ /* 0x000fc60007ffe1ff */
        /* <DEDUP_REMOVED lines=11> */
[----:B------:R-:W-:-:S04]  /*2980*/  @!P0 IMAD.HI.U32 R20, R7, R2, RZ ;  /* 0x0000000207148227 */ /* 0x000fc800078e00ff */
[----:B------:R-:W-:Y:S01]  /*2990*/  IMAD.MOV R2, RZ, RZ, -R6 ;  /* 0x000000ffff027224 */ /* 0x000fe200078e0a06 */
[----:B------:R-:W-:-:S03]  /*29a0*/  @!P0 SHF.R.U32.HI R20, RZ, R3, R20 ;  /* 0x00000003ff148219 */ /* 0x000fc60000011614 */
[----:B------:R-:W-:Y:S01]  /*29b0*/  IMAD R2, R26, R2, R5 ;  /* 0x000000021a027224 */ /* 0x000fe200078e0205 */
        /* <DEDUP_REMOVED lines=9> */
.L_x_41:
[----:B------:R-:W1:Y:S02]  /*2a50*/  LDCU UR8, c[0x0][0xb30] ;  /* 0x00016600ff0877ac */ /* 0x000e640008000800 */
[----:B-1----:R-:W-:-:S09]  /*2a60*/  UISETP.NE.AND UP0, UPT, UR8, 0x1, UPT ;  /* 0x000000010800788c */ /* 0x002fd2000bf05270 */
[----:B------:R-:W-:Y:S05]  /*2a70*/  BRA.U UP0, `(.L_x_42) ;  /* 0x0000000100407547 */ /* 0x000fea000b800000 */
[----:B------:R-:W1:Y:S08]  /*2a80*/  LDC.64 R4, c[0x0][0xb10] ;  /* 0x0002c400ff047b82 */ /* 0x000e700000000a00 */
[----:B------:R-:W2:Y:S08]  /*2a90*/  LDC.64 R2, c[0x0][0xb18] ;  /* 0x0002c600ff027b82 */ /* 0x000eb00000000a00 */
[----:B------:R-:W4:Y:S08]  /*2aa0*/  LDC R6, c[0x0][0xb20] ;  /* 0x0002c800ff067b82 */ /* 0x000f300000000800 */
[----:B------:R-:W3:Y:S01]  /*2ab0*/  LDC R18, c[0x0][0xb0c] ;  /* 0x0002c300ff127b82 */ /* 0x000ee20000000800 */
[----:B-1----:R-:W-:-:S05]  /*2ac0*/  IMAD.HI.U32 R4, R13, R4, RZ ;  /* 0x000000040d047227 */ /* 0x002fca00078e00ff */
[----:B------:R-:W-:Y:S01]  /*2ad0*/  SHF.R.U32.HI R4, RZ, R5, R4 ;  /* 0x00000005ff047219 */ /* 0x000fe20000011604 */
[----:B--2---:R-:W-:Y:S01]  /*2ae0*/  IMAD.HI.U32 R3, R11, R3, RZ ;  /* 0x000000030b037227 */ /* 0x004fe200078e00ff */
[----:B------:R-:W-:-:S04]  /*2af0*/  ISETP.NE.AND P0, PT, R2, 0x1, PT ;  /* 0x000000010200780c */ /* 0x000fc80003f05270 */
[----:B----4-:R-:W-:-:S04]  /*2b00*/  SHF.R.U32.HI R6, RZ, R6, R3 ;  /* 0x00000006ff067219 */ /* 0x010fc80000011603 */
[----:B------:R-:W-:Y:S02]  /*2b10*/  SEL R3, R11, R6, !P0 ;  /* 0x000000060b037207 */ /* 0x000fe40004000000 */
[----:B---3--:R-:W-:-:S04]  /*2b20*/  ISETP.NE.AND P1, PT, R18, 0x1, PT ;  /* 0x000000011200780c */ /* 0x008fc80003f25270 */
[----:B------:R-:W-:-:S05]  /*2b30*/  SEL R4, R13, R4, !P1 ;  /* 0x000000040d047207 */ /* 0x000fca0004800000 */
[----:B------:R-:W-:Y:S02]  /*2b40*/  IMAD.IADD R5, R3, 0x1, -R4 ;  /* 0x0000000103057824 */ /* 0x000fe400078e0a04 */
[----:B------:R-:W-:Y:S02]  /*2b50*/  IMAD.IADD R3, R4, 0x1, -R3 ;  /* 0x0000000104037824 */ /* 0x000fe400078e0a03 */
[----:B------:R-:W-:Y:S02]  /*2b60*/  IMAD R13, R5, R18, R13 ;  /* 0x00000012050d7224 */ /* 0x000fe400078e020d */
[----:B------:R-:W-:-:S07]  /*2b70*/  IMAD R11, R3, R2, R11 ;  /* 0x00000002030b7224 */ /* 0x000fce00078e020b */
.L_x_42:
[----:B------:R-:W-:Y:S01]  /*2b80*/  VIADD R14, R14, 0x1 ;  /* 0x000000010e0e7836 */ /* 0x000fe20000000000 */
[----:B------:R-:W-:Y:S01]  /*2b90*/  PLOP3.LUT P1, PT, PT, PT, PT, 0x80, 0x8 ;  /* 0x000000000008781c */ /* 0x000fe20003f2f070 */
[----:B------:R-:W-:Y:S02]  /*2ba0*/  IMAD.IADD R21, R13, 0x1, R60 ;  /* 0x000000010d157824 */ /* 0x000fe400078e023c */
[----:B------:R-:W-:Y:S01]  /*2bb0*/  IMAD.IADD R20, R11, 0x1, R58 ;  /* 0x000000010b147824 */ /* 0x000fe200078e023a */
[----:B------:R-:W-:-:S04]  /*2bc0*/  ISETP.NE.AND P0, PT, R14, 0x2, PT ;  /* 0x000000020e00780c */ /* 0x000fc80003f05270 */
[----:B------:R-:W-:Y:S02]  /*2bd0*/  SEL R3, RZ, 0x1, P0 ;  /* 0x00000001ff037807 */ /* 0x000fe40000000000 */
[----:B------:R-:W-:Y:S02]  /*2be0*/  SEL R14, R14, RZ, P0 ;  /* 0x000000ff0e0e7207 */ /* 0x000fe40000000000 */
[----:B------:R-:W-:Y:S01]  /*2bf0*/  LOP3.LUT R12, R12, R3, RZ, 0x3c, !PT ;  /* 0x000000030c0c7212 */ /* 0x000fe200078e3cff */
[----:B------:R-:W-:Y:S06]  /*2c00*/  @P2 BRA `(.L_x_43) ;  /* 0xfffffff000642947 */ /* 0x000fec000383ffff */
[----:B------:R-:W-:Y:S01]  /*2c10*/  UIADD3 UR6, UPT, UPT, UR6, 0x1a0, URZ ;  /* 0x000001a006067890 */ /* 0x000fe2000fffe0ff */
[----:B------:R-:W-:-:S03]  /*2c20*/  SHF.L.U32 R3, R15, 0x1f, RZ ;  /* 0x0000001f0f037819 */ /* 0x000fc600000006ff */
[----:B------:R-:W-:-:S09]  /*2c30*/  ULEA UR4, UR23, UR6, 0x3 ;  /* 0x0000000617047291 */ /* 0x000fd2000f8e18ff */
[----:B------:R-:W1:Y:S02]  /*2c40*/  SYNCS.PHASECHK.TRANS64.TRYWAIT P0, [UR4], R3 ;  /* 0x00000003ff0075a7 */ /* 0x000e640008001104 */
[----:B-1----:R-:W-:Y:S05]  /*2c50*/  @!P0 BRA `(.L_x_44) ;  /* 0x0000007c003c8947 */ /* 0x002fea0003800000 */
.L_x_203:
[----:B------:R-:W-:-:S04]  /*2c60*/  UIADD3 UR5, UPT, UPT, UR23, 0x1, URZ ;  /* 0x0000000117057890 */ /* 0x000fc8000fffe0ff */
[----:B------:R-:W-:-:S04]  /*2c70*/  UISETP.NE.AND UP0, UPT, UR5, 0x34, UPT ;  /* 0x000000340500788c */ /* 0x000fc8000bf05270 */
[----:B------:R-:W-:Y:S02]  /*2c80*/  USEL UR7, URZ, 0x1, UP0 ;  /* 0x00000001ff077887 */ /* 0x000fe40008000000 */
[----:B------:R-:W-:-:S04]  /*2c90*/  USEL UR5, UR5, URZ, UP0 ;  /* 0x000000ff05057287 */ /* 0x000fc80008000000 */
[----:B------:R-:W-:Y:S01]  /*2ca0*/  ULEA UR4, UR5, UR6, 0x3 ;  /* 0x0000000605047291 */ /* 0x000fe2000f8e18ff */
[----:B------:R-:W-:-:S04]  /*2cb0*/  LOP3.LUT R2, R15, UR7, RZ, 0x3c, !PT ;  /* 0x000000070f027c12 */ /* 0x000fc8000f8e3cff */
[----:B-1----:R-:W-:-:S04]  /*2cc0*/  SHF.L.U32 R3, R2, 0x1f, RZ ;  /* 0x0000001f02037819 */ /* 0x002fc800000006ff */
[----:B------:R-:W1:Y:S02]  /*2cd0*/  SYNCS.PHASECHK.TRANS64.TRYWAIT P0, [UR4], R3 ;  /* 0x00000003ff0075a7 */ /* 0x000e640008001104 */
[----:B-1----:R-:W-:Y:S05]  /*2ce0*/  @!P0 BRA `(.L_x_45) ;  /* 0x0000007c00308947 */ /* 0x002fea0003800000 */
.L_x_205:
        /* <DEDUP_REMOVED lines=9> */
.L_x_207:
        /* <DEDUP_REMOVED lines=9> */
.L_x_209:
        /* <DEDUP_REMOVED lines=9> */
.L_x_211:
        /* <DEDUP_REMOVED lines=9> */
.L_x_213:
        /* <DEDUP_REMOVED lines=9> */
.L_x_215:
        /* <DEDUP_REMOVED lines=9> */
.L_x_217:
        /* <DEDUP_REMOVED lines=9> */
.L_x_219:
        /* <DEDUP_REMOVED lines=9> */
.L_x_221:
        /* <DEDUP_REMOVED lines=9> */
.L_x_223:
        /* <DEDUP_REMOVED lines=9> */
.L_x_225:
        /* <DEDUP_REMOVED lines=9> */
.L_x_227:
        /* <DEDUP_REMOVED lines=9> */
.L_x_229:
        /* <DEDUP_REMOVED lines=9> */
.L_x_231:
        /* <DEDUP_REMOVED lines=9> */
.L_x_233:
        /* <DEDUP_REMOVED lines=9> */
.L_x_235:
        /* <DEDUP_REMOVED lines=9> */
.L_x_237:
        /* <DEDUP_REMOVED lines=9> */
.L_x_239:
        /* <DEDUP_REMOVED lines=9> */
.L_x_241:
        /* <DEDUP_REMOVED lines=9> */
.L_x_243:
        /* <DEDUP_REMOVED lines=9> */
.L_x_245:
        /* <DEDUP_REMOVED lines=9> */
.L_x_247:
        /* <DEDUP_REMOVED lines=9> */
.L_x_249:
        /* <DEDUP_REMOVED lines=9> */
.L_x_251:
        /* <DEDUP_REMOVED lines=9> */
.L_x_253:
        /* <DEDUP_REMOVED lines=9> */
.L_x_255:
        /* <DEDUP_REMOVED lines=9> */
.L_x_257:
        /* <DEDUP_REMOVED lines=9> */
.L_x_259:
        /* <DEDUP_REMOVED lines=9> */
.L_x_261:
        /* <DEDUP_REMOVED lines=9> */
.L_x_263:
        /* <DEDUP_REMOVED lines=9> */
.L_x_265:
        /* <DEDUP_REMOVED lines=9> */
.L_x_267:
        /* <DEDUP_REMOVED lines=9> */
.L_x_269:
        /* <DEDUP_REMOVED lines=9> */
.L_x_271:
        /* <DEDUP_REMOVED lines=9> */
.L_x_273:
        /* <DEDUP_REMOVED lines=9> */
.L_x_275:
        /* <DEDUP_REMOVED lines=9> */
.L_x_277:
        /* <DEDUP_REMOVED lines=9> */
.L_x_279:
        /* <DEDUP_REMOVED lines=9> */
.L_x_281:
        /* <DEDUP_REMOVED lines=9> */
.L_x_283:
        /* <DEDUP_REMOVED lines=9> */
.L_x_285:
        /* <DEDUP_REMOVED lines=9> */
.L_x_287:
        /* <DEDUP_REMOVED lines=9> */
.L_x_289:
        /* <DEDUP_REMOVED lines=9> */
.L_x_291:
        /* <DEDUP_REMOVED lines=9> */
.L_x_293:
        /* <DEDUP_REMOVED lines=9> */
.L_x_295:
        /* <DEDUP_REMOVED lines=9> */
.L_x_297:
        /* <DEDUP_REMOVED lines=9> */
.L_x_299:
        /* <DEDUP_REMOVED lines=9> */
.L_x_301:
        /* <DEDUP_REMOVED lines=9> */
.L_x_303:
[----:B------:R-:W-:-:S04]  /*4880*/  UIADD3 UR5, UPT, UPT, UR5, 0x1, URZ ;  /* 0x0000000105057890 */ /* 0x000fc8000fffe0ff */
[----:B------:R-:W-:-:S04]  /*4890*/  UISETP.NE.AND UP0, UPT, UR5, 0x34, UPT ;  /* 0x000000340500788c */ /* 0x000fc8000bf05270 */
[----:B------:R-:W-:Y:S02]  /*48a0*/  USEL UR4, URZ, 0x1, UP0 ;  /* 0x00000001ff047887 */ /* 0x000fe40008000000 */
[----:B------:R-:W-:-:S04]  /*48b0*/  USEL UR5, UR5, URZ, UP0 ;  /* 0x000000ff05057287 */ /* 0x000fc80008000000 */
[----:B------:R-:W-:Y:S01]  /*48c0*/  ULEA UR5, UR5, UR6, 0x3 ;  /* 0x0000000605057291 */ /* 0x000fe2000f8e18ff */
[----:B-1----:R-:W-:-:S04]  /*48d0*/  LOP3.LUT R3, R2, UR4, RZ, 0x3c, !PT ;  /* 0x0000000402037c12 */ /* 0x002fc8000f8e3cff */
[----:B------:R-:W-:Y:S01]  /*48e0*/  SHF.L.U32 R3, R3, 0x1f, RZ ;  /* 0x0000001f03037819 */ /* 0x000fe200000006ff */
[----:B---3--:R-:W-:-:S07]  /*48f0*/  IMAD.U32 R0, RZ, RZ, UR5 ;  /* 0x00000005ff007e24 */ /* 0x008fce000f8e00ff */
.L_x_95:
[----:B-1----:R1:W2:Y:S02]  /*4900*/  SYNCS.PHASECHK.TRANS64.TRYWAIT P0, [R0+URZ], R3 ;  /* 0x00000003000075a7 */ /* 0x0022a400080011ff */
[----:B--2---:R-:W-:Y:S05]  /*4910*/  @!P0 NANOSLEEP.SYNCS 0x989680 ;  /* 0x009896800000895d */ /* 0x004fea0003900000 */
[----:B------:R-:W2:Y:S02]  /*4920*/  @!P0 SYNCS.PHASECHK.TRANS64 P0, [R0+URZ], R3 ;  /* 0x00000003000085a7 */ /* 0x000ea400080010ff */
[----:B--2---:R-:W-:Y:S05]  /*4930*/  @P0 EXIT ;  /* 0x000000000000094d */ /* 0x004fea0003800000 */
[----:B------:R-:W-:Y:S05]  /*4940*/  BRA `(.L_x_95) ;  /* 0xfffffffc00ec7947 */ /* 0x000fea000383ffff */
.L_x_23:
[----:B------:R-:W-:-:S04]  /*4950*/  UISETP.NE.AND UP1, UPT, UR37, URZ, UPT ;  /* 0x000000ff2500728c */ /* 0x000fc8000bf25270 */
[----:B------:R-:W-:-:S09]  /*4960*/  UISETP.NE.OR UP1, UPT, UR10, 0x1, UP1 ;  /* 0x000000010a00788c */ /* 0x000fd20008f25670 */
[----:B------:R-:W-:Y:S05]  /*4970*/  BRA.U UP1, `(.L_x_96) ;  /* 0x00000005014c7547 */ /* 0x000fea000b800000 */
[----:B------:R-:W-:Y:S01]  /*4980*/  HFMA2 R11, -RZ, RZ, 0, 0 ;  /* 0x00000000ff0b7431 */ /* 0x000fe200000001ff */
[----:B------:R-:W-:Y:S01]  /*4990*/  ISETP.GE.U32.AND P2, PT, R10, 0x2, PT ;  /* 0x000000020a00780c */ /* 0x000fe20003f46070 */
[----:B------:R-:W-:Y:S01]  /*49a0*/  IMAD.MOV.U32 R12, RZ, RZ, 0x1 ;  /* 0x00000001ff0c7424 */ /* 0x000fe200078e00ff */
[----:B------:R-:W-:Y:S01]  /*49b0*/  CS2R R8, SRZ ;  /* 0x0000000000087805 */ /* 0x000fe2000001ff00 */
[----:B------:R-:W-:Y:S01]  /*49c0*/  IMAD.MOV.U32 R3, RZ, RZ, RZ ;  /* 0x000000ffff037224 */ /* 0x000fe200078e00ff */
[----:B------:R-:W-:Y:S01]  /*49d0*/  UMOV UR4, 0x400 ;  /* 0x0000040000047882 */ /* 0x000fe20000000000 */
[----:B------:R-:W-:Y:S01]  /*49e0*/  UMOV UR6, URZ ;  /* 0x000000ff00067c82 */ /* 0x000fe20008000000 */
[----:B------:R-:W-:-:S12]  /*49f0*/  ULEA UR37, UR37, UR4, 0x18 ;  /* 0x0000000425257291 */ /* 0x000fd8000f8ec0ff */
.L_x_100:
[----:B------:R-:W-:Y:S02]  /*4a00*/  LEA R0, R3, UR37, 0x3 ;  /* 0x0000002503007c11 */ /* 0x000fe4000f8e18ff */
[----:B------:R-:W-:-:S03]  /*4a10*/  SHF.L.U32 R5, R8, 0x1f, RZ ;  /* 0x0000001f08057819 */ /* 0x000fc600000006ff */
[----:B------:R-:W-:Y:S01]  /*4a20*/  VIADD R4, R0, 0x400 ;  /* 0x0000040000047836 */ /* 0x000fe20000000000 */
[----:B------:R-:W1:Y:S02]  /*4a30*/  SYNCS.PHASECHK.TRANS64.TRYWAIT P0, [R0+URZ+0x3f0], R5 ;  /* 0x0003f005000075a7 */ /* 0x000e6400080011ff */
[----:B-1----:R-:W-:Y:S05]  /*4a40*/  @!P0 BRA `(.L_x_97) ;  /* 0x0000007000888947 */ /* 0x002fea0003800000 */
.L_x_304:
[----:B------:R-:W-:Y:S01]  /*4a50*/  ULEA UR5, UR6, UR37, 0x3 ;  /* 0x0000002506057291 */ /* 0x000fe2000f8e18ff */
[----:B------:R-:W-:Y:S01]  /*4a60*/  PRMT R4, RZ, 0x654, R4 ;  /* 0x00000654ff047816 */ /* 0x000fe20000000004 */
[----:B-1----:R-:W-:Y:S01]  /*4a70*/  @!P2 IMAD.MOV.U32 R5, RZ, RZ, 0x10 ;  /* 0x00000010ff05a424 */ /* 0x002fe200078e00ff */
[----:B------:R-:W-:Y:S01]  /*4a80*/  SHF.L.U32 R7, R12, 0x1f, RZ ;  /* 0x0000001f0c077819 */ /* 0x000fe200000006ff */
[----:B------:R-:W-:Y:S01]  /*4a90*/  UIADD3 UR4, UPT, UPT, UR5, 0x390, URZ ;  /* 0x0000039005047890 */ /* 0x000fe2000fffe0ff */
[----:B------:R1:W-:Y:S05]  /*4aa0*/  SYNCS.ARRIVE.TRANS64.RED.A1T0 RZ, [R4+URZ], RZ ;  /* 0x000000ff04ff79a7 */ /* 0x0003ea00081004ff */
[----:B------:R-:W-:Y:S01]  /*4ab0*/  IMAD.U32 R13, RZ, RZ, UR4 ;  /* 0x00000004ff0d7e24 */ /* 0x000fe2000f8e00ff */
[----:B------:R-:W2:Y:S04]  /*4ac0*/  SYNCS.PHASECHK.TRANS64.TRYWAIT P0, [UR5+0x3a0], R7 ;  /* 0x0003a007ff0075a7 */ /* 0x000ea80008001105 */
[----:B------:R-:W-:Y:S01]  /*4ad0*/  PRMT R13, R10, 0x654, R13 ;  /* 0x000006540a0d7816 */ /* 0x000fe2000000000d */
[----:B-12---:R-:W-:Y:S06]  /*4ae0*/  @!P0 BRA `(.L_x_98) ;  /* 0x0000007000748947 */ /* 0x006fec0003800000 */
.L_x_306:
[----:B------:R-:W-:Y:S01]  /*4af0*/  ULEA UR4, UR6, UR37, 0x4 ;  /* 0x0000002506047291 */ /* 0x000fe2000f8e20ff */
[----:B------:R-:W-:Y:S01]  /*4b00*/  SEL R2, R13, R2, !P2 ;  /* 0x000000020d027207 */ /* 0x000fe20005000000 */
[----:B------:R-:W-:Y:S01]  /*4b10*/  UIADD3 UR5, UPT, UPT, UR5, 0x390, URZ ;  /* 0x0000039005057890 */ /* 0x000fe2000fffe0ff */
[----:B-1----:R-:W-:Y:S01]  /*4b20*/  LEA R0, R11, UR37, 0x3 ;  /* 0x000000250b007c11 */ /* 0x002fe2000f8e18ff */
[----:B------:R-:W-:Y:S01]  /*4b30*/  UIADD3 UR4, UPT, UPT, UR4, 0x420, URZ ;  /* 0x0000042004047890 */ /* 0x000fe2000fffe0ff */
[----:B------:R1:W-:Y:S01]  /*4b40*/  @!P2 SYNCS.ARRIVE.TRANS64.RED RZ, [R2+URZ], R5 ;  /* 0x0000000502ffa9a7 */ /* 0x0003e200080004ff */
[----:B------:R-:W-:Y:S01]  /*4b50*/  UIADD3 UR6, UPT, UPT, UR6, 0x1, URZ ;  /* 0x0000000106067890 */ /* 0x000fe2000fffe0ff */
[----:B------:R-:W-:-:S03]  /*4b60*/  VIADD R3, R3, 0x1 ;  /* 0x0000000103037836 */ /* 0x000fc60000000000 */
[----:B------:R-:W-:Y:S02]  /*4b70*/  UISETP.NE.AND UP0, UPT, UR6, 0x2, UPT ;  /* 0x000000020600788c */ /* 0x000fe4000bf05270 */
[----:B------:R-:W-:Y:S01]  /*4b80*/  ISETP.NE.AND P0, PT, R3, 0x2, PT ;  /* 0x000000020300780c */ /* 0x000fe20003f05270 */
[----:B------:R-:W-:Y:S06]  /*4b90*/  UGETNEXTWORKID.BROADCAST [UR4], [UR5] ;  /* 0x00000000040073ca */ /* 0x000fec0008000100 */
[----:B------:R-:W-:Y:S02]  /*4ba0*/  USEL UR4, URZ, 0x1, UP0 ;  /* 0x00000001ff047887 */ /* 0x000fe40008000000 */
[----:B------:R-:W-:-:S04]  /*4bb0*/  USEL UR6, UR6, URZ, UP0 ;  /* 0x000000ff06067287 */ /* 0x000fc80008000000 */
[----:B------:R-:W-:Y:S02]  /*4bc0*/  LOP3.LUT R12, R12, UR4, RZ, 0x3c, !PT ;  /* 0x000000040c0c7c12 */ /* 0x000fe4000f8e3cff */
[----:B-1----:R-:W-:-:S04]  /*4bd0*/  SHF.L.U32 R5, R9, 0x1f, RZ ;  /* 0x0000001f09057819 */ /* 0x002fc800000006ff */
[----:B------:R-:W1:Y:S02]  /*4be0*/  SYNCS.PHASECHK.TRANS64.TRYWAIT P1, [R0+URZ+0x390], R5 ;  /* 0x00039005000075a7 */ /* 0x000e6400080211ff */
[----:B-1----:R-:W-:Y:S05]  /*4bf0*/  @!P1 BRA `(.L_x_99) ;  /* 0x0000007000489947 */ /* 0x002fea0003800000 */
.L_x_307:
[----:B------:R-:W-:Y:S01]  /*4c00*/  LEA R4, R11, UR37, 0x4 ;  /* 0x000000250b047c11 */ /* 0x000fe2000f8e20ff */
[----:B-1----:R-:W-:Y:S01]  /*4c10*/  VIADD R0, R0, 0x3a0 ;  /* 0x000003a000007836 */ /* 0x002fe20000000000 */
[----:B------:R-:W-:Y:S01]  /*4c20*/  SEL R3, R3, RZ, P0 ;  /* 0x000000ff03037207 */ /* 0x000fe20000000000 */
[----:B------:R-:W-:-:S03]  /*4c30*/  VIADD R11, R11, 0x1 ;  /* 0x000000010b0b7836 */ /* 0x000fc60000000000 */
[----:B------:R-:W1:Y:S01]  /*4c40*/  LDS.128 R4, [R4+0x420] ;  /* 0x0004200004047984 */ /* 0x000e620000000c00 */
[----:B------:R-:W-:Y:S02]  /*4c50*/  PRMT R0, RZ, 0x654, R0 ;  /* 0x00000654ff007816 */ /* 0x000fe40000000000 */
[C---:B------:R-:W-:Y:S01]  /*4c60*/  ISETP.NE.AND P1, PT, R11.reuse, 0x2, PT ;  /* 0x000000020b00780c */ /* 0x040fe20003f25270 */
[----:B------:R-:W-:Y:S01]  /*4c70*/  @!PT LDS RZ, [RZ] ;  /* 0x00000000fffff984 */ /* 0x000fe20000000800 */
[----:B------:R-:W-:Y:S01]  /*4c80*/  @!PT LDS RZ, [RZ] ;  /* 0x00000000fffff984 */ /* 0x000fe20000000800 */
[----:B------:R-:W-:Y:S01]  /*4c90*/  @!PT LDS RZ, [RZ] ;  /* 0x00000000fffff984 */ /* 0x000fe20000000800 */
[----:B------:R-:W-:Y:S01]  /*4ca0*/  @!PT LDS RZ, [RZ] ;  /* 0x00000000fffff984 */ /* 0x000fe20000000800 */
[----:B------:R2:W-:Y:S06]  /*4cb0*/  MEMBAR.ALL.CTA ;  /* 0x0000000000007992 */ /* 0x0005ec0000008000 */
[----:B--2---:R-:W2:Y:S01]  /*4cc0*/  FENCE.VIEW.ASYNC.S ;  /* 0x00000000000073c6 */ /* 0x004ea20000000000 */
[----:B------:R-:W-:Y:S01]  /*4cd0*/  SEL R11, R11, RZ, P1 ;  /* 0x000000ff0b0b7207 */ /* 0x000fe20000800000 */
[----:B--2---:R2:W-:Y:S01]  /*4ce0*/  SYNCS.ARRIVE.TRANS64.RED.A1T0 RZ, [R0+URZ], RZ ;  /* 0x000000ff00ff79a7 */ /* 0x0045e200081004ff */
[----:B-1----:R-:W-:-:S02]  /*4cf0*/  LOP3.LUT P3, RZ, R6, 0x1, RZ, 0xc0, !PT ;  /* 0x0000000106ff7812 */ /* 0x002fc4000786c0ff */
[----:B------:R-:W-:-:S04]  /*4d00*/  SEL R5, RZ, 0x1, P0 ;  /* 0x00000001ff057807 */ /* 0x000fc80000000000 */
[----:B------:R-:W-:Y:S02]  /*4d10*/  LOP3.LUT R8, R8, R5, RZ, 0x3c, !PT ;  /* 0x0000000508087212 */ /* 0x000fe400078e3cff */
[----:B--2---:R-:W-:-:S04]  /*4d20*/  SEL R0, RZ, 0x1, P1 ;  /* 0x00000001ff007807 */ /* 0x004fc80000800000 */
[----:B------:R-:W-:Y:S01]  /*4d30*/  LOP3.LUT R9, R9, R0, RZ, 0x3c, !PT ;  /* 0x0000000009097212 */ /* 0x000fe200078e3cff */
[----:B------:R-:W-:Y:S06]  /*4d40*/  @P3 BRA `(.L_x_100) ;  /* 0xfffffffc002c3947 */ /* 0x000fec000383ffff */
[----:B------:R-:W-:Y:S01]  /*4d50*/  ULEA UR5, UR6, UR37, 0x3 ;  /* 0x0000002506057291 */ /* 0x000fe2000f8e18ff */
[----:B------:R-:W-:-:S08]  /*4d60*/  SHF.L.U32 R3, R12, 0x1f, RZ ;  /* 0x0000001f0c037819 */ /* 0x000fd000000006ff */
[----:B------:R-:W1:Y:S02]  /*4d70*/  SYNCS.PHASECHK.TRANS64 P0, [UR5+0x3a0], R3 ;  /* 0x0003a003ff0075a7 */ /* 0x000e640008001005 */
[----:B-1----:R-:W-:Y:S05]  /*4d80*/  @P0 BRA `(.L_x_101) ;  /* 0x0000000000080947 */ /* 0x002fea0003800000 */
[----:B------:R-:W1:Y:S02]  /*4d90*/  SYNCS.PHASECHK.TRANS64.TRYWAIT P0, [UR5+0x3a0], R3 ;  /* 0x0003a003ff0075a7 */ /* 0x000e640008001105 */
[----:B-1----:R-:W-:Y:S05]  /*4da0*/  @!P0 BRA `(.L_x_102) ;  /* 0x0000006c00f08947 */ /* 0x002fea0003800000 */
.L_x_101:
[----:B------:R-:W-:-:S04]  /*4db0*/  UIADD3 UR4, UPT, UPT, UR6, 0x1, URZ ;  /* 0x0000000106047890 */ /* 0x000fc8000fffe0ff */
[----:B------:R-:W-:-:S04]  /*4dc0*/  UISETP.NE.AND UP0, UPT, UR4, 0x2, UPT ;  /* 0x000000020400788c */ /* 0x000fc8000bf05270 */
[----:B------:R-:W-:Y:S02]  /*4dd0*/  USEL UR7, URZ, 0x1, UP0 ;  /* 0x00000001ff077887 */ /* 0x000fe40008000000 */
[----:B------:R-:W-:-:S04]  /*4de0*/  USEL UR4, UR4, URZ, UP0 ;  /* 0x000000ff04047287 */ /* 0x000fc80008000000 */
[----:B------:R-:W-:Y:S01]  /*4df0*/  ULEA UR4, UR4, UR37, 0x3 ;  /* 0x0000002504047291 */ /* 0x000fe2000f8e18ff */
[----:B-1----:R-:W-:-:S04]  /*4e00*/  LOP3.LUT R3, R12, UR7, RZ, 0x3c, !PT ;  /* 0x000000070c037c12 */ /* 0x002fc8000f8e3cff */
[----:B------:R-:W-:-:S04]  /*4e10*/  SHF.L.U32 R0, R3, 0x1f, RZ ;  /* 0x0000001f03007819 */ /* 0x000fc800000006ff */
[----:B------:R-:W1:Y:S02]  /*4e20*/  SYNCS.PHASECHK.TRANS64 P0, [UR4+0x3a0], R0 ;  /* 0x0003a000ff0075a7 */ /* 0x000e640008001004 */
[----:B-1----:R-:W-:Y:S05]  /*4e30*/  @P0 EXIT ;  /* 0x000000000000094d */ /* 0x002fea0003800000 */
[----:B------:R-:W-:Y:S02]  /*4e40*/  SHF.L.U32 R3, R3, 0x1f, RZ ;  /* 0x0000001f03037819 */ /* 0x000fe400000006ff */
[----:B------:R-:W-:-:S07]  /*4e50*/  MOV R0, UR4 ;  /* 0x0000000400007c02 */ /* 0x000fce0008000f00 */
.L_x_103:
[----:B-1----:R1:W2:Y:S02]  /*4e60*/  SYNCS.PHASECHK.TRANS64.TRYWAIT P0, [R0+URZ+0x3a0], R3 ;  /* 0x0003a003000075a7 */ /* 0x0022a400080011ff */
[----:B--2---:R-:W-:Y:S05]  /*4e70*/  @!P0 NANOSLEEP.SYNCS 0x989680 ;  /* 0x009896800000895d */ /* 0x004fea0003900000 */
[----:B------:R-:W2:Y:S02]  /*4e80*/  @!P0 SYNCS.PHASECHK.TRANS64 P0, [R0+URZ+0x3a0], R3 ;  /* 0x0003a003000085a7 */ /* 0x000ea400080010ff */
[----:B--2---:R-:W-:Y:S05]  /*4e90*/  @P0 EXIT ;  /* 0x000000000000094d */ /* 0x004fea0003800000 */
[----:B------:R-:W-:Y:S05]  /*4ea0*/  BRA `(.L_x_103) ;  /* 0xfffffffc00ec7947 */ /* 0x000fea000383ffff */
.L_x_96:
[----:B------:R-:W-:Y:S05]  /*4eb0*/  BRA.U UP4, `(.L_x_104) ;  /* 0x0000001104847547 */ /* 0x000fea000b800000 */
[----:B------:R-:W-:Y:S01]  /*4ec0*/  UMOV UR6, 0x40 ;  /* 0x0000004000067882 */ /* 0x000fe20000000000 */
[----:B------:R-:W-:Y:S01]  /*4ed0*/  NOP ;  /* 0x0000000000007918 */ /* 0x000fe20000000000 */
[----:B------:R-:W-:Y:S01]  /*4ee0*/  ULEA UR6, UR37, UR6, 0x18 ;  /* 0x0000000625067291 */ /* 0x000fe2000f8ec0ff */
[----:B------:R-:W-:Y:S02]  /*4ef0*/  UMOV UR7, 0x400 ;  /* 0x0000040000077882 */ /* 0x000fe40000000000 */
[----:B------:R-:W-:-:S06]  /*4f00*/  ULEA UR37, UR37, UR7, 0x18 ;  /* 0x0000000725257291 */ /* 0x000fcc000f8ec0ff */
[----:B------:R-:W1:Y:S02]  /*4f10*/  LDS.U8 R2, [UR6+0x1c] ;  /* 0x00001c06ff027984 */ /* 0x000e640008000000 */
[----:B-1----:R-:W-:-:S13]  /*4f20*/  ISETP.NE.AND P0, PT, R2, RZ, PT ;  /* 0x000000ff0200720c */ /* 0x002fda0003f05270 */
[----:B------:R-:W-:Y:S05]  /*4f30*/  @P0 BRA `(.L_x_105) ;  /* 0x0000000400080947 */ /* 0x000fea0003800000 */
[----:B------:R-:W-:Y:S02]  /*4f40*/  UISETP.NE.U32.AND UP0, UPT, UR5, 0x1, UPT ;  /* 0x000000010500788c */ /* 0x000fe4000bf05070 */
[----:B------:R-:W-:-:S07]  /*4f50*/  UIADD3 UR8, UPT, UPT, UR6, 0x8, URZ ;  /* 0x0000000806087890 */ /* 0x000fce000fffe0ff */
[----:B------:R-:W-:Y:S05]  /*4f60*/  BRA.U !UP0, `(.L_x_106) ;  /* 0x00000001089c7547 */ /* 0x000fea000b800000 */
[----:B------:R-:W-:Y:S01]  /*4f70*/  ELECT P0, URZ, PT ;  /* 0x0000000000ff782f */ /* 0x000fe20003800000 */
[----:B------:R-:W-:-:S12]  /*4f80*/  BSSY B0, `(.L_x_106) ;  /* 0x0000025000007945 */ /* 0x000fd80003800000 */
[----:B------:R-:W-:Y:S05]  /*4f90*/  @!P0 BRA `(.L_x_107) ;  /* 0x00000000008c8947 */ /* 0x000fea0003800000 */
[----:B------:R-:W-:-:S05]  /*4fa0*/  UMOV UR7, 0x10 ;  /* 0x0000001000077882 */ /* 0x000fca0000000000 */
[----:B------:R-:W-:Y:S04]  /*4fb0*/  DEPBAR.LE SB1, 0x36 ;  /* 0x00009d800000791a */ /* 0x000fe80000000000 */
[----:B------:R-:W1:Y:S02]  /*4fc0*/  UTCATOMSWS.2CTA.FIND_AND_SET.ALIGN UP1, UR7, UR7 ;  /* 0x00000007000775e3 */ /* 0x000e640008220800 */
[----:B-1----:R-:W-:Y:S01]  /*4fd0*/  MOV R11, UR7 ;  /* 0x00000007000b7c02 */ /* 0x002fe20008000f00 */
[----:B------:R-:W-:Y:S06]  /*4fe0*/  BRA.U UP1, `(.L_x_108) ;  /* 0x0000000101187547 */ /* 0x000fec000b800000 */
.L_x_109:
[----:B------:R-:W-:Y:S05]  /*4ff0*/  NANOSLEEP 0x64 ;  /* 0x000000640000795d */ /* 0x000fea0003800000 */
[----:B------:R-:W-:-:S05]  /*5000*/  UMOV UR7, 0x10 ;  /* 0x0000001000077882 */ /* 0x000fca0000000000 */
[----:B------:R-:W-:Y:S04]  /*5010*/  DEPBAR.LE SB1, 0x36 ;  /* 0x00009d800000791a */ /* 0x000fe80000000000 */
[----:B------:R-:W1:Y:S02]  /*5020*/  UTCATOMSWS.2CTA.FIND_AND_SET.ALIGN UP1, UR7, UR7 ;  /* 0x00000007000775e3 */ /* 0x000e640008220800 */
[----:B-1----:R-:W-:Y:S01]  /*5030*/  MOV R11, UR7 ;  /* 0x00000007000b7c02 */ /* 0x002fe20008000f00 */
[----:B------:R-:W-:Y:S05]  /*5040*/  BRA.U !UP1, `(.L_x_109) ;  /* 0xfffffffd09e87547 */ /* 0x000fea000b83ffff */
.L_x_108:
[----:B------:R-:W1:Y:S01]  /*5050*/  LDS R5, [UR6+0x10] ;  /* 0x00001006ff057984 */ /* 0x000e620008000800 */
[----:B------:R-:W-:Y:S01]  /*5060*/  IMAD.U32 R3, RZ, RZ, UR37 ;  /* 0x00000025ff037e24 */ /* 0x000fe2000f8e00ff */
[----:B------:R-:W-:-:S03]  /*5070*/  MOV R2, UR4 ;  /* 0x0000000400027c02 */ /* 0x000fc60008000f00 */
[----:B------:R-:W-:Y:S01]  /*5080*/  VIADD R3, R3, 0x440 ;  /* 0x0000044003037836 */ /* 0x000fe20000000000 */
[----:B-1----:R-:W-:-:S04]  /*5090*/  SHF.L.U32 R5, R5, 0x1f, RZ ;  /* 0x0000001f05057819 */ /* 0x002fc800000006ff */
[----:B------:R-:W1:Y:S02]  /*50a0*/  SYNCS.PHASECHK.TRANS64.TRYWAIT P0, [UR6+0x8], R5 ;  /* 0x00000805ff0075a7 */ /* 0x000e640008001106 */
[----:B-1----:R-:W-:Y:S05]  /*50b0*/  @P0 BRA `(.L_x_110) ;  /* 0x0000000000080947 */ /* 0x002fea0003800000 */
[----:B------:R-:W1:Y:S02]  /*50c0*/  SYNCS.PHASECHK.TRANS64.TRYWAIT P0, [UR6+0x8], R5 ;  /* 0x00000805ff0075a7 */ /* 0x000e640008001106 */
[----:B-1----:R-:W-:Y:S05]  /*50d0*/  @!P0 BRA `(.L_x_111) ;  /* 0x0000006c003c8947 */ /* 0x002fea0003800000 */
.L_x_110:
[----:B-1----:R-:W-:Y:S01]  /*50e0*/  HFMA2 R4, -RZ, RZ, 0, 5.9604644775390625e-08 ;  /* 0x00000001ff047431 */ /* 0x002fe200000001ff */
[----:B------:R-:W-:Y:S01]  /*50f0*/  UPRMT UR7, UR4, 0x654, UR8 ;  /* 0x0000065404077896 */ /* 0x000fe20008000008 */
[----:B------:R-:W-:Y:S01]  /*5100*/  IMAD.MOV.U32 R6, RZ, RZ, 0xffff ;  /* 0x0000ffffff067424 */ /* 0x000fe200078e00ff */
[----:B------:R-:W-:Y:S01]  /*5110*/  PRMT R2, R2, 0x654, R3 ;  /* 0x0000065402027816 */ /* 0x000fe20000000003 */
[----:B------:R-:W-:Y:S02]  /*5120*/  IMAD.MOV.U32 R5, RZ, RZ, 0x4 ;  /* 0x00000004ff057424 */ /* 0x000fe400078e00ff */
[----:B------:R-:W-:Y:S01]  /*5130*/  IMAD.SHL.U32 R9, R11, 0x20, RZ ;  /* 0x000000200b097824 */ /* 0x000fe200078e00ff */
[----:B------:R-:W-:Y:S02]  /*5140*/  MOV R3, UR7 ;  /* 0x0000000700037c02 */ /* 0x000fe40008000f00 */
[-C--:B------:R-:W-:Y:S01]  /*5150*/  SHF.L.U32 R7, R6, R11.reuse, RZ ;  /* 0x0000000b06077219 */ /* 0x080fe200000006ff */
[----:B------:R1:W-:Y:S01]  /*5160*/  SYNCS.ARRIVE.TRANS64.RED RZ, [UR7], R5 ;  /* 0x00000005ffff79a7 */ /* 0x0003e20008000407 */
[----:B------:R-:W-:Y:S01]  /*5170*/  SHF.L.U32 R6, R4, R11, RZ ;  /* 0x0000000b04067219 */ /* 0x000fe200000006ff */
[----:B------:R1:W-:Y:S04]  /*5180*/  STS [UR37+0x440], R9 ;  /* 0x00044009ff007988 */ /* 0x0003e80008000825 */
[----:B------:R1:W-:Y:S04]  /*5190*/  STAS [R2.64], R11 ;  /* 0x0000000b02007dbd */ /* 0x0003e8000c0008ff */
[----:B------:R1:W-:Y:S04]  /*51a0*/  ATOMS.OR RZ, [UR6+0x14], R7 ;  /* 0x00001407ffff798c */ /* 0x0003e8000b000006 */
[----:B------:R1:W-:Y:S04]  /*51b0*/  ATOMS.OR RZ, [UR6+0x18], R6 ;  /* 0x00001806ffff798c */ /* 0x0003e8000b000006 */
[----:B------:R1:W-:Y:S02]  /*51c0*/  ATOMS.XOR RZ, [UR6+0x10], R4 ;  /* 0x00001004ffff798c */ /* 0x0003e4000b800006 */
.L_x_107:
[----:B------:R-:W-:Y:S05]  /*51d0*/  BSYNC B0 ;  /* 0x0000000000007941 */ /* 0x000fea0003800000 */
.L_x_106:
[----:B------:R-:W-:Y:S05]  /*51e0*/  BRA.U UP0, `(.L_x_112) ;  /* 0x00000001006c7547 */ /* 0x000fea000b800000 */
[----:B------:R-:W-:-:S03]  /*51f0*/  UMOV UR7, 0xffffffff ;  /* 0xffffffff00077882 */ /* 0x000fc60000000000 */
[----:B------:R-:W-:Y:S05]  /*5200*/  BRA.DIV UR7, `(.L_x_113) ;  /* 0x0000006e07087947 */ /* 0x000fea000b800000 */
[----:B------:R-:W-:-:S13]  /*5210*/  ELECT P6, URZ, PT ;  /* 0x0000000000ff782f */ /* 0x000fda00038c0000 */
.L_x_311:
[----:B------:R-:W-:Y:S05]  /*5220*/  @!P6 BRA `(.L_x_112) ;  /* 0x00000000005ce947 */ /* 0x000fea0003800000 */
[----:B-1----:R-:W1:Y:S02]  /*5230*/  LDS R3, [UR6+0x10] ;  /* 0x00001006ff037984 */ /* 0x002e640008000800 */
[----:B-1----:R-:W-:-:S04]  /*5240*/  SHF.L.U32 R3, R3, 0x1f, RZ ;  /* 0x0000001f03037819 */ /* 0x002fc800000006ff */
[----:B------:R-:W1:Y:S02]  /*5250*/  SYNCS.PHASECHK.TRANS64.TRYWAIT P0, [UR6+0x8], R3 ;  /* 0x00000803ff0075a7 */ /* 0x000e640008001106 */
[----:B-1----:R-:W-:Y:S05]  /*5260*/  @P0 BRA `(.L_x_114) ;  /* 0x0000000000080947 */ /* 0x002fea0003800000 */
[----:B------:R-:W1:Y:S02]  /*5270*/  SYNCS.PHASECHK.TRANS64.TRYWAIT P0, [UR6+0x8], R3 ;  /* 0x00000803ff0075a7 */ /* 0x000e640008001106 */
[----:B-1----:R-:W-:Y:S05]  /*5280*/  @!P0 BRA `(.L_x_115) ;  /* 0x0000006c00088947 */ /* 0x002fea0003800000 */
.L_x_114:
[----:B------:R-:W2:Y:S01]  /*5290*/  LDS R5, [UR37+0x440] ;  /* 0x00044025ff057984 */ /* 0x000ea20008000800 */
[----:B-1----:R-:W-:Y:S02]  /*52a0*/  HFMA2 R2, -RZ, RZ, 0, 5.9604644775390625e-08 ;  /* 0x00000001ff027431 */ /* 0x002fe400000001ff */
[----:B------:R-:W-:Y:S01]  /*52b0*/  IMAD.MOV.U32 R3, RZ, RZ, 0xffff ;  /* 0x0000ffffff037424 */ /* 0x000fe200078e00ff */
[----:B------:R-:W-:Y:S01]  /*52c0*/  UPRMT UR7, UR4, 0x654, UR8 ;  /* 0x0000065404077896 */ /* 0x000fe20008000008 */
[----:B--2---:R-:W-:-:S03]  /*52d0*/  IMAD.SHL.U32 R4, R5, 0x20, RZ ;  /* 0x0000002005047824 */ /* 0x004fc600078e00ff */
[-C--:B------:R-:W-:Y:S02]  /*52e0*/  SHF.L.U32 R3, R3, R5.reuse, RZ ;  /* 0x0000000503037219 */ /* 0x080fe400000006ff */
[----:B------:R-:W-:Y:S01]  /*52f0*/  SHF.L.U32 R5, R2, R5, RZ ;  /* 0x0000000502057219 */ /* 0x000fe200000006ff */
[----:B------:R2:W-:Y:S04]  /*5300*/  STS [UR37+0x440], R4 ;  /* 0x00044004ff007988 */ /* 0x0005e80008000825 */
[----:B------:R2:W-:Y:S04]  /*5310*/  ATOMS.OR RZ, [UR6+0x14], R3 ;  /* 0x00001403ffff798c */ /* 0x0005e8000b000006 */
[----:B------:R2:W-:Y:S01]  /*5320*/  ATOMS.OR RZ, [UR6+0x18], R5 ;  /* 0x00001805ffff798c */ /* 0x0005e2000b000006 */
[----:B------:R-:W-:Y:S03]  /*5330*/  SYNCS.ARRIVE.TRANS64.RED.A1T0 RZ, [UR7], RZ ;  /* 0x000000ffffff79a7 */ /* 0x000fe60008100407 */
[----:B------:R2:W-:Y:S01]  /*5340*/  ATOMS.XOR RZ, [UR6+0x10], R2 ;  /* 0x00001002ffff798c */ /* 0x0005e2000b800006 */
[----:B------:R-:W-:Y:S05]  /*5350*/  BRA `(.L_x_112) ;  /* 0x0000000000107947 */ /* 0x000fea0003800000 */
.L_x_105:
[----:B------:R-:W-:-:S05]  /*5360*/  MOV R2, 0xffffffff ;  /* 0xffffffff00027802 */ /* 0x000fca0000000f00 */
[----:B------:R1:W-:Y:S02]  /*5370*/  STS [UR37+0x440], R2 ;  /* 0x00044002ff007988 */ /* 0x0003e40008000825 */
[----:B-1----:R-:W-:Y:S02]  /*5380*/  MOV R2, 0x53a0 ;  /* 0x000053a000027802 */ /* 0x002fe40000000f00 */
[----:B-----5:R-:W-:Y:S05]  /*5390*/  CALL.REL.NOINC `($__internal_1_$__cuda_sm10x_tcgen05_guardrail_trap_phase_invalid_during_alloc) ;  /* 0x0000007000dc7944 */ /* 0x020fea0003c00000 */
.L_x_112:
[----:B------:R-:W-:Y:S05]  /*53a0*/  WARPSYNC.ALL ;  /* 0x0000000000007948 */ /* 0x000fea0003800000 */
[----:B------:R-:W3:Y:S01]  /*53b0*/  S2UR UR8, SR_CgaCtaId ;  /* 0x00000000000879c3 */ /* 0x000ee20000008800 */
[----:B------:R-:W-:Y:S01]  /*53c0*/  UMOV UR6, 0x400 ;  /* 0x0000040000067882 */ /* 0x000fe20000000000 */
[----:B------:R-:W-:-:S06]  /*53d0*/  NOP ;  /* 0x0000000000007918 */ /* 0x000fcc0000000000 */
[----:B------:R-:W-:Y:S06]  /*53e0*/  BAR.ARV 0x6, 0xa0 ;  /* 0x0182800000007b1d */ /* 0x000fec0000002000 */
[----:B------:R-:W-:Y:S01]  /*53f0*/  LOP3.LUT R0, R0, 0xffff, RZ, 0xc0, !PT ;  /* 0x0000ffff00007812 */ /* 0x000fe200078ec0ff */
[----:B-1----:R-:W-:Y:S01]  /*5400*/  IMAD.MOV.U32 R9, RZ, RZ, 0x1 ;  /* 0x00000001ff097424 */ /* 0x002fe200078e00ff */
[----:B------:R-:W-:Y:S01]  /*5410*/  LOP3.LUT R8, R8, 0xffff, RZ, 0xc0, !PT ;  /* 0x0000ffff08087812 */ /* 0x000fe200078ec0ff */
[----:B------:R-:W-:Y:S01]  /*5420*/  UMOV UR22, URZ ;  /* 0x000000ff00167c82 */ /* 0x000fe20008000000 */
[----:B------:R-:W-:Y:S01]  /*5430*/  R2UR UR12, R0 ;  /* 0x00000000000c72ca */ /* 0x000fe200000e0000 */
[----:B------:R-:W-:Y:S01]  /*5440*/  UMOV UR21, URZ ;  /* 0x000000ff00157c82 */ /* 0x000fe20008000000 */
[----:B------:R-:W-:Y:S01]  /*5450*/  R2UR UR13, R8 ;  /* 0x00000000080d72ca */ /* 0x000fe200000e0000 */
[----:B------:R-:W-:Y:S01]  /*5460*/  IMAD.MOV.U32 R8, RZ, RZ, RZ ;  /* 0x000000ffff087224 */ /* 0x000fe200078e00ff */
[----:B------:R-:W-:-:S02]  /*5470*/  UISETP.NE.AND UP2, UPT, UR5, URZ, UPT ;  /* 0x000000ff0500728c */ /* 0x000fc4000bf45270 */
[----:B---3--:R-:W-:Y:S01]  /*5480*/  ULEA UR8, UR8, UR6, 0x18 ;  /* 0x0000000608087291 */ /* 0x008fe2000f8ec0ff */
[----:B------:R-:W1:Y:S03]  /*5490*/  LDCU UR6, c[0x0][0x38c] ;  /* 0x00007180ff0677ac */ /* 0x000e660008000800 */
[----:B------:R-:W-:Y:S02]  /*54a0*/  UIADD3 UR14, UPT, UPT, UR8, 0x4600, URZ ;  /* 0x00004600080e7890 */ /* 0x000fe4000fffe0ff */
[----:B------:R-:W-:-:S03]  /*54b0*/  UIADD3 UR15, UPT, UPT, UR8, 0x1e600, URZ ;  /* 0x0001e600080f7890 */ /* 0x000fc6000fffe0ff */
[----:B--2---:R-:W2:Y:S01]  /*54c0*/  LDS R2, [UR8+0x440] ;  /* 0x00044008ff027984 */ /* 0x004ea20008000800 */
[----:B------:R-:W-:Y:S02]  /*54d0*/  USHF.R.U32.HI UR14, URZ, 0x4, UR14 ;  /* 0x00000004ff0e7899 */ /* 0x000fe4000801160e */
[----:B------:R-:W-:Y:S02]  /*54e0*/  USHF.R.U32.HI UR15, URZ, 0x4, UR15 ;  /* 0x00000004ff0f7899 */ /* 0x000fe4000801160f */
[----:B------:R-:W-:Y:S02]  /*54f0*/  ULOP3.LUT UR14, UR14, 0x3fff, URZ, 0xc0, !UPT ;  /* 0x00003fff0e0e7892 */ /* 0x000fe4000f8ec0ff */
[----:B------:R-:W-:Y:S02]  /*5500*/  ULOP3.LUT UR15, UR15, 0x3fff, URZ, 0xc0, !UPT ;  /* 0x00003fff0f0f7892 */ /* 0x000fe4000f8ec0ff */
[----:B------:R-:W-:Y:S02]  /*5510*/  ULOP3.LUT UR14, UR14, 0x10000, URZ, 0xfc, !UPT ;  /* 0x000100000e0e7892 */ /* 0x000fe4000f8efcff */
[----:B-1----:R-:W-:-:S02]  /*5520*/  UIADD3 UR6, UPT, UPT, UR6, 0xf, URZ ;  /* 0x0000000f06067890 */ /* 0x002fc4000fffe0ff */
[----:B------:R-:W-:Y:S02]  /*5530*/  ULOP3.LUT UR15, UR15, 0x10000, URZ, 0xfc, !UPT ;  /* 0x000100000f0f7892 */ /* 0x000fe4000f8efcff */
[----:B------:R-:W-:Y:S01]  /*5540*/  USHF.R.S32.HI UR7, URZ, 0x1f, UR6 ;  /* 0x0000001fff077899 */ /* 0x000fe20008011406 */
[----:B------:R-:W-:Y:S01]  /*5550*/  UMOV UR20, URZ ;  /* 0x000000ff00147c82 */ /* 0x000fe20008000000 */
[----:B------:R-:W-:Y:S02]  /*5560*/  UMOV UR26, 0x0 ;  /* 0x00000000001a7882 */ /* 0x000fe40000000000 */
[----:B------:R-:W-:Y:S01]  /*5570*/  ULEA.HI UR7, UR7, UR6, URZ, 0x4 ;  /* 0x0000000607077291 */ /* 0x000fe2000f8f20ff */
[----:B------:R-:W-:-:S03]  /*5580*/  UMOV UR27, 0x8200490 ;  /* 0x08200490001b7882 */ /* 0x000fc60000000000 */
[----:B------:R-:W-:-:S04]  /*5590*/  USHF.R.S32.HI UR7, URZ, 0x4, UR7 ;  /* 0x00000004ff077899 */ /* 0x000fc80008011407 */
[----:B------:R-:W-:-:S04]  /*55a0*/  UISETP.LT.AND UP0, UPT, UR7, 0x1, UPT ;  /* 0x000000010700788c */ /* 0x000fc8000bf01270 */
[----:B------:R-:W-:Y:S01]  /*55b0*/  USEL UR23, UR7, 0x1, !UP0 ;  /* 0x0000000107177887 */ /* 0x000fe2000c000000 */
[----:B--2---:R-:W-:Y:S02]  /*55c0*/  R2UR UR24, R2 ;  /* 0x00000000021872ca */ /* 0x004fe400000e0000 */
[----:B------:R-:W-:-:S13]  /*55d0*/  CS2R R2, SRZ ;  /* 0x0000000000027805 */ /* 0x000fda000001ff00 */
.L_x_123:
[C---:B------:R-:W-:Y:S02]  /*55e0*/  LEA R0, R8.reuse, UR8, 0x3 ;  /* 0x0000000808007c11 */ /* 0x040fe4000f8e18ff */
[----:B------:R-:W-:Y:S02]  /*55f0*/  SHF.L.U32 R5, R3, 0x1f, RZ ;  /* 0x0000001f03057819 */ /* 0x000fe400000006ff */
[----:B------:R-:W-:Y:S02]  /*5600*/  LEA R4, R8, UR8, 0x4 ;  /* 0x0000000808047c11 */ /* 0x000fe4000f8e20ff */
[----:B------:R-:W1:Y:S02]  /*5610*/  SYNCS.PHASECHK.TRANS64.TRYWAIT P0, [R0+URZ+0x390], R5 ;  /* 0x00039005000075a7 */ /* 0x000e6400080011ff */
[----:B-1-34-:R-:W-:Y:S05]  /*5620*/  @!P0 BRA `(.L_x_116) ;  /* 0x0000006800388947 */ /* 0x01afea0003800000 */
.L_x_312:
[----:B-1----:R-:W1:Y:S01]  /*5630*/  LDS.128 R4, [R4+0x420] ;  /* 0x0004200004047984 */ /* 0x002e620000000c00 */
[----:B------:R-:W-:Y:S02]  /*5640*/  VIADD R0, R0, 0x3a0 ;  /* 0x000003a000007836 */ /* 0x000fe40000000000 */
[----:B------:R-:W-:Y:S01]  /*5650*/  VIADD R8, R8, 0x1 ;  /* 0x0000000108087836 */ /* 0x000fe20000000000 */
[----:B------:R-:W-:Y:S01]  /*5660*/  @!PT LDS RZ, [RZ] ;  /* 0x00000000fffff984 */ /* 0x000fe20000000800 */
[----:B------:R-:W-:Y:S01]  /*5670*/  @!PT LDS RZ, [RZ] ;  /* 0x00000000fffff984 */ /* 0x000fe20000000800 */
[----:B------:R-:W-:Y:S01]  /*5680*/  @!PT LDS RZ, [RZ] ;  /* 0x00000000fffff984 */ /* 0x000fe20000000800 */
[----:B------:R-:W-:Y:S01]  /*5690*/  @!PT LDS RZ, [RZ] ;  /* 0x00000000fffff984 */ /* 0x000fe20000000800 */
[----:B------:R2:W-:Y:S06]  /*56a0*/  MEMBAR.ALL.CTA ;  /* 0x0000000000007992 */ /* 0x0005ec0000008000 */
[----:B--2---:R-:W2:Y:S01]  /*56b0*/  FENCE.VIEW.ASYNC.S ;  /* 0x00000000000073c6 */ /* 0x004ea20000000000 */
[----:B------:R-:W-:-:S04]  /*56c0*/  PRMT R0, RZ, 0x654, R0 ;  /* 0x00000654ff007816 */ /* 0x000fc80000000000 */
[----:B--2---:R2:W-:Y:S01]  /*56d0*/  SYNCS.ARRIVE.TRANS64.RED.A1T0 RZ, [R0+URZ], RZ ;  /* 0x000000ff00ff79a7 */ /* 0x0045e200081004ff */
[----:B-1----:R-:W-:Y:S01]  /*56e0*/  LOP3.LUT P1, RZ, R6, 0x1, RZ, 0xc0, !PT ;  /* 0x0000000106ff7812 */ /* 0x002fe2000782c0ff */
[----:B--2---:R-:W-:-:S12]  /*56f0*/  BRA.U UP2, `(.L_x_117) ;  /* 0x0000000102cc7547 */ /* 0x004fd8000b800000 */
[----:B------:R-:W1:Y:S01]  /*5700*/  LDCU UR6, c[0x0][0x38c] ;  /* 0x00007180ff0677ac */ /* 0x000e620008000800 */
[----:B------:R-:W-:Y:S02]  /*5710*/  PLOP3.LUT P2, PT, PT, PT, PT, 0x80, 0x8 ;  /* 0x000000000008781c */ /* 0x000fe40003f4f070 */
[----:B------:R-:W-:Y:S01]  /*5720*/  SHF.L.U32 R5, R9, 0x1f, RZ ;  /* 0x0000001f09057819 */ /* 0x000fe200000006ff */
[----:B------:R-:W-:Y:S02]  /*5730*/  ULEA UR11, UR22, UR8, 0x3 ;  /* 0x00000008160b7291 */ /* 0x000fe4000f8e18ff */
[----:B-1----:R-:W-:-:S06]  /*5740*/  UISETP.GE.AND UP0, UPT, UR6, 0x1, UPT ;  /* 0x000000010600788c */ /* 0x002fcc000bf06270 */
[----:B------:R-:W-:-:S05]  /*5750*/  PLOP3.LUT P0, PT, PT, PT, UP0, 0x80, 0x8 ;  /* 0x000000000008781c */ /* 0x000fca0003f0f008 */
[----:B------:R-:W-:-:S08]  /*5760*/  @UP0 ULEA UR6, UR21, UR8, 0x3 ;  /* 0x0000000815060291 */ /* 0x000fd0000f8e18ff */
[----:B------:R-:W-:-:S04]  /*5770*/  @P0 SHF.L.U32 R0, R2, 0x1f, RZ ;  /* 0x0000001f02000819 */ /* 0x000fc800000006ff */
[----:B------:R1:W2:Y:S01]  /*5780*/  @P0 SYNCS.PHASECHK.TRANS64.TRYWAIT P2, [UR6], R0 ;  /* 0x00000000ff0005a7 */ /* 0x0002a20008041106 */
[----:B------:R-:W3:Y:S02]  /*5790*/  SYNCS.PHASECHK.TRANS64.TRYWAIT P0, [UR11+0x3d0], R5 ;  /* 0x0003d005ff0075a7 */ /* 0x000ee4000800110b */
[----:B-123--:R-:W-:Y:S05]  /*57a0*/  @!P0 BRA `(.L_x_118) ;  /* 0x0000006400ec8947 */ /* 0x00efea0003800000 */
.L_x_314:
[----:B------:R-:W-:Y:S01]  /*57b0*/  UMOV UR19, UR20 ;  /* 0x0000001400137c82 */ /* 0x000fe20008000000 */
[----:B------:R-:W-:Y:S05]  /*57c0*/  BRA.U !UP0, `(.L_x_119) ;  /* 0x0000000108887547 */ /* 0x000fea000b800000 */
[----:B------:R-:W-:Y:S02]  /*57d0*/  UIADD3 UR19, UPT, UPT, UR23, UR20, URZ ;  /* 0x0000001417137290 */ /* 0x000fe4000fffe0ff */
[----:B------:R-:W-:Y:S02]  /*57e0*/  ULEA UR10, UR22, UR24, 0x6 ;  /* 0x00000018160a7291 */ /* 0x000fe4000f8e30ff */
[----:B------:R-:W-:Y:S01]  /*57f0*/  UPLOP3.LUT UP3, UPT, UPT, UPT, UPT, 0x40, 0x4 ;  /* 0x000000000004789c */ /* 0x000fe20003f6e870 */
[----:B------:R-:W-:Y:S01]  /*5800*/  UMOV UR18, UR7 ;  /* 0x0000000700127c82 */ /* 0x000fe20008000000 */
[----:B------:R-:W-:-:S09]  /*5810*/  UMOV UR17, UR21 ;  /* 0x0000001500117c82 */ /* 0x000fd20008000000 */
.L_x_122:
[----:B--2---:R-:W-:Y:S01]  /*5820*/  ULEA UR9, UR17, UR8, 0x3 ;  /* 0x0000000811097291 */ /* 0x004fe2000f8e18ff */
[----:B---3--:R-:W-:Y:S11]  /*5830*/  @P2 BRA `(.L_x_120) ;  /* 0x00000000000c2947 */ /* 0x008ff60003800000 */
[----:B-1----:R-:W-:Y:S04]  /*5840*/  SHF.L.U32 R5, R2, 0x1f, RZ ;  /* 0x0000001f02057819 */ /* 0x002fe800000006ff */
[----:B------:R-:W1:Y:S02]  /*5850*/  SYNCS.PHASECHK.TRANS64.TRYWAIT P0, [UR9], R5 ;  /* 0x00000005ff0075a7 */ /* 0x000e640008001109 */
[----:B-1----:R-:W-:Y:S05]  /*5860*/  @!P0 BRA `(.L_x_121) ;  /* 0x0000006400d48947 */ /* 0x002fea0003800000 */
.L_x_120:
[----:B------:R-:W-:Y:S01]  /*5870*/  UISETP.NE.AND UP0, UPT, UR18, 0x1, UPT ;  /* 0x000000011200788c */ /* 0x000fe2000bf05270 */
[----:B------:R-:W-:Y:S01]  /*5880*/  PLOP3.LUT P2, PT, PT, PT, PT, 0x80, 0x8 ;  /* 0x000000000008781c */ /* 0x000fe20003f4f070 */
[----:B------:R-:W-:Y:S02]  /*5890*/  UIADD3 UR21, UPT, UPT, UR17, 0x1, URZ ;  /* 0x0000000111157890 */ /* 0x000fe4000fffe0ff */
[----:B------:R-:W-:Y:S02]  /*58a0*/  ULEA UR28, UR17, UR15, 0x7 ;  /* 0x0000000f111c7291 */ /* 0x000fe4000f8e38ff */
[----:B------:R-:W-:Y:S01]  /*58b0*/  UISETP.NE.AND UP1, UPT, UR21, 0x34, UPT ;  /* 0x000000341500788c */ /* 0x000fe2000bf25270 */
[----:B------:R-:W-:Y:S01]  /*58c0*/  PLOP3.LUT P0, PT, PT, PT, UP0, 0x80, 0x8 ;  /* 0x000000000008781c */ /* 0x000fe20003f0f008 */
[----:B------:R-:W-:Y:S02]  /*58d0*/  ULEA UR30, UR17, UR14, 0x7 ;  /* 0x0000000e111e7291 */ /* 0x000fe4000f8e38ff */
[----:B------:R-:W-:Y:S02]  /*58e0*/  USEL UR16, URZ, 0x1, UP1 ;  /* 0x00000001ff107887 */ /* 0x000fe40008800000 */
[----:B------:R-:W-:Y:S02]  /*58f0*/  USEL UR21, UR21, URZ, UP1 ;  /* 0x000000ff15157287 */ /* 0x000fe40008800000 */
[----:B------:R-:W-:Y:S02]  /*5900*/  UIADD3 UR9, UPT, UPT, UR9, 0x1a0, URZ ;  /* 0x000001a009097890 */ /* 0x000fe4000fffe0ff */
[----:B------:R-:W-:Y:S01]  /*5910*/  @UP0 ULEA UR6, UR21, UR8, 0x3 ;  /* 0x0000000815060291 */ /* 0x000fe2000f8e18ff */
[----:B------:R-:W-:Y:S01]  /*5920*/  LOP3.LUT R2, R2, UR16, RZ, 0x3c, !PT ;  /* 0x0000001002027c12 */ /* 0x000fe2000f8e3cff */
[----:B------:R-:W-:Y:S01]  /*5930*/  UMOV UR29, 0xc0004010 ;  /* 0xc0004010001d7882 */ /* 0x000fe20000000000 */
[----:B------:R-:W-:Y:S01]  /*5940*/  UMOV UR31, 0xc0004010 ;  /* 0xc0004010001f7882 */ /* 0x000fe20000000000 */
[----:B------:R-:W-:Y:S01]  /*5950*/  UIADD3 UR20, UPT, UPT, UR20, 0x1, URZ ;  /* 0x0000000114147890 */ /* 0x000fe2000fffe0ff */
[----:B-1----:R-:W-:Y:S01]  /*5960*/  @P0 SHF.L.U32 R0, R2, 0x1f, RZ ;  /* 0x0000001f02000819 */ /* 0x002fe200000006ff */
[----:B------:R-:W-:Y:S02]  /*5970*/  UIADD3 UR18, UPT, UPT, UR18, -0x1, URZ ;  /* 0xffffffff12127890 */ /* 0x000fe4000fffe0ff */
[----:B------:R-:W-:Y:S01]  /*5980*/  UISETP.NE.AND UP0, UPT, UR20, UR19, UPT ;  /* 0x000000131400728c */ /* 0x000fe2000bf05270 */
[----:B------:R2:W3:Y:S01]  /*5990*/  @P0 SYNCS.PHASECHK.TRANS64.TRYWAIT P2, [UR6], R0 ;  /* 0x00000000ff0005a7 */ /* 0x0004e20008041106 */
[----:B------:R2:W-:Y:S01]  /*59a0*/  UTCHMMA.2CTA gdesc[UR30], gdesc[UR28], tmem[UR10], tmem[UR26], idesc[UR27], UP3 ;  /* 0x00ff1a1c1e0075ea */ /* 0x0005e20009a0000a */
[----:B------:R-:W-:Y:S01]  /*59b0*/  UPLOP3.LUT UP3, UPT, UPT, UPT, UPT, 0x80, 0x8 ;  /* 0x000000000008789c */ /* 0x000fe20003f6f070 */
[----:B------:R2:W-:Y:S01]  /*59c0*/  UTCBAR.2CTA.MULTICAST [UR9], URZ, UR13 ;  /* 0x000000ff090073e9 */ /* 0x0005e2000820080d */
[----:B------:R-:W-:Y:S04]  /*59d0*/  UMOV UR17, UR21 ;  /* 0x0000001500117c82 */ /* 0x000fe80008000000 */
[----:B------:R-:W-:Y:S05]  /*59e0*/  BRA.U UP0, `(.L_x_122) ;  /* 0xfffffffd008c7547 */ /* 0x000fea000b83ffff */
.L_x_119:
[----:B------:R-:W-:Y:S01]  /*59f0*/  UIADD3 UR11, UPT, UPT, UR11, 0x3b0, URZ ;  /* 0x000003b00b0b7890 */ /* 0x000fe2000fffe0ff */
[----:B------:R-:W-:-:S08]  /*5a00*/  UMOV UR20, UR19 ;  /* 0x0000001300147c82 */ /* 0x000fd00008000000 */
[----:B------:R4:W-:Y:S01]  /*5a10*/  UTCBAR.2CTA.MULTICAST [UR11], URZ, UR12 ;  /* 0x000000ff0b0073e9 */ /* 0x0009e2000820080c */
[----:B------:R-:W-:Y:S02]  /*5a20*/  NOP ;  /* 0x0000000000007918 */ /* 0x000fe40000000000 */
.L_x_117:
[----:B------:R-:W-:Y:S01]  /*5a30*/  UIADD3 UR22, UPT, UPT, UR22, 0x1, URZ ;  /* 0x0000000116167890 */ /* 0x000fe2000fffe0ff */
[----:B------:R-:W-:-:S03]  /*5a40*/  ISETP.NE.AND P0, PT, R8, 0x2, PT ;  /* 0x000000020800780c */ /* 0x000fc60003f05270 */
[----:B------:R-:W-:Y:S01]  /*5a50*/  UISETP.NE.AND UP0, UPT, UR22, 0x4, UPT ;  /* 0x000000041600788c */ /* 0x000fe2000bf05270 */
[----:B-12---:R-:W-:Y:S02]  /*5a60*/  SEL R0, RZ, 0x1, P0 ;  /* 0x00000001ff007807 */ /* 0x006fe40000000000 */
[----:B------:R-:W-:Y:S01]  /*5a70*/  SEL R8, R8, RZ, P0 ;  /* 0x000000ff08087207 */ /* 0x000fe20000000000 */
[----:B------:R-:W-:Y:S01]  /*5a80*/  USEL UR6, URZ, 0x1, UP0 ;  /* 0x00000001ff067887 */ /* 0x000fe20008000000 */
[----:B------:R-:W-:Y:S01]  /*5a90*/  LOP3.LUT R3, R3, R0, RZ, 0x3c, !PT ;  /* 0x0000000003037212 */ /* 0x000fe200078e3cff */
[----:B------:R-:W-:-:S04]  /*5aa0*/  USEL UR22, UR22, URZ, UP0 ;  /* 0x000000ff16167287 */ /* 0x000fc80008000000 */
[----:B------:R-:W-:Y:S01]  /*5ab0*/  LOP3.LUT R9, R9, UR6, RZ, 0x3c, !PT ;  /* 0x0000000609097c12 */ /* 0x000fe2000f8e3cff */
[----:B------:R-:W-:Y:S07]  /*5ac0*/  @P1 BRA `(.L_x_123) ;  /* 0xfffffff800c41947 */ /* 0x000fee000383ffff */
[----:B------:R-:W1:Y:S01]  /*5ad0*/  S2UR UR6, SR_CgaCtaId ;  /* 0x00000000000679c3 */ /* 0x000e620000008800 */
[----:B------:R-:W-:Y:S01]  /*5ae0*/  ELECT P0, URZ, PT ;  /* 0x0000000000ff782f */ /* 0x000fe20003800000 */
[----:B------:R-:W-:Y:S01]  /*5af0*/  HFMA2 R0, -RZ, RZ, 0, 5.9604644775390625e-08 ;  /* 0x00000001ff007431 */ /* 0x000fe200000001ff */
[----:B------:R-:W-:-:S05]  /*5b00*/  UMOV UR7, 0x40 ;  /* 0x0000004000077882 */ /* 0x000fca0000000000 */
[----:B------:R-:W-:Y:S01]  /*5b10*/  UVIRTCOUNT.DEALLOC.SMPOOL 0x80 ;  /* 0x000000800000784c */ /* 0x000fe20000000000 */
[----:B------:R-:W-:Y:S02]  /*5b20*/  UISETP.NE.AND UP0, UPT, UR5, URZ, UPT ;  /* 0x000000ff0500728c */ /* 0x000fe4000bf05270 */
[----:B-1----:R-:W-:-:S09]  /*5b30*/  ULEA UR6, UR6, UR7, 0x18 ;  /* 0x0000000706067291 */ /* 0x002fd2000f8ec0ff */
[----:B------:R1:W-:Y:S01]  /*5b40*/  @P0 STS.U8 [UR6+0x1c], R0 ;  /* 0x00001c00ff000988 */ /* 0x0003e20008000006 */
[----:B------:R-:W-:Y:S05]  /*5b50*/  BRA.U UP0, `(.L_x_124) ;  /* 0x0000000100a07547 */ /* 0x000fea000b800000 */
[----:B------:R-:W-:Y:S01]  /*5b60*/  UIADD3 UR5, UPT, UPT, UR8, 0x3d0, URZ ;  /* 0x000003d008057890 */ /* 0x000fe2000fffe0ff */
[----:B------:R-:W-:-:S03]  /*5b70*/  SHF.L.U32 R3, R9, 0x1f, RZ ;  /* 0x0000001f09037819 */ /* 0x000fc600000006ff */
[----:B------:R-:W-:-:S09]  /*5b80*/  ULEA UR7, UR22, UR5, 0x3 ;  /* 0x0000000516077291 */ /* 0x000fd2000f8e18ff */
[----:B------:R-:W2:Y:S02]  /*5b90*/  SYNCS.PHASECHK.TRANS64.TRYWAIT P0, [UR7], R3 ;  /* 0x00000003ff0075a7 */ /* 0x000ea40008001107 */
[----:B--2---:R-:W-:Y:S05]  /*5ba0*/  @!P0 BRA `(.L_x_125) ;  /* 0x00000064001c8947 */ /* 0x004fea0003800000 */
.L_x_317:
        /* <DEDUP_REMOVED lines=9> */
.L_x_319:
        /* <DEDUP_REMOVED lines=9> */
.L_x_321:
[----:B------:R-:W-:-:S04]  /*5cd0*/  UIADD3 UR9, UPT, UPT, UR9, 0x1, URZ ;  /* 0x0000000109097890 */ /* 0x000fc8000fffe0ff */
[----:B------:R-:W-:-:S04]  /*5ce0*/  UISETP.NE.AND UP1, UPT, UR9, 0x4, UPT ;  /* 0x000000040900788c */ /* 0x000fc8000bf25270 */
[----:B------:R-:W-:Y:S02]  /*5cf0*/  USEL UR7, URZ, 0x1, UP1 ;  /* 0x00000001ff077887 */ /* 0x000fe40008800000 */
[----:B------:R-:W-:-:S04]  /*5d00*/  USEL UR9, UR9, URZ, UP1 ;  /* 0x000000ff09097287 */ /* 0x000fc80008800000 */
[----:B------:R-:W-:Y:S01]  /*5d10*/  ULEA UR9, UR9, UR5, 0x3 ;  /* 0x0000000509097291 */ /* 0x000fe2000f8e18ff */
[----:B-1----:R-:W-:-:S04]  /*5d20*/  LOP3.LUT R3, R2, UR7, RZ, 0x3c, !PT ;  /* 0x0000000702037c12 */ /* 0x002fc8000f8e3cff */
[----:B------:R-:W-:Y:S01]  /*5d30*/  SHF.L.U32 R3, R3, 0x1f, RZ ;  /* 0x0000001f03037819 */ /* 0x000fe200000006ff */
[----:B------:R-:W-:-:S04]  /*5d40*/  IMAD.U32 R0, RZ, RZ, UR9 ;  /* 0x00000009ff007e24 */ /* 0x000fc8000f8e00ff */
[----:B------:R1:W2:Y:S03]  /*5d50*/  SYNCS.PHASECHK.TRANS64.TRYWAIT P0, [R0+URZ], R3 ;  /* 0x00000003000075a7 */ /* 0x0002a600080011ff */
[----:B--2---:R-:W-:Y:S05]  /*5d60*/  @!P0 NANOSLEEP.SYNCS 0x989680 ;  /* 0x009896800000895d */ /* 0x004fea0003900000 */
[----:B------:R-:W2:Y:S02]  /*5d70*/  @!P0 SYNCS.PHASECHK.TRANS64 P0, [R0+URZ], R3 ;  /* 0x00000003000085a7 */ /* 0x000ea400080010ff */
[----:B--2---:R-:W-:Y:S05]  /*5d80*/  @P0 BRA `(.L_x_128) ;  /* 0x0000000000200947 */ /* 0x004fea0003800000 */
.L_x_129:
[----:B--2---:R2:W1:Y:S02]  /*5d90*/  SYNCS.PHASECHK.TRANS64.TRYWAIT P0, [R0+URZ], R3 ;  /* 0x00000003000075a7 */ /* 0x00446400080011ff */
[----:B-1----:R-:W-:Y:S05]  /*5da0*/  @!P0 NANOSLEEP.SYNCS 0x989680 ;  /* 0x009896800000895d */ /* 0x002fea0003900000 */
[----:B------:R-:W1:Y:S02]  /*5db0*/  @!P0 SYNCS.PHASECHK.TRANS64 P0, [R0+URZ], R3 ;  /* 0x00000003000085a7 */ /* 0x000e6400080010ff */
[----:B-1----:R-:W-:Y:S05]  /*5dc0*/  @!P0 BRA `(.L_x_129) ;  /* 0xfffffffc00f08947 */ /* 0x002fea000383ffff */
[----:B------:R-:W-:Y:S05]  /*5dd0*/  BRA `(.L_x_128) ;  /* 0x00000000000c7947 */ /* 0x000fea0003800000 */
.L_x_124:
[----:B------:R-:W-:-:S04]  /*5de0*/  UIADD3 UR5, UPT, UPT, UR8, 0x410, URZ ;  /* 0x0000041008057890 */ /* 0x000fc8000fffe0ff */
[----:B------:R-:W-:-:S09]  /*5df0*/  UPRMT UR5, UR4, 0x654, UR5 ;  /* 0x0000065404057896 */ /* 0x000fd20008000005 */
[----:B------:R-:W-:Y:S03]  /*5e00*/  SYNCS.ARRIVE.TRANS64.RED.A1T0 RZ, [UR5], RZ ;  /* 0x000000ffffff79a7 */ /* 0x000fe60008100405 */
.L_x_128:
[----:B-12---:R-:W-:Y:S01]  /*5e10*/  SHF.L.U32 R3, RZ, 0x1f, RZ ;  /* 0x0000001fff037819 */ /* 0x006fe200000006ff */
[----:B------:R-:W-:Y:S01]  /*5e20*/  UIADD3 UR5, UPT, UPT, UR8, 0x410, URZ ;  /* 0x0000041008057890 */ /* 0x000fe2000fffe0ff */
[----:B------:R-:W-:Y:S02]  /*5e30*/  PLOP3.LUT P0, PT, PT, PT, UP0, 0x80, 0x8 ;  /* 0x000000000008781c */ /* 0x000fe40003f0f008 */
[----:B------:R-:W1:Y:S02]  /*5e40*/  SYNCS.PHASECHK.TRANS64.TRYWAIT P1, [UR8+0x410], R3 ;  /* 0x00041003ff0075a7 */ /* 0x000e640008021108 */
[----:B-1----:R-:W-:Y:S09]  /*5e50*/  @!P1 BRA `(.L_x_130) ;  /* 0x0000006000b89947 */ /* 0x002ff20003800000 */
.L_x_323:
[----:B------:R-:W-:Y:S01]  /*5e60*/  @!UP0 UPRMT UR5, UR4, 0x654, UR5 ;  /* 0x0000065404058896 */ /* 0x000fe20008000005 */
[----:B------:R-:W-:Y:S02]  /*5e70*/  UMOV UR8, 0xffff ;  /* 0x0000ffff00087882 */ /* 0x000fe40000000000 */
[----:B------:R-:W-:-:S06]  /*5e80*/  UMOV UR4, 0x1 ;  /* 0x0000000100047882 */ /* 0x000fcc0000000000 */
[----:B------:R-:W-:Y:S01]  /*5e90*/  @!P0 SYNCS.ARRIVE.TRANS64.RED.A1T0 RZ, [UR5], RZ ;  /* 0x000000ffffff89a7 */ /* 0x000fe20008100405 */
[----:B------:R-:W-:Y:S01]  /*5ea0*/  NOP ;  /* 0x0000000000007918 */ /* 0x000fe20000000000 */
[----:B-1----:R-:W1:Y:S01]  /*5eb0*/  LDS R0, [UR6+0x14] ;  /* 0x00001406ff007984 */ /* 0x002e620008000800 */
[----:B------:R-:W-:-:S04]  /*5ec0*/  ULOP3.LUT UR5, UR24, 0xffff, URZ, 0xc0, !UPT ;  /* 0x0000ffff18057892 */ /* 0x000fc8000f8ec0ff */
[----:B------:R-:W-:-:S04]  /*5ed0*/  USHF.R.U32.HI UR5, URZ, 0x5, UR5 ;  /* 0x00000005ff057899 */ /* 0x000fc80008011605 */
[----:B------:R-:W-:Y:S02]  /*5ee0*/  USHF.L.U32 UR8, UR8, UR5, URZ ;  /* 0x0000000508087299 */ /* 0x000fe400080006ff */
[----:B------:R-:W-:-:S04]  /*5ef0*/  USHF.L.U32 UR4, UR4, UR5, URZ ;  /* 0x0000000504047299 */ /* 0x000fc800080006ff */
[----:B-1----:R-:W-:-:S04]  /*5f00*/  LOP3.LUT R0, R0, UR8, RZ, 0xc0, !PT ;  /* 0x0000000800007c12 */ /* 0x002fc8000f8ec0ff */
[----:B------:R-:W-:-:S13]  /*5f10*/  ISETP.NE.AND P0, PT, R0, UR8, PT ;  /* 0x0000000800007c0c */ /* 0x000fda000bf05270 */
[----:B------:R-:W-:Y:S05]  /*5f20*/  @P0 BRA `(.L_x_131) ;  /* 0x0000000000580947 */ /* 0x000fea0003800000 */
[----:B------:R-:W1:Y:S02]  /*5f30*/  LDS R0, [UR6+0x18] ;  /* 0x00001806ff007984 */ /* 0x000e640008000800 */
[----:B-1----:R-:W-:-:S04]  /*5f40*/  LOP3.LUT R0, R0, UR4, RZ, 0xc0, !PT ;  /* 0x0000000400007c12 */ /* 0x002fc8000f8ec0ff */
[----:B------:R-:W-:-:S13]  /*5f50*/  ISETP.NE.AND P0, PT, R0, UR4, PT ;  /* 0x0000000400007c0c */ /* 0x000fda000bf05270 */
[----:B------:R-:W-:Y:S05]  /*5f60*/  @P0 BRA `(.L_x_132) ;  /* 0x00000000003c0947 */ /* 0x000fea0003800000 */
[----:B------:R-:W1:Y:S01]  /*5f70*/  S2R R2, SR_LANEID ;  /* 0x0000000000027919 */ /* 0x000e620000000000 */
[----:B------:R-:W-:Y:S01]  /*5f80*/  ULOP3.LUT UR8, URZ, UR8, URZ, 0x33, !UPT ;  /* 0x00000008ff087292 */ /* 0x000fe2000f8e33ff */
[----:B------:R-:W-:Y:S01]  /*5f90*/  LOP3.LUT R4, RZ, UR4, RZ, 0x33, !PT ;  /* 0x00000004ff047c12 */ /* 0x000fe2000f8e33ff */
[----:B------:R-:W-:Y:S02]  /*5fa0*/  VOTEU.ANY UR7, UPT, PT ;  /* 0x0000000000077886 */ /* 0x000fe400038e0100 */
[----:B------:R-:W-:Y:S01]  /*5fb0*/  UFLO.U32 UR7, UR7 ;  /* 0x00000007000772bd */ /* 0x000fe200080e0000 */
[----:B------:R-:W2:Y:S01]  /*5fc0*/  REDUX UR4, R4 ;  /* 0x00000000040473c4 */ /* 0x000ea20000000000 */
[----:B------:R-:W-:-:S06]  /*5fd0*/  IMAD.U32 R0, RZ, RZ, UR8 ;  /* 0x00000008ff007e24 */ /* 0x000fcc000f8e00ff */
[----:B------:R1:W-:Y:S01]  /*5fe0*/  UTCATOMSWS.AND URZ, UR8 ;  /* 0x0000000800ff79e3 */ /* 0x0003e20008000000 */
[----:B------:R-:W3:Y:S01]  /*5ff0*/  REDUX UR5, R0 ;  /* 0x00000000000573c4 */ /* 0x000ee20000000000 */
[----:B-1----:R-:W-:Y:S01]  /*6000*/  ISETP.EQ.U32.AND P0, PT, R2, UR7, PT ;  /* 0x0000000702007c0c */ /* 0x002fe2000bf02070 */
[----:B--2---:R-:W-:Y:S01]  /*6010*/  IMAD.U32 R2, RZ, RZ, UR4 ;  /* 0x00000004ff027e24 */ /* 0x004fe2000f8e00ff */
[----:B---3--:R-:W-:-:S11]  /*6020*/  MOV R3, UR5 ;  /* 0x0000000500037c02 */ /* 0x008fd60008000f00 */
[----:B------:R1:W-:Y:S04]  /*6030*/  @P0 ATOMS.AND RZ, [UR6+0x14], R3 ;  /* 0x00001403ffff098c */ /* 0x0003e8000a800006 */
[----:B------:R1:W-:Y:S01]  /*6040*/  @P0 ATOMS.AND RZ, [UR6+0x18], R2 ;  /* 0x00001802ffff098c */ /* 0x0003e2000a800006 */
[----:B------:R-:W-:Y:S05]  /*6050*/  BRA `(.L_x_133) ;  /* 0x0000000000147947 */ /* 0x000fea0003800000 */
.L_x_132:
[----:B------:R-:W-:Y:S02]  /*6060*/  MOV R2, 0x6080 ;  /* 0x0000608000027802 */ /* 0x000fe40000000f00 */
[----:B---345:R-:W-:Y:S05]  /*6070*/  CALL.REL.NOINC `($__internal_0_$__cuda_sm10x_tcgen05_guardrail_trap_col_being_dealloced_not_returned_by_alloc) ;  /* 0x0000006400987944 */ /* 0x038fea0003c00000 */
[----:B------:R-:W-:Y:S05]  /*6080*/  BRA `(.L_x_133) ;  /* 0x0000000000087947 */ /* 0x000fea0003800000 */
.L_x_131:
[----:B------:R-:W-:Y:S02]  /*6090*/  MOV R2, 0x60b0 ;  /* 0x000060b000027802 */ /* 0x000fe40000000f00 */
[----:B---345:R-:W-:Y:S05]  /*60a0*/  CALL.REL.NOINC `($__internal_2_$__cuda_sm10x_tcgen05_guardrail_trap_unallocated_columns_being_dealloced) ;  /* 0x0000006400a47944 */ /* 0x038fea0003c00000 */
.L_x_133:
[----:B------:R-:W-:Y:S01]  /*60b0*/  NOP ;  /* 0x0000000000007918 */ /* 0x000fe20000000000 */
[----:B----4-:R-:W-:Y:S05]  /*60c0*/  EXIT ;  /* 0x000000000000794d */ /* 0x010fea0003800000 */
.L_x_104:
[----:B------:R-:W-:-:S09]  /*60d0*/  UISETP.NE.OR UP5, UPT, UR10, 0x3, !UP5 ;  /* 0x000000030a00788c */ /* 0x000fd2000efa5670 */
[----:B------:R-:W-:Y:S05]  /*60e0*/  BRA.U UP5, `(.L_x_134) ;  /* 0x0000001105787547 */ /* 0x000fea000b800000 */
[----:B------:R-:W1:Y:S01]  /*60f0*/  LDC R0, c[0x0][0xb30] ;  /* 0x0002cc00ff007b82 */ /* 0x000e620000000800 */
[----:B------:R-:W2:Y:S01]  /*6100*/  LDCU.64 UR8, c[0x0][0x888] ;  /* 0x00011100ff0877ac */ /* 0x000ea20008000a00 */
[----:B------:R-:W-:Y:S02]  /*6110*/  HFMA2 R25, -RZ, RZ, 0, 0 ;  /* 0x00000000ff197431 */ /* 0x000fe400000001ff */
[----:B-----5:R-:W-:Y:S01]  /*6120*/  IMAD.MOV.U32 R32, RZ, RZ, 0x1 ;  /* 0x00000001ff207424 */ /* 0x020fe200078e00ff */
[----:B------:R-:W-:Y:S01]  /*6130*/  MOV R23, 0x1000 ;  /* 0x0000100000177802 */ /* 0x000fe20000000f00 */
[----:B------:R-:W3:Y:S01]  /*6140*/  LDCU.64 UR4, c[0x0][0x890] ;  /* 0x00011200ff0477ac */ /* 0x000ee20008000a00 */
[----:B------:R-:W-:Y:S01]  /*6150*/  IMAD.MOV.U32 R27, RZ, RZ, RZ ;  /* 0x000000ffff1b7224 */ /* 0x000fe200078e00ff */
[----:B------:R-:W4:Y:S01]  /*6160*/  LDC R19, c[0x0][0x370] ;  /* 0x0000dc00ff137b82 */ /* 0x000f220000000800 */
[----:B------:R-:W-:Y:S01]  /*6170*/  UMOV UR7, 0x400 ;  /* 0x0000040000077882 */ /* 0x000fe20000000000 */
[----:B------:R-:W-:-:S02]  /*6180*/  UPLOP3.LUT UP1, UPT, UPT, UPT, UPT, 0x40, 0x4 ;  /* 0x000000000004789c */ /* 0x000fc40003f2e870 */
[----:B------:R-:W-:-:S04]  /*6190*/  ULEA UR7, UR37, UR7, 0x18 ;  /* 0x0000000725077291 */ /* 0x000fc8000f8ec0ff */
[----:B------:R-:W4:Y:S01]  /*61a0*/  LDC R2, c[0x0][0xb0c] ;  /* 0x0002c300ff027b82 */ /* 0x000f220000000800 */
[----:B------:R-:W-:Y:S02]  /*61b0*/  UIADD3 UR13, UPT, UPT, UR7, 0x358, URZ ;  /* 0x00000358070d7890 */ /* 0x000fe4000fffe0ff */
[----:B--2---:R-:W-:Y:S02]  /*61c0*/  UISETP.NE.U32.AND UP3, UPT, UR8, URZ, UPT ;  /* 0x000000ff0800728c */ /* 0x004fe4000bf65070 */
[----:B------:R-:W-:Y:S02]  /*61d0*/  UIADD3 UR41, UPT, UPT, UR7, 0x340, URZ ;  /* 0x0000034007297890 */ /* 0x000fe4000fffe0ff */
[----:B---3--:R-:W-:Y:S01]  /*61e0*/  UISETP.NE.U32.AND UP4, UPT, UR4, URZ, UPT ;  /* 0x000000ff0400728c */ /* 0x008fe2000bf85070 */
[----:B------:R-:W2:Y:S01]  /*61f0*/  LDC R18, c[0x0][0xb20] ;  /* 0x0002c800ff127b82 */ /* 0x000ea20000000800 */
[----:B-1----:R-:W-:Y:S01]  /*6200*/  ISETP.NE.AND P1, PT, R0, 0x1, PT ;  /* 0x000000010000780c */ /* 0x002fe20003f25270 */
[----:B------:R-:W-:-:S02]  /*6210*/  UISETP.NE.AND.EX UP3, UPT, UR9, URZ, UPT, UP3 ;  /* 0x000000ff0900728c */ /* 0x000fc4000bf65330 */
[----:B------:R-:W-:Y:S02]  /*6220*/  UIADD3 UR33, UPT, UPT, UR7, 0x348, URZ ;  /* 0x0000034807217890 */ /* 0x000fe4000fffe0ff */
[----:B------:R-:W-:Y:S02]  /*6230*/  UIADD3 UR25, UPT, UPT, UR7, 0x350, URZ ;  /* 0x0000035007197890 */ /* 0x000fe4000fffe0ff */
[----:B------:R-:W1:Y:S01]  /*6240*/  LDC.64 R36, c[0x0][0x348] ;  /* 0x0000d200ff247b82 */ /* 0x000e620000000a00 */
[----:B------:R-:W-:Y:S02]  /*6250*/  UPRMT UR13, UR37, 0x654, UR13 ;  /* 0x00000654250d7896 */ /* 0x000fe4000800000d */
[----:B------:R-:W-:-:S05]  /*6260*/  UISETP.NE.AND.EX UP4, UPT, UR5, URZ, UPT, UP4 ;  /* 0x000000ff0500728c */ /* 0x000fca000bf85340 */
[----:B------:R-:W3:Y:S08]  /*6270*/  LDC.64 R16, c[0x0][0xb10] ;  /* 0x0002c400ff107b82 */ /* 0x000ef00000000a00 */
[----:B------:R-:W1:Y:S08]  /*6280*/  LDC.64 R6, c[0x0][0xb18] ;  /* 0x0002c600ff067b82 */ /* 0x000e700000000a00 */
[----:B------:R-:W1:Y:S08]  /*6290*/  LDC.64 R4, c[0x0][0xb28] ;  /* 0x0002ca00ff047b82 */ /* 0x000e700000000a00 */
[----:B--2-4-:R-:W1:Y:S02]  /*62a0*/  LDC R22, c[0x0][0x374] ;  /* 0x0000dd00ff167b82 */ /* 0x014e640000000800 */
.L_x_145:
[----:B------:R-:W-:Y:S02]  /*62b0*/  LEA R0, R27, UR7, 0x3 ;  /* 0x000000071b007c11 */ /* 0x000fe4000f8e18ff */
[----:B------:R-:W-:Y:S02]  /*62c0*/  SHF.L.U32 R3, R25, 0x1f, RZ ;  /* 0x0000001f19037819 */ /* 0x000fe400000006ff */
[----:B------:R-:W-:Y:S02]  /*62d0*/  LEA R28, R27, UR7, 0x4 ;  /* 0x000000071b1c7c11 */ /* 0x000fe4000f8e20ff */
[----:B--2---:R-:W2:Y:S02]  /*62e0*/  SYNCS.PHASECHK.TRANS64.TRYWAIT P0, [R0+URZ+0x390], R3 ;  /* 0x00039003000075a7 */ /* 0x004ea400080011ff */
[----:B--2---:R-:W-:Y:S05]  /*62f0*/  @!P0 BRA `(.L_x_135) ;  /* 0x0000005c00a88947 */ /* 0x004fea0003800000 */
.L_x_324:
[----:B------:R-:W-:Y:S01]  /*6300*/  ISETP.GE.AND P0, PT, R26, 0x1, PT ;  /* 0x000000011a00780c */ /* 0x000fe20003f06270 */
[----:B------:R-:W4:Y:S01]  /*6310*/  LDS.128 R28, [R28+0x420] ;  /* 0x000420001c1c7984 */ /* 0x000f220000000c00 */
[----:B--2---:R-:W-:Y:S01]  /*6320*/  VIADD R0, R0, 0x3a0 ;  /* 0x000003a000007836 */ /* 0x004fe20000000000 */
[----:B------:R-:W-:Y:S01]  /*6330*/  @!PT LDS RZ, [RZ] ;  /* 0x00000000fffff984 */ /* 0x000fe20000000800 */
[----:B------:R-:W-:Y:S01]  /*6340*/  @!PT LDS RZ, [RZ] ;  /* 0x00000000fffff984 */ /* 0x000fe20000000800 */
[----:B------:R-:W-:Y:S01]  /*6350*/  @!PT LDS RZ, [RZ] ;  /* 0x00000000fffff984 */ /* 0x000fe20000000800 */
[----:B------:R-:W-:Y:S01]  /*6360*/  @!PT LDS RZ, [RZ] ;  /* 0x00000000fffff984 */ /* 0x000fe20000000800 */
[----:B------:R2:W-:Y:S06]  /*6370*/  MEMBAR.ALL.CTA ;  /* 0x0000000000007992 */ /* 0x0005ec0000008000 */
[----:B--2---:R-:W2:Y:S01]  /*6380*/  FENCE.VIEW.ASYNC.S ;  /* 0x00000000000073c6 */ /* 0x004ea20000000000 */
[----:B------:R-:W-:Y:S04]  /*6390*/  PRMT R0, RZ, 0x654, R0 ;  /* 0x00000654ff007816 */ /* 0x000fe80000000000 */
[----:B--2---:R2:W-:Y:S01]  /*63a0*/  SYNCS.ARRIVE.TRANS64.RED.A1T0 RZ, [R0+URZ], RZ ;  /* 0x000000ff00ff79a7 */ /* 0x0045e200081004ff */
[----:B----4-:R-:W-:Y:S11]  /*63b0*/  LOP3.LUT P3, RZ, R30, 0x1, RZ, 0xc0, !PT ;  /* 0x000000011eff7812 */ /* 0x010ff6000786c0ff */
[----:B------:R-:W-:Y:S02]  /*63c0*/  @!UPT UIADD3 URZ, UPT, UPT, URZ, URZ, URZ ;  /* 0x000000fffffff290 */ /* 0x000fe4000fffe0ff */
[----:B------:R-:W-:Y:S02]  /*63d0*/  @P3 MOV R13, R28 ;  /* 0x0000001c000d3202 */ /* 0x000fe40000000f00 */
[----:B------:R-:W-:Y:S01]  /*63e0*/  @P3 LOP3.LUT R8, R29, 0xffff, RZ, 0xc0, !PT ;  /* 0x0000ffff1d083812 */ /* 0x000fe200078ec0ff */
[----:B--2---:R-:W-:Y:S06]  /*63f0*/  @!P0 BRA `(.L_x_136) ;  /* 0x0000000000a48947 */ /* 0x004fec0003800000 */
[----:B-1----:R-:W-:Y:S01]  /*6400*/  IMAD.HI.U32 R33, R22, R7, RZ ;  /* 0x0000000716217227 */ /* 0x002fe200078e00ff */
[----:B------:R-:W-:Y:S02]  /*6410*/  ISETP.NE.AND P0, PT, R6, 0x1, PT ;  /* 0x000000010600780c */ /* 0x000fe40003f05270 */
[----:B------:R-:W-:Y:S01]  /*6420*/  ISETP.NE.AND P2, PT, R26, 0x1, PT ;  /* 0x000000011a00780c */ /* 0x000fe20003f45270 */
[----:B---3--:R-:W-:Y:S01]  /*6430*/  IMAD.HI.U32 R34, R19, R16, RZ ;  /* 0x0000001013227227 */ /* 0x008fe200078e00ff */
[----:B------:R-:W-:Y:S02]  /*6440*/  SHF.R.U32.HI R33, RZ, R18, R33 ;  /* 0x00000012ff217219 */ /* 0x000fe40000011621 */
[----:B------:R-:W-:Y:S01]  /*6450*/  ISETP.NE.AND P4, PT, R2, 0x1, PT ;  /* 0x000000010200780c */ /* 0x000fe20003f85270 */
[----:B------:R-:W-:Y:S01]  /*6460*/  IMAD.HI.U32 R38, R13, R16, RZ ;  /* 0x000000100d267227 */ /* 0x000fe200078e00ff */
[----:B------:R-:W-:Y:S02]  /*6470*/  SHF.R.U32.HI R34, RZ, R17, R34 ;  /* 0x00000011ff227219 */ /* 0x000fe40000011622 */
[----:B------:R-:W-:Y:S01]  /*6480*/  SEL R3, R22, R33, !P0 ;  /* 0x0000002116037207 */ /* 0x000fe20004000000 */
[C---:B------:R-:W-:Y:S01]  /*6490*/  IMAD.HI.U32 R33, R8.reuse, R7, RZ ;  /* 0x0000000708217227 */ /* 0x040fe200078e00ff */
[----:B------:R-:W-:Y:S02]  /*64a0*/  SEL R11, R19, R34, !P4 ;  /* 0x00000022130b7207 */ /* 0x000fe40006000000 */
[----:B------:R-:W-:Y:S01]  /*64b0*/  SHF.R.U32.HI R38, RZ, R17, R38 ;  /* 0x00000011ff267219 */ /* 0x000fe20000011626 */
[----:B------:R-:W-:Y:S01]  /*64c0*/  IMAD.HI.U32 R40, R3, R4, RZ ;  /* 0x0000000403287227 */ /* 0x000fe200078e00ff */
[----:B------:R-:W-:Y:S03]  /*64d0*/  SHF.R.U32.HI R33, RZ, R18, R33 ;  /* 0x00000012ff217219 */ /* 0x000fe60000011621 */
[----:B------:R-:W-:Y:S01]  /*64e0*/  IMAD.HI.U32 R34, R11, R4, RZ ;  /* 0x000000040b227227 */ /* 0x000fe200078e00ff */
[----:B------:R-:W-:Y:S02]  /*64f0*/  @P2 SHF.R.U32.HI R3, RZ, R5, R40 ;  /* 0x00000005ff032219 */ /* 0x000fe40000011628 */
[----:B------:R-:W-:Y:S02]  /*6500*/  SEL R9, R8, R33, !P0 ;  /* 0x0000002108097207 */ /* 0x000fe40004000000 */
[----:B------:R-:W-:Y:S01]  /*6510*/  @P2 SHF.R.U32.HI R11, RZ, R5, R34 ;  /* 0x00000005ff0b2219 */ /* 0x000fe20000011622 */
[C---:B------:R-:W-:Y:S01]  /*6520*/  IMAD R10, R26.reuse, R3, RZ ;  /* 0x000000031a0a7224 */ /* 0x040fe200078e02ff */
[----:B------:R-:W-:Y:S01]  /*6530*/  SEL R3, R13, R38, !P4 ;  /* 0x000000260d037207 */ /* 0x000fe20006000000 */
[C---:B------:R-:W-:Y:S03]  /*6540*/  IMAD.HI.U32 R14, R9.reuse, R4, RZ ;  /* 0x00000004090e7227 */ /* 0x040fe600078e00ff */
[----:B------:R-:W-:Y:S01]  /*6550*/  ISETP.GE.AND P0, PT, R9, R10, PT ;  /* 0x0000000a0900720c */ /* 0x000fe20003f06270 */
[C---:B------:R-:W-:Y:S01]  /*6560*/  IMAD R12, R26.reuse, R11, RZ ;  /* 0x0000000b1a0c7224 */ /* 0x040fe200078e02ff */
[-C--:B------:R-:W-:Y:S04]  /*6570*/  SHF.R.U32.HI R14, RZ, R5.reuse, R14 ;  /* 0x00000005ff0e7219 */ /* 0x080fe8000001160e */
[----:B------:R-:W-:Y:S02]  /*6580*/  ISETP.GE.OR P0, PT, R3, R12, P0 ;  /* 0x0000000c0300720c */ /* 0x000fe40000706670 */
[----:B------:R-:W-:Y:S05]  /*6590*/  SEL R15, R9, R14, !P2 ;  /* 0x0000000e090f7207 */ /* 0x000fea0005000000 */
[----:B------:R-:W-:Y:S04]  /*65a0*/  IMAD.MOV R14, RZ, RZ, -R15 ;  /* 0x000000ffff0e7224 */ /* 0x000fe800078e0a0f */
[----:B------:R-:W-:Y:S02]  /*65b0*/  IMAD R14, R26, R14, R9 ;  /* 0x0000000e1a0e7224 */ /* 0x000fe400078e0209 */
[C---:B------:R-:W-:Y:S05]  /*65c0*/  @!P0 IMAD.HI.U32 R10, R3.reuse, R4, RZ ;  /* 0x00000004030a8227 */ /* 0x040fea00078e00ff */
[----:B------:R-:W-:Y:S04]  /*65d0*/  @!P0 SHF.R.U32.HI R10, RZ, R5, R10 ;  /* 0x00000005ff0a8219 */ /* 0x000fe8000001160a */
[----:B------:R-:W-:Y:S01]  /*65e0*/  @!P0 SEL R0, R3, R10, !P2 ;  /* 0x0000000a03008207 */ /* 0x000fe20005000000 */
[----:B------:R-:W-:Y:S03]  /*65f0*/  IMAD.MOV R10, RZ, RZ, -R3 ;  /* 0x000000ffff0a7224 */ /* 0x000fe600078e0a03 */
[----:B------:R-:W-:Y:S01]  /*6600*/  @!P0 IADD3 R15, PT, PT, R15, -R0, RZ ;  /* 0x800000000f0f8210 */ /* 0x000fe20007ffe0ff */
[----:B------:R-:W-:Y:S01]  /*6610*/  @!P0 IMAD R0, R11, R14, R0 ;  /* 0x0000000e0b008224 */ /* 0x000fe200078e0200 */
[----:B------:R-:W-:Y:S01]  /*6620*/  IADD3 R11, PT, PT, -R9, RZ, RZ ;  /* 0x000000ff090b7210 */ /* 0x000fe20007ffe1ff */
[----:B------:R-:W-:Y:S02]  /*6630*/  IMAD R13, R2, R10, R13 ;  /* 0x0000000a020d7224 */ /* 0x000fe400078e020d */
[----:B------:R-:W-:Y:S02]  /*6640*/  @!P0 IMAD R9, R15, R26, R3 ;  /* 0x0000001a0f098224 */ /* 0x000fe400078e0203 */
[----:B------:R-:W-:Y:S02]  /*6650*/  @!P0 IMAD.MOV.U32 R3, RZ, RZ, R0 ;  /* 0x000000ffff038224 */ /* 0x000fe400078e0000 */
[----:B------:R-:W-:Y:S02]  /*6660*/  IMAD R8, R6, R11, R8 ;  /* 0x0000000b06087224 */ /* 0x000fe400078e0208 */
[----:B------:R-:W-:Y:S02]  /*6670*/  IMAD R13, R3, R2, R13 ;  /* 0x00000002030d7224 */ /* 0x000fe400078e020d */
[----:B------:R-:W-:Y:S02]  /*6680*/  IMAD R8, R9, R6, R8 ;  /* 0x0000000609087224 */ /* 0x000fe400078e0208 */
.L_x_136:
[----:B------:R-:W-:Y:S05]  /*6690*/  BRA.U UP1, `(.L_x_137) ;  /* 0x0000000101107547 */ /* 0x000fea000b800000 */
[----:B------:R-:W-:Y:S04]  /*66a0*/  MOV R0, UR6 ;  /* 0x0000000600007c02 */ /* 0x000fe80008000f00 */
[----:B------:R-:W-:Y:S04]  /*66b0*/  SHF.L.U32 R3, R0, 0x1f, RZ ;  /* 0x0000001f00037819 */ /* 0x000fe800000006ff */
[----:B------:R-:W2:Y:S02]  /*66c0*/  SYNCS.PHASECHK.TRANS64.TRYWAIT P0, [UR7+0x388], R3 ;  /* 0x00038803ff0075a7 */ /* 0x000ea40008001107 */
[----:B--2---:R-:W-:Y:S05]  /*66d0*/  @!P0 BRA `(.L_x_138) ;  /* 0x0000005800c48947 */ /* 0x004fea0003800000 */
.L_x_137:
[----:B------:R-:W-:Y:S02]  /*66e0*/  R2UR UR42, R20 ;  /* 0x00000000142a72ca */ /* 0x000fe400000e0000 */
[----:B------:R-:W-:Y:S02]  /*66f0*/  R2UR UR43, R21 ;  /* 0x00000000152b72ca */ /* 0x000fe400000e0000 */
[----:B------:R-:W-:Y:S02]  /*6700*/  ISETP.NE.U32.AND P2, PT, RZ, UR4, PT ;  /* 0x00000004ff007c0c */ /* 0x000fe4000bf45070 */
[----:B------:R-:W-:Y:S02]  /*6710*/  SHF.L.U32 R12, R32, 0x1f, RZ ;  /* 0x0000001f200c7819 */ /* 0x000fe400000006ff */
[----:B------:R-:W-:Y:S05]  /*6720*/  ISETP.NE.AND.EX P2, PT, RZ, UR5, PT, P2 ;  /* 0x00000005ff007c0c */ /* 0x000fea000bf45320 */
[----:B------:R-:W-:Y:S02]  /*6730*/  USHF.L.U32 UR42, UR42, 0x7, URZ ;  /* 0x000000072a2a7899 */ /* 0x000fe400080006ff */
[----:B------:R-:W-:Y:S01]  /*6740*/  USHF.L.U32 UR43, UR43, 0x6, URZ ;  /* 0x000000062b2b7899 */ /* 0x000fe200080006ff */
[----:B------:R-:W-:Y:S11]  /*6750*/  BRA.U !UP4, `(.L_x_139) ;  /* 0x000000010c347547 */ /* 0x000ff6000b800000 */
[----:B------:R-:W-:Y:S01]  /*6760*/  UPLOP3.LUT UP0, UPT, UPT, UPT, UP3, 0x80, 0x8 ;  /* 0x000000000008789c */ /* 0x000fe20003f0f030 */
[----:B--2---:R-:W-:Y:S02]  /*6770*/  HFMA2 R0, -RZ, RZ, 0, 5.9604644775390625e-08 ;  /* 0x00000001ff007431 */ /* 0x004fe400000001ff */
[----:B------:R-:W-:Y:S03]  /*6780*/  IMAD.MOV.U32 R59, RZ, RZ, 0x1 ;  /* 0x00000001ff3b7424 */ /* 0x000fe600078e00ff */
[----:B------:R-:W-:Y:S05]  /*6790*/  PLOP3.LUT P0, PT, PT, PT, UP0, 0x80, 0x8 ;  /* 0x000000000008781c */ /* 0x000fea0003f0f008 */
[----:B------:R-:W2:Y:S01]  /*67a0*/  @UP0 LDCU.64 UR10, c[0x0][0x888] ;  /* 0x00011100ff0a07ac */ /* 0x000ea20008000a00 */
[----:B------:R-:W-:Y:S07]  /*67b0*/  @UP0 UIMAD UR8, UR36, UR4, URZ ;  /* 0x00000004240802a4 */ /* 0x000fee000f8e02ff */
[----:B------:R-:W-:Y:S01]  /*67c0*/  @!P0 PRMT R59, R0, 0x7610, R59 ;  /* 0x00007610003b8816 */ /* 0x000fe2000000003b */
[----:B--2---:R-:W-:Y:S03]  /*67d0*/  @UP0 UIMAD.WIDE UR10, UR8, 0x4, UR10 ;  /* 0x00000004080a08a5 */ /* 0x004fe6000f8e020a */
[----:B------:R-:W2:Y:S03]  /*67e0*/  @!UP0 LDCU UR8, c[0x0][0x880] ;  /* 0x00011000ff0887ac */ /* 0x000ea60008000800 */
[----:B------:R-:W-:Y:S01]  /*67f0*/  IMAD.U32 R10, RZ, RZ, UR10 ;  /* 0x0000000aff0a7e24 */ /* 0x000fe2000f8e00ff */
[----:B------:R-:W-:Y:S05]  /*6800*/  MOV R11, UR11 ;  /* 0x0000000b000b7c02 */ /* 0x000fea0008000f00 */
[----:B------:R4:W5:Y:S02]  /*6810*/  @P0 LDG.E R35, desc[UR46][R10.64] ;  /* 0x0000002e0a230981 */ /* 0x000964000c1e1900 */
[----:B--2-4-:R-:W-:Y:S07]  /*6820*/  @!P0 IMAD.U32 R35, RZ, RZ, UR8 ;  /* 0x00000008ff238e24 */ /* 0x014fee000f8e00ff */
.L_x_139:
[----:B-----5:R-:W-:Y:S01]  /*6830*/  @!P2 FSETP.EQ.AND P0, PT, R35, RZ, PT ;  /* 0x000000ff2300a20b */ /* 0x020fe20003f02000 */
[----:B------:R-:W-:Y:S01]  /*6840*/  @!UPT UIADD3 URZ, UPT, UPT, URZ, URZ, URZ ;  /* 0x000000fffffff290 */ /* 0x000fe2000fffe0ff */
[----:B------:R-:W-:Y:S11]  /*6850*/  @!P2 BRA `(.L_x_140) ;  /* 0x000000000014a947 */ /* 0x000ff60003800000 */
[----:B------:R-:W-:Y:S02]  /*6860*/  LOP3.LUT P2, RZ, R59, 0xff, RZ, 0xc0, !PT ;  /* 0x000000ff3bff7812 */ /* 0x000fe4000784c0ff */
[----:B------:R-:W-:Y:S04]  /*6870*/  PLOP3.LUT P0, PT, PT, PT, UP0, 0x80, 0x8 ;  /* 0x000000000008781c */ /* 0x000fe80003f0f008 */
[----:B------:R-:W-:Y:S07]  /*6880*/  PLOP3.LUT P0, PT, P0, PT, PT, 0x8, 0x80 ;  /* 0x000000000080781c */ /* 0x000fee000070e170 */
[----:B------:R-:W-:Y:S11]  /*6890*/  @P2 FSETP.EQ.AND P0, PT, R35, RZ, PT ;  /* 0x000000ff2300220b */ /* 0x000ff60003f02000 */
[----:B------:R-:W-:Y:S02]  /*68a0*/  @!UPT UIADD3 URZ, UPT, UPT, URZ, URZ, URZ ;  /* 0x000000fffffff290 */ /* 0x000fe4000fffe0ff */
.L_x_140:
[----:B------:R-:W4:Y:S01]  /*68b0*/  SYNCS.PHASECHK.TRANS64.TRYWAIT P2, [UR7+0x360], R12 ;  /* 0x0003600cff0075a7 */ /* 0x000f220008041107 */
[----:B------:R-:W-:Y:S04]  /*68c0*/  ELECT P4, URZ, PT ;  /* 0x0000000000ff782f */ /* 0x000fe80003880000 */
[----:B------:R-:W-:Y:S11]  /*68d0*/  PLOP3.LUT P4, PT, P0, P4, PT, 0xf2, 0x2f ;  /* 0x00000000002f781c */ /* 0x000ff60000789e72 */
[----:B------:R-:W-:Y:S02]  /*68e0*/  @!UPT UIADD3 URZ, UPT, UPT, URZ, URZ, URZ ;  /* 0x000000fffffff290 */ /* 0x000fe4000fffe0ff */
[----:B-1----:R-:W-:Y:S05]  /*68f0*/  @!P4 IADD3 R9, P0, PT, R36, 0x580, RZ ;  /* 0x000005802409c810 */ /* 0x002fea0007f1e0ff */
[----:B--2---:R-:W-:Y:S01]  /*6900*/  @!P4 IMAD.X R0, RZ, RZ, R37, P0 ;  /* 0x000000ffff00c224 */ /* 0x004fe200000e0625 */
[----:B----4-:R-:W-:Y:S07]  /*6910*/  @!P2 BRA `(.L_x_141) ;  /* 0x00000058004ca947 */ /* 0x010fee0003800000 */
.L_x_327:
[----:B------:R-:W-:Y:S01]  /*6920*/  @!P4 R2UR UR9, R9 ;  /* 0x000000000909c2ca */ /* 0x000fe200000e0000 */
[----:B------:R-:W-:Y:S01]  /*6930*/  VOTEU.ALL UP1, P4 ;  /* 0x0000000000ff7886 */ /* 0x000fe20002020000 */
[----:B------:R-:W-:Y:S01]  /*6940*/  @!P4 R2UR UR8, R0 ;  /* 0x000000000008c2ca */ /* 0x000fe200000e0000 */
[----:B------:R-:W-:Y:S01]  /*6950*/  VOTEU.ALL UP2, P4 ;  /* 0x0000000000ff7886 */ /* 0x000fe20002040000 */
[----:B------:R-:W-:Y:S01]  /*6960*/  UMOV UR16, 0x0 ;  /* 0x0000000000107882 */ /* 0x000fe20000000000 */
[----:B------:R-:W-:Y:S01]  /*6970*/  UMOV UR17, 0x10000000 ;  /* 0x1000000000117882 */ /* 0x000fe20000000000 */
[----:B------:R-:W-:Y:S01]  /*6980*/  @!UP1 UIADD3 UR40, UPT, UPT, UR7, 0x500, URZ ;  /* 0x0000050007289890 */ /* 0x000fe2000fffe0ff */
[----:B------:R-:W-:Y:S01]  /*6990*/  @!P4 IMAD.MOV.U32 R0, RZ, RZ, 0x1000 ;  /* 0x00001000ff00c424 */ /* 0x000fe200078e00ff */
[----:B------:R-:W-:Y:S01]  /*69a0*/  UMOV UR44, UR36 ;  /* 0x00000024002c7c82 */ /* 0x000fe20008000000 */
[----:B------:R-:W-:Y:S01]  /*69b0*/  @!UP1 UIADD3 UR10, UPT, UPT, UR42, 0x40, URZ ;  /* 0x000000402a0a9890 */ /* 0x000fe2000fffe0ff */
[----:B------:R-:W-:Y:S01]  /*69c0*/  @!P4 IADD3 R9, P0, PT, R36, 0x580, RZ ;  /* 0x000005802409c810 */ /* 0x000fe20007f1e0ff */
[----:B------:R-:W-:Y:S01]  /*69d0*/  UMOV UR11, UR43 ;  /* 0x0000002b000b7c82 */ /* 0x000fe20008000000 */
[----:B------:R-:W-:Y:S01]  /*69e0*/  UMOV UR12, UR36 ;  /* 0x00000024000c7c82 */ /* 0x000fe20008000000 */
[----:B------:R-:W-:Y:S01]  /*69f0*/  IMAD.U32 R10, RZ, RZ, UR9 ;  /* 0x00000009ff0a7e24 */ /* 0x000fe2000f8e00ff */
[----:B------:R-:W-:Y:S01]  /*6a00*/  UMOV UR9, UR41 ;  /* 0x0000002900097c82 */ /* 0x000fe20008000000 */
[----:B------:R-:W-:Y:S01]  /*6a10*/  IMAD.U32 R11, RZ, RZ, UR8 ;  /* 0x00000008ff0b7e24 */ /* 0x000fe2000f8e00ff */
[----:B------:R-:W-:Y:S02]  /*6a20*/  @!UP1 UIADD3 UR8, UPT, UPT, UR7, 0xd00, URZ ;  /* 0x00000d0007089890 */ /* 0x000fe4000fffe0ff */
[----:B------:R-:W-:Y:S01]  /*6a30*/  @!P4 R2UR UR18, R10 ;  /* 0x000000000a12c2ca */ /* 0x000fe200000e0000 */
[----:B------:R-:W-:Y:S01]  /*6a40*/  VOTEU.ALL UP1, P4 ;  /* 0x0000000000ff7886 */ /* 0x000fe20002020000 */
[----:B------:R-:W-:Y:S01]  /*6a50*/  @!P4 R2UR UR19, R11 ;  /* 0x000000000b13c2ca */ /* 0x000fe200000e0000 */
[----:B------:R-:W-:Y:S11]  /*6a60*/  UPRMT UR14, UR37, 0x654, UR41 ;  /* 0x00000654250e7896 */ /* 0x000ff60008000029 */
[----:B------:R-:W-:Y:S01]  /*6a70*/  @!UPT UIADD3 URZ, UPT, UPT, URZ, URZ, URZ ;  /* 0x000000fffffff290 */ /* 0x000fe2000fffe0ff */
[----:B------:R2:W-:Y:S01]  /*6a80*/  @!UP2 UTMALDG.3D [UR40], [UR18], desc[UR16] ;  /* 0x000010281200a5b4 */ /* 0x0005e20008011000 */
[----:B------:R2:W-:Y:S01]  /*6a90*/  @!UP1 UTMALDG.3D [UR8], [UR18], desc[UR16] ;  /* 0x00001008120095b4 */ /* 0x0005e20008011000 */
[----:B------:R4:W-:Y:S01]  /*6aa0*/  @!P4 SYNCS.ARRIVE.TRANS64.RED.A0TR RZ, [UR7+0x340], R0 ;  /* 0x00034000ffffc9a7 */ /* 0x0009e20008300407 */
[----:B------:R-:W-:Y:S01]  /*6ab0*/  SYNCS.ARRIVE.TRANS64.RED.A1T0 RZ, [UR14], RZ ;  /* 0x000000ffffff79a7 */ /* 0x000fe2000810040e */
[----:B----4-:R-:W-:Y:S01]  /*6ac0*/  @!P4 IMAD.X R0, RZ, RZ, R37, P0 ;  /* 0x000000ffff00c224 */ /* 0x010fe200000e0625 */
[----:B------:R-:W4:Y:S02]  /*6ad0*/  SYNCS.PHASECHK.TRANS64.TRYWAIT P2, [UR7+0x368], R12 ;  /* 0x0003680cff0075a7 */ /* 0x000f240008041107 */
[----:B--2-4-:R-:W-:Y:S05]  /*6ae0*/  @!P2 BRA `(.L_x_142) ;  /* 0x0000005400f0a947 */ /* 0x014fea0003800000 */
.L_x_329:
        /* <DEDUP_REMOVED lines=8> */
[----:B------:R-:W-:Y:S01]  /*6b70*/  @!UP1 UIADD3 UR32, UPT, UPT, UR7, 0x1500, URZ ;  /* 0x0000150007209890 */ /* 0x000fe2000fffe0ff */
[----:B------:R-:W-:Y:S01]  /*6b80*/  @!P4 IADD3 R21, P0, PT, R36, 0x580, RZ ;  /* 0x000005802415c810 */ /* 0x000fe20007f1e0ff */
[----:B------:R-:W-:Y:S01]  /*6b90*/  UMOV UR35, UR43 ;  /* 0x0000002b00237c82 */ /* 0x000fe20008000000 */
[----:B------:R-:W-:Y:S02]  /*6ba0*/  @!UP1 UIADD3 UR10, UPT, UPT, UR42, 0x50, URZ ;  /* 0x000000502a0a9890 */ /* 0x000fe4000fffe0ff */
[----:B------:R-:W-:Y:S01]  /*6bb0*/  IMAD.U32 R10, RZ, RZ, UR9 ;  /* 0x00000009ff0a7e24 */ /* 0x000fe2000f8e00ff */
[----:B------:R-:W-:Y:S01]  /*6bc0*/  UMOV UR9, UR33 ;  /* 0x0000002100097c82 */ /* 0x000fe20008000000 */
[----:B------:R-:W-:Y:S01]  /*6bd0*/  IMAD.U32 R11, RZ, RZ, UR8 ;  /* 0x00000008ff0b7e24 */ /* 0x000fe2000f8e00ff */
[----:B------:R-:W-:Y:S01]  /*6be0*/  @!UP1 UIADD3 UR8, UPT, UPT, UR7, 0x1d00, URZ ;  /* 0x00001d0007089890 */ /* 0x000fe2000fffe0ff */
[----:B------:R-:W-:Y:S01]  /*6bf0*/  @!P4 IMAD.X R20, RZ, RZ, R37, P0 ;  /* 0x000000ffff14c224 */ /* 0x000fe200000e0625 */
[----:B------:R-:W-:Y:S01]  /*6c00*/  @!P4 R2UR UR18, R10 ;  /* 0x000000000a12c2ca */ /* 0x000fe200000e0000 */
[----:B------:R-:W-:Y:S01]  /*6c10*/  VOTEU.ALL UP1, P4 ;  /* 0x0000000000ff7886 */ /* 0x000fe20002020000 */
[----:B------:R-:W-:Y:S01]  /*6c20*/  @!P4 R2UR UR19, R11 ;  /* 0x000000000b13c2ca */ /* 0x000fe200000e0000 */
[----:B------:R-:W-:Y:S01]  /*6c30*/  UMOV UR11, UR43 ;  /* 0x0000002b000b7c82 */ /* 0x000fe20008000000 */
[----:B------:R-:W-:Y:S01]  /*6c40*/  UMOV UR12, UR36 ;  /* 0x00000024000c7c82 */ /* 0x000fe20008000000 */
[----:B------:R-:W-:Y:S10]  /*6c50*/  UPRMT UR14, UR37, 0x654, UR33 ;  /* 0x00000654250e7896 */ /* 0x000ff40008000021 */
[----:B------:R2:W-:Y:S01]  /*6c60*/  @!UP2 UTMALDG.3D [UR32], [UR18], desc[UR16] ;  /* 0x000010201200a5b4 */ /* 0x0005e20008011000 */
[----:B------:R2:W-:Y:S01]  /*6c70*/  @!UP1 UTMALDG.3D [UR8], [UR18], desc[UR16] ;  /* 0x00001008120095b4 */ /* 0x0005e20008011000 */
[----:B------:R2:W-:Y:S01]  /*6c80*/  @!P4 SYNCS.ARRIVE.TRANS64.RED.A0TR RZ, [UR7+0x348], R0 ;  /* 0x00034800ffffc9a7 */ /* 0x0005e20008300407 */
[----:B------:R-:W-:Y:S01]  /*6c90*/  SYNCS.ARRIVE.TRANS64.RED.A1T0 RZ, [UR14], RZ ;  /* 0x000000ffffff79a7 */ /* 0x000fe2000810040e */
[----:B------:R-:W4:Y:S02]  /*6ca0*/  SYNCS.PHASECHK.TRANS64.TRYWAIT P2, [UR7+0x370], R12 ;  /* 0x0003700cff0075a7 */ /* 0x000f240008041107 */
[----:B--2-4-:R-:W-:Y:S05]  /*6cb0*/  @!P2 BRA `(.L_x_143) ;  /* 0x000000540094a947 */ /* 0x014fea0003800000 */
.L_x_331:
[----:B------:R-:W2:Y:S01]  /*6cc0*/  LDC.64 R14, c[0x0][0xb10] ;  /* 0x0002c400ff0e7b82 */ /* 0x000ea20000000a00 */
[----:B------:R-:W-:Y:S01]  /*6cd0*/  @!P4 R2UR UR9, R21 ;  /* 0x000000001509c2ca */ /* 0x000fe200000e0000 */
[----:B------:R-:W-:Y:S01]  /*6ce0*/  VOTEU.ALL UP1, P4 ;  /* 0x0000000000ff7886 */ /* 0x000fe20002020000 */
[----:B------:R-:W-:Y:S01]  /*6cf0*/  @!P4 R2UR UR8, R20 ;  /* 0x000000001408c2ca */ /* 0x000fe200000e0000 */
[----:B------:R-:W-:Y:S01]  /*6d00*/  VOTEU.ALL UP2, P4 ;  /* 0x0000000000ff7886 */ /* 0x000fe20002040000 */
[----:B------:R-:W-:Y:S03]  /*6d10*/  UMOV UR16, 0x0 ;  /* 0x0000000000107882 */ /* 0x000fe60000000000 */
[----:B------:R-:W4:Y:S01]  /*6d20*/  LDC.64 R10, c[0x0][0xb18] ;  /* 0x0002c600ff0a7b82 */ /* 0x000f220000000a00 */
[----:B------:R-:W-:Y:S01]  /*6d30*/  @!UP1 UIADD3 UR26, UPT, UPT, UR42, 0x20, URZ ;  /* 0x000000202a1a9890 */ /* 0x000fe2000fffe0ff */
[----:B------:R-:W-:Y:S01]  /*6d40*/  @P3 SHF.R.U32.HI R24, RZ, 0x10, R29 ;  /* 0x00000010ff183819 */ /* 0x000fe2000001161d */
[----:B------:R-:W-:Y:S01]  /*6d50*/  @!UP1 UIADD3 UR24, UPT, UPT, UR7, 0x2500, URZ ;  /* 0x0000250007189890 */ /* 0x000fe2000fffe0ff */
[----:B------:R-:W-:Y:S01]  /*6d60*/  VIADD R27, R27, 0x1 ;  /* 0x000000011b1b7836 */ /* 0x000fe20000000000 */
[----:B------:R-:W-:Y:S03]  /*6d70*/  UMOV UR17, 0x10000000 ;  /* 0x1000000000117882 */ /* 0x000fe60000000000 */
[----:B------:R-:W5:Y:S01]  /*6d80*/  @!P1 LDC R0, c[0x0][0xb20] ;  /* 0x0002c800ff009b82 */ /* 0x000f620000000800 */
[----:B------:R-:W-:Y:S01]  /*6d90*/  UMOV UR27, UR43 ;  /* 0x0000002b001b7c82 */ /* 0x000fe20008000000 */
[----:B------:R-:W-:Y:S01]  /*6da0*/  IMAD.U32 R20, RZ, RZ, UR9 ;  /* 0x00000009ff147e24 */ /* 0x000fe2000f8e00ff */
[----:B------:R-:W-:Y:S05]  /*6db0*/  UMOV UR28, UR36 ;  /* 0x00000024001c7c82 */ /* 0x000fea0008000000 */
[----:B-1----:R-:W1:Y:S01]  /*6dc0*/  @!P1 LDC R3, c[0x0][0xb0c] ;  /* 0x0002c300ff039b82 */ /* 0x002e620000000800 */
[----:B------:R-:W-:Y:S01]  /*6dd0*/  IMAD.U32 R21, RZ, RZ, UR8 ;  /* 0x00000008ff157e24 */ /* 0x000fe2000f8e00ff */
[----:B------:R-:W-:Y:S01]  /*6de0*/  @!UP1 UIADD3 UR10, UPT, UPT, UR42, 0x60, URZ ;  /* 0x000000602a0a9890 */ /* 0x000fe2000fffe0ff */
[----:B------:R-:W-:Y:S01]  /*6df0*/  @!P4 R2UR UR18, R20 ;  /* 0x000000001412c2ca */ /* 0x000fe200000e0000 */
[----:B------:R-:W-:Y:S01]  /*6e00*/  @!UP1 UIADD3 UR8, UPT, UPT, UR7, 0x2d00, URZ ;  /* 0x00002d0007089890 */ /* 0x000fe2000fffe0ff */
[----:B------:R-:W-:Y:S01]  /*6e10*/  @!P4 IMAD.MOV.U32 R20, RZ, RZ, 0x1000 ;  /* 0x00001000ff14c424 */ /* 0x000fe200078e00ff */
[----:B------:R-:W-:Y:S01]  /*6e20*/  @!P4 R2UR UR19, R21 ;  /* 0x000000001513c2ca */ /* 0x000fe200000e0000 */
[----:B------:R-:W-:Y:S01]  /*6e30*/  VOTEU.ALL UP1, P4 ;  /* 0x0000000000ff7886 */ /* 0x000fe20002020000 */
[----:B------:R-:W-:Y:S01]  /*6e40*/  UMOV UR9, UR25 ;  /* 0x0000001900097c82 */ /* 0x000fe20008000000 */
[----:B------:R-:W-:Y:S01]  /*6e50*/  UMOV UR11, UR43 ;  /* 0x0000002b000b7c82 */ /* 0x000fe20008000000 */
[----:B------:R-:W-:Y:S01]  /*6e60*/  UMOV UR12, UR36 ;  /* 0x00000024000c7c82 */ /* 0x000fe20008000000 */
[----:B------:R-:W-:Y:S08]  /*6e70*/  UPRMT UR14, UR37, 0x654, UR25 ;  /* 0x00000654250e7896 */ /* 0x000ff00008000019 */
[----:B------:R1:W-:Y:S02]  /*6e80*/  @!UP2 UTMALDG.3D [UR24], [UR18], desc[UR16] ;  /* 0x000010181200a5b4 */ /* 0x0003e40008011000 */
[----:B-1----:R-:W-:Y:S01]  /*6e90*/  @!P1 ISETP.NE.AND P2, PT, R3, 0x1, PT ;  /* 0x000000010300980c */ /* 0x002fe20003f45270 */
[C---:B--2---:R-:W-:Y:S01]  /*6ea0*/  @!P1 IMAD.HI.U32 R14, R13.reuse, R14, RZ ;  /* 0x0000000e0d0e9227 */ /* 0x044fe200078e00ff */
[----:B----4-:R-:W-:Y:S01]  /*6eb0*/  @!P1 ISETP.NE.AND P0, PT, R10, 0x1, PT ;  /* 0x000000010a00980c */ /* 0x010fe20003f05270 */
[----:B------:R1:W-:Y:S01]  /*6ec0*/  @!UP1 UTMALDG.3D [UR8], [UR18], desc[UR16] ;  /* 0x00001008120095b4 */ /* 0x0003e20008011000 */
[----:B------:R1:W-:Y:S01]  /*6ed0*/  @!P4 SYNCS.ARRIVE.TRANS64.RED.A0TR RZ, [UR7+0x350], R20 ;  /* 0x00035014ffffc9a7 */ /* 0x0003e20008300407 */
[C---:B------:R-:W-:Y:S01]  /*6ee0*/  @!P1 IMAD.HI.U32 R11, R8.reuse, R11, RZ ;  /* 0x0000000b080b9227 */ /* 0x040fe200078e00ff */
[----:B------:R-:W-:Y:S04]  /*6ef0*/  @!P1 SHF.R.U32.HI R14, RZ, R15, R14 ;  /* 0x0000000fff0e9219 */ /* 0x000fe8000001160e */
[----:B-----5:R-:W-:Y:S02]  /*6f00*/  @!P1 SHF.R.U32.HI R9, RZ, R0, R11 ;  /* 0x00000000ff099219 */ /* 0x020fe4000001160b */
[----:B------:R-:W-:Y:S02]  /*6f10*/  @!P1 SEL R14, R13, R14, !P2 ;  /* 0x0000000e0d0e9207 */ /* 0x000fe40005000000 */
[----:B------:R-:W-:Y:S05]  /*6f20*/  @!P1 SEL R9, R8, R9, !P0 ;  /* 0x0000000908099207 */ /* 0x000fea0004000000 */
[----:B------:R-:W-:Y:S01]  /*6f30*/  @!P1 IMAD.IADD R0, R9, 0x1, -R14 ;  /* 0x0000000109009824 */ /* 0x000fe200078e0a0e */
[----:B------:R-:W-:Y:S01]  /*6f40*/  SYNCS.ARRIVE.TRANS64.RED.A1T0 RZ, [UR14], RZ ;  /* 0x000000ffffff79a7 */ /* 0x000fe2000810040e */
[----:B------:R-:W-:Y:S02]  /*6f50*/  @!P1 IMAD.IADD R9, R14, 0x1, -R9 ;  /* 0x000000010e099824 */ /* 0x000fe400078e0a09 */
[----:B------:R-:W-:Y:S02]  /*6f60*/  @!P1 IMAD R13, R0, R3, R13 ;  /* 0x00000003000d9224 */ /* 0x000fe400078e020d */
[----:B------:R-:W-:Y:S01]  /*6f70*/  @!P1 IMAD R8, R9, R10, R8 ;  /* 0x0000000a09089224 */ /* 0x000fe200078e0208 */
[----:B------:R-:W2:Y:S02]  /*6f80*/  SYNCS.PHASECHK.TRANS64.TRYWAIT P5, [UR7+0x378], R12 ;  /* 0x0003780cff0075a7 */ /* 0x000ea400080a1107 */
[----:B-12---:R-:W-:Y:S05]  /*6f90*/  @!P5 BRA `(.L_x_144) ;  /* 0x0000005000f4d947 */ /* 0x006fea0003800000 */
.L_x_333:
[----:B-1----:R-:W-:Y:S01]  /*6fa0*/  @!P4 IADD3 R3, P0, PT, R36, 0x580, RZ ;  /* 0x000005802403c810 */ /* 0x002fe20007f1e0ff */
[----:B------:R-:W-:Y:S01]  /*6fb0*/  VOTEU.ALL UP1, P4 ;  /* 0x0000000000ff7886 */ /* 0x000fe20002020000 */
[----:B------:R-:W-:Y:S01]  /*6fc0*/  VOTEU.ALL UP2, P4 ;  /* 0x0000000000ff7886 */ /* 0x000fe20002040000 */
[----:B------:R-:W-:Y:S01]  /*6fd0*/  UMOV UR14, 0x0 ;  /* 0x00000000000e7882 */ /* 0x000fe20000000000 */
[----:B------:R-:W-:Y:S01]  /*6fe0*/  @!P4 R2UR UR9, R3 ;  /* 0x000000000309c2ca */ /* 0x000fe200000e0000 */
[----:B------:R-:W-:Y:S01]  /*6ff0*/  @!P4 IMAD.X R0, RZ, RZ, R37, P0 ;  /* 0x000000ffff00c224 */ /* 0x000fe200000e0625 */
[----:B------:R-:W-:Y:S01]  /*7000*/  @!UP1 UIADD3 UR17, UPT, UPT, UR7, 0x358, URZ ;  /* 0x0000035807119890 */ /* 0x000fe2000fffe0ff */
[----:B------:R-:W-:Y:S01]  /*7010*/  ISETP.NE.AND P0, PT, R27, 0x2, PT ;  /* 0x000000021b00780c */ /* 0x000fe20003f05270 */
[----:B------:R-:W-:Y:S01]  /*7020*/  @!UP1 UIADD3 UR18, UPT, UPT, UR42, 0x30, URZ ;  /* 0x000000302a129890 */ /* 0x000fe2000fffe0ff */
[----:B------:R-:W-:Y:S01]  /*7030*/  LOP3.LUT R32, R32, 0x1, RZ, 0x3c, !PT ;  /* 0x0000000120207812 */ /* 0x000fe200078e3cff */
[----:B------:R-:W-:Y:S01]  /*7040*/  @!UP1 UIADD3 UR16, UPT, UPT, UR7, 0x3500, URZ ;  /* 0x0000350007109890 */ /* 0x000fe2000fffe0ff */
[----:B------:R-:W-:Y:S01]  /*7050*/  @!P4 R2UR UR8, R0 ;  /* 0x000000000008c2ca */ /* 0x000fe200000e0000 */
[----:B------:R-:W-:Y:S01]  /*7060*/  UMOV UR15, 0x10000000 ;  /* 0x10000000000f7882 */ /* 0x000fe20000000000 */
[----:B------:R-:W-:Y:S01]  /*7070*/  UMOV UR19, UR43 ;  /* 0x0000002b00137c82 */ /* 0x000fe20008000000 */
[----:B------:R-:W-:Y:S01]  /*7080*/  UMOV UR20, UR36 ;  /* 0x0000002400147c82 */ /* 0x000fe20008000000 */
[----:B------:R-:W-:Y:S01]  /*7090*/  @!UP1 UIADD3 UR10, UPT, UPT, UR42, 0x70, URZ ;  /* 0x000000702a0a9890 */ /* 0x000fe2000fffe0ff */
[----:B------:R-:W-:Y:S01]  /*70a0*/  SEL R0, RZ, 0x1, P0 ;  /* 0x00000001ff007807 */ /* 0x000fe20000000000 */
[----:B------:R-:W-:Y:S01]  /*70b0*/  IMAD.U32 R10, RZ, RZ, UR9 ;  /* 0x00000009ff0a7e24 */ /* 0x000fe2000f8e00ff */
[----:B------:R-:W-:Y:S01]  /*70c0*/  UMOV UR11, UR43 ;  /* 0x0000002b000b7c82 */ /* 0x000fe20008000000 */
[----:B------:R-:W-:Y:S01]  /*70d0*/  UMOV UR12, UR36 ;  /* 0x00000024000c7c82 */ /* 0x000fe20008000000 */
[----:B------:R-:W-:Y:S01]  /*70e0*/  UMOV UR9, UR17 ;  /* 0x0000001100097c82 */ /* 0x000fe20008000000 */
[----:B------:R-:W-:Y:S01]  /*70f0*/  @P3 R2UR UR36, R24 ;  /* 0x00000000182432ca */ /* 0x000fe200000e0000 */
[----:B------:R-:W-:Y:S01]  /*7100*/  IMAD.IADD R20, R8, 0x1, R58 ;  /* 0x0000000108147824 */ /* 0x000fe200078e023a */
[----:B------:R-:W-:Y:S01]  /*7110*/  @!P4 R2UR UR22, R10 ;  /* 0x000000000a16c2ca */ /* 0x000fe200000e0000 */
[----:B------:R-:W-:Y:S01]  /*7120*/  IMAD.U32 R11, RZ, RZ, UR8 ;  /* 0x00000008ff0b7e24 */ /* 0x000fe2000f8e00ff */
[----:B------:R-:W-:Y:S01]  /*7130*/  @!UP1 UIADD3 UR8, UPT, UPT, UR7, 0x3d00, URZ ;  /* 0x00003d0007089890 */ /* 0x000fe2000fffe0ff */
[----:B------:R-:W-:Y:S01]  /*7140*/  LOP3.LUT R25, R25, R0, RZ, 0x3c, !PT ;  /* 0x0000000019197212 */ /* 0x000fe200078e3cff */
[----:B------:R-:W-:Y:S01]  /*7150*/  VOTEU.ALL UP1, P4 ;  /* 0x0000000000ff7886 */ /* 0x000fe20002020000 */
[----:B------:R-:W-:Y:S01]  /*7160*/  IMAD.IADD R21, R13, 0x1, R60 ;  /* 0x000000010d157824 */ /* 0x000fe200078e023c */
[----:B------:R-:W-:Y:S02]  /*7170*/  @!P4 R2UR UR23, R11 ;  /* 0x000000000b17c2ca */ /* 0x000fe400000e0000 */
[----:B------:R-:W-:Y:S11]  /*7180*/  SEL R27, R27, RZ, P0 ;  /* 0x000000ff1b1b7207 */ /* 0x000ff60000000000 */
[----:B------:R2:W-:Y:S01]  /*7190*/  @!UP2 UTMALDG.3D [UR16], [UR22], desc[UR14] ;  /* 0x00000e101600a5b4 */ /* 0x0005e20008011000 */
[----:B------:R2:W-:Y:S01]  /*71a0*/  @!UP1 UTMALDG.3D [UR8], [UR22], desc[UR14] ;  /* 0x00000e08160095b4 */ /* 0x0005e20008011000 */
[----:B------:R2:W-:Y:S01]  /*71b0*/  @!P4 SYNCS.ARRIVE.TRANS64.RED.A0TR RZ, [UR7+0x358], R23 ;  /* 0x00035817ffffc9a7 */ /* 0x0005e20008300407 */
[----:B------:R-:W-:Y:S01]  /*71c0*/  UPLOP3.LUT UP1, UPT, UPT, UPT, UPT, 0x80, 0x8 ;  /* 0x000000000008789c */ /* 0x000fe20003f2f070 */
[----:B------:R-:W-:Y:S01]  /*71d0*/  SYNCS.ARRIVE.TRANS64.RED.A1T0 RZ, [UR13], RZ ;  /* 0x000000ffffff79a7 */ /* 0x000fe2000810040d */
[----:B------:R-:W-:Y:S09]  /*71e0*/  @P3 BRA `(.L_x_145) ;  /* 0xfffffff000303947 */ /* 0x000ff2000383ffff */
[----:B------:R-:W-:-:S04]  /*71f0*/  SHF.L.U32 R3, R32, 0x1f, RZ ;  /* 0x0000001f20037819 */ /* 0x000fc800000006ff */
[----:B------:R-:W1:Y:S02]  /*7200*/  SYNCS.PHASECHK.TRANS64.TRYWAIT P0, [UR7+0x360], R3 ;  /* 0x00036003ff0075a7 */ /* 0x000e640008001107 */
[----:B-1----:R-:W-:Y:S05]  /*7210*/  @!P0 BRA `(.L_x_146) ;  /* 0x00000050006c8947 */ /* 0x002fea0003800000 */
.L_x_335:
[----:B------:R-:W4:Y:S02]  /*7220*/  SYNCS.PHASECHK.TRANS64.TRYWAIT P0, [UR7+0x368], R3 ;  /* 0x00036803ff0075a7 */ /* 0x000f240008001107 */
[----:B----4-:R-:W-:Y:S05]  /*7230*/  @!P0 BRA `(.L_x_147) ;  /* 0x00000050007c8947 */ /* 0x010fea0003800000 */
.L_x_337:
[----:B------:R-:W4:Y:S02]  /*7240*/  SYNCS.PHASECHK.TRANS64.TRYWAIT P0, [UR7+0x370], R3 ;  /* 0x00037003ff0075a7 */ /* 0x000f240008001107 */
[----:B----4-:R-:W-:Y:S05]  /*7250*/  @!P0 BRA `(.L_x_148) ;  /* 0x00000050008c8947 */ /* 0x010fea0003800000 */
.L_x_339:
[----:B-1----:R-:W-:-:S07]  /*7260*/  MOV R0, UR7 ;  /* 0x0000000700007c02 */ /* 0x002fce0008000f00 */
.L_x_149:
[----:B-1----:R-:W-:-:S04]  /*7270*/  SHF.L.U32 R3, R32, 0x1f, RZ ;  /* 0x0000001f20037819 */ /* 0x002fc800000006ff */
[----:B------:R1:W4:Y:S03]  /*7280*/  SYNCS.PHASECHK.TRANS64.TRYWAIT P0, [R0+URZ+0x378], R3 ;  /* 0x00037803000075a7 */ /* 0x00032600080011ff */
[----:B----4-:R-:W-:Y:S05]  /*7290*/  @!P0 NANOSLEEP.SYNCS 0x989680 ;  /* 0x009896800000895d */ /* 0x010fea0003900000 */
[----:B------:R-:W4:Y:S02]  /*72a0*/  @!P0 SYNCS.PHASECHK.TRANS64 P0, [R0+URZ+0x378], R3 ;  /* 0x00037803000085a7 */ /* 0x000f2400080010ff */
[----:B--2-4-:R-:W-:Y:S05]  /*72b0*/  @P0 EXIT ;  /* 0x000000000000094d */ /* 0x014fea0003800000 */
[----:B------:R-:W-:Y:S05]  /*72c0*/  BRA `(.L_x_149) ;  /* 0xfffffffc00e87947 */ /* 0x000fea000383ffff */
.L_x_134:
[----:B------:R-:W-:-:S06]  /*72d0*/  UISETP.GE.AND UP1, UPT, UR10, 0x4, UPT ;  /* 0x000000040a00788c */ /* 0x000fcc000bf26270 */
[----:B------:R-:W-:-:S13]  /*72e0*/  PLOP3.LUT P0, PT, PT, PT, UP1, 0x80, 0x8 ;  /* 0x000000000008781c */ /* 0x000fda0003f0f018 */
[----:B------:R-:W-:Y:S05]  /*72f0*/  @!P0 EXIT ;  /* 0x000000000000894d */ /* 0x000fea0003800000 */
[----:B------:R-:W-:Y:S01]  /*7300*/  BAR.SYNC.DEFER_BLOCKING 0x6, 0xa0 ;  /* 0x0182800000007b1d */ /* 0x000fe20000010000 */
[----:B------:R-:W-:Y:S02]  /*7310*/  IMAD.SHL.U32 R4, R66, 0x200000, RZ ;  /* 0x0020000042047824 */ /* 0x000fe400078e00ff */
[----:B------:R-:W-:Y:S02]  /*7320*/  HFMA2 R71, -RZ, RZ, 0, 5.9604644775390625e-08 ;  /* 0x00000001ff477431 */ /* 0x000fe400000001ff */
[C---:B------:R-:W-:Y:S01]  /*7330*/  IMAD.SHL.U32 R65, R72.reuse, 0x10, RZ ;  /* 0x0000001048417824 */ /* 0x040fe200078e00ff */
[----:B------:R-:W-:Y:S01]  /*7340*/  MOV R69, RZ ;  /* 0x000000ff00457202 */ /* 0x000fe20000000f00 */
[----:B------:R-:W-:Y:S01]  /*7350*/  IMAD.U32 R33, R72, 0x10000, RZ ;  /* 0x0001000048217824 */ /* 0x000fe200078e00ff */
[----:B------:R-:W-:Y:S01]  /*7360*/  UMOV UR48, 0x400 ;  /* 0x0000040000307882 */ /* 0x000fe20000000000 */
[----:B------:R-:W1:Y:S01]  /*7370*/  LDC R63, c[0x0][0x370] ;  /* 0x0000dc00ff3f7b82 */ /* 0x000e620000000800 */
[----:B------:R-:W-:Y:S01]  /*7380*/  ULEA UR48, UR37, UR48, 0x18 ;  /* 0x0000003025307291 */ /* 0x000fe2000f8ec0ff */
[----:B------:R-:W-:Y:S01]  /*7390*/  LOP3.LUT R4, R4, 0x200000, RZ, 0xc0, !PT ;  /* 0x0020000004047812 */ /* 0x000fe200078ec0ff */
[----:B------:R-:W-:Y:S01]  /*73a0*/  IMAD.SHL.U32 R64, R72, 0x2, RZ ;  /* 0x0000000248407824 */ /* 0x000fe200078e00ff */
[C---:B------:R-:W-:Y:S01]  /*73b0*/  LOP3.LUT R5, R65.reuse, 0x40, RZ, 0xc0, !PT ;  /* 0x0000004041057812 */ /* 0x040fe200078ec0ff */
[----:B------:R-:W-:Y:S01]  /*73c0*/  IMAD.SHL.U32 R3, R66, 0x200, RZ ;  /* 0x0000020042037824 */ /* 0x000fe200078e00ff */
[----:B------:R-:W-:Y:S01]  /*73d0*/  LOP3.LUT R2, R65, 0x5b0, RZ, 0xc0, !PT ;  /* 0x000005b041027812 */ /* 0x000fe200078ec0ff */
[----:B------:R-:W-:Y:S01]  /*73e0*/  UIADD3 UR4, UPT, UPT, UR48, 0x500, URZ ;  /* 0x0000050030047890 */ /* 0x000fe2000fffe0ff */
[----:B------:R-:W2:Y:S01]  /*73f0*/  LDC R28, c[0x0][0xb0c] ;  /* 0x0002c300ff1c7b82 */ /* 0x000ea20000000800 */
[----:B------:R-:W-:Y:S01]  /*7400*/  LOP3.LUT R33, R4, 0x400000, R33, 0xf8, !PT ;  /* 0x0040000004217812 */ /* 0x000fe200078ef821 */
[----:B------:R-:W-:Y:S01]  /*7410*/  IMAD.MOV.U32 R30, RZ, RZ, RZ ;  /* 0x000000ffff1e7224 */ /* 0x000fe200078e00ff */
[----:B------:R-:W-:Y:S01]  /*7420*/  LOP3.LUT R64, R5, 0x8, R64, 0xf8, !PT ;  /* 0x0000000805407812 */ /* 0x000fe200078ef840 */
[----:B------:R-:W-:Y:S01]  /*7430*/  IMAD.MOV.U32 R70, RZ, RZ, RZ ;  /* 0x000000ffff467224 */ /* 0x000fe200078e00ff */
[----:B------:R-:W-:Y:S01]  /*7440*/  LOP3.LUT R3, R2, 0x200, R3, 0xf8, !PT ;  /* 0x0000020002037812 */ /* 0x000fe200078ef803 */
[----:B------:R-:W-:Y:S01]  /*7450*/  IMAD.MOV.U32 R76, RZ, RZ, RZ ;  /* 0x000000ffff4c7224 */ /* 0x000fe200078e00ff */
[----:B------:R-:W-:Y:S01]  /*7460*/  LOP3.LUT P0, RZ, R65, 0x40, RZ, 0xc0, !PT ;  /* 0x0000004041ff7812 */ /* 0x000fe2000780c0ff */
[----:B------:R-:W3:Y:S01]  /*7470*/  LDC R61, c[0x0][0xb20] ;  /* 0x0002c800ff3d7b82 */ /* 0x000ee20000000800 */
[----:B------:R-:W4:Y:S01]  /*7480*/  LDS R0, [UR48+0x440] ;  /* 0x00044030ff007984 */ /* 0x000f220008000800 */
[----:B------:R-:W-:Y:S01]  /*7490*/  LOP3.LUT R64, R3, R64, RZ, 0xfc, !PT ;  /* 0x0000004003407212 */ /* 0x000fe200078efcff */
[----:B------:R-:W-:Y:S01]  /*74a0*/  IMAD.U32 R67, RZ, RZ, UR4 ;  /* 0x00000004ff437e24 */ /* 0x000fe2000f8e00ff */
[----:B------:R-:W-:Y:S01]  /*74b0*/  LOP3.LUT R72, R72, 0x60, RZ, 0xc0, !PT ;  /* 0x0000006048487812 */ /* 0x000fe200078ec0ff */
[----:B------:R-:W1:Y:S03]  /*74c0*/  LDCU.64 UR52, c[0x0][0x348] ;  /* 0x00006900ff3477ac */ /* 0x000e660008000a00 */
[----:B------:R-:W1:Y:S01]  /*74d0*/  LDC R27, c[0x0][0xb30] ;  /* 0x0002cc00ff1b7b82 */ /* 0x000e620000000800 */
[----:B------:R-:W1:Y:S01]  /*74e0*/  LDCU.64 UR38, c[0x0][0x888] ;  /* 0x00011100ff2677ac */ /* 0x000e620008000a00 */
[----:B------:R-:W1:Y:S06]  /*74f0*/  LDCU.64 UR44, c[0x0][0x890] ;  /* 0x00011200ff2c77ac */ /* 0x000e6c0008000a00 */
[----:B------:R-:W1:Y:S01]  /*7500*/  LDC.64 R56, c[0x0][0xb10] ;  /* 0x0002c400ff387b82 */ /* 0x000e620000000a00 */
[----:B------:R-:W-:Y:S01]  /*7510*/  UMOV UR49, URZ ;  /* 0x000000ff00317c82 */ /* 0x000fe20008000000 */
[----:B------:R-:W-:-:S06]  /*7520*/  UMOV UR51, URZ ;  /* 0x000000ff00337c82 */ /* 0x000fcc0008000000 */
[----:B------:R-:W1:Y:S08]  /*7530*/  LDC.64 R24, c[0x0][0xb18] ;  /* 0x0002c600ff187b82 */ /* 0x000e700000000a00 */
[----:B------:R-:W1:Y:S08]  /*7540*/  LDC.64 R22, c[0x0][0xb28] ;  /* 0x0002ca00ff167b82 */ /* 0x000e700000000a00 */
[----:B------:R-:W1:Y:S01]  /*7550*/  LDC.64 R54, c[0x0][0x8b0] ;  /* 0x00022c00ff367b82 */ /* 0x000e620000000a00 */
[----:B----4-:R-:W-:Y:S01]  /*7560*/  IMAD.IADD R33, R0, 0x1, R33 ;  /* 0x0000000100217824 */ /* 0x010fe200078e0221 */
[----:B------:R-:W-:-:S06]  /*7570*/  P2R R0, PR, RZ, 0x1 ;  /* 0x00000001ff007803 */ /* 0x000fcc0000000000 */
[----:B------:R-:W4:Y:S08]  /*7580*/  LDC.64 R52, c[0x0][0x8a8] ;  /* 0x00022a00ff347b82 */ /* 0x000f300000000a00 */
[----:B--23--:R-:W1:Y:S02]  /*7590*/  LDC R62, c[0x0][0x374] ;  /* 0x0000dd00ff3e7b82 */ /* 0x00ce640000000800 */
.L_x_193:
[C---:B------:R-:W-:Y:S02]  /*75a0*/  LEA R0, R76.reuse, UR48, 0x3 ;  /* 0x000000304c007c11 */ /* 0x040fe4000f8e18ff */
[----:B------:R-:W-:Y:S02]  /*75b0*/  SHF.L.U32 R3, R69, 0x1f, RZ ;  /* 0x0000001f45037819 */ /* 0x000fe400000006ff */
[----:B------:R-:W-:Y:S02]  /*75c0*/  LEA R16, R76, UR48, 0x4 ;  /* 0x000000304c107c11 */ /* 0x000fe4000f8e20ff */
[----:B------:R-:W2:Y:S02]  /*75d0*/  SYNCS.PHASECHK.TRANS64.TRYWAIT P0, [R0+URZ+0x390], R3 ;  /* 0x00039003000075a7 */ /* 0x000ea400080011ff */
[----:B-12---:R-:W-:Y:S05]  /*75e0*/  @!P0 BRA `(.L_x_150) ;  /* 0x0000004c00c08947 */ /* 0x006fea0003800000 */
.L_x_340:
[----:B------:R-:W3:Y:S01]  /*75f0*/  LDC.64 R12, c[0x0][0xb10] ;  /* 0x0002c400ff0c7b82 */ /* 0x000ee20000000a00 */
[----:B------:R-:W4:Y:S01]  /*7600*/  LDS.128 R16, [R16+0x420] ;  /* 0x0004200010107984 */ /* 0x000f220000000c00 */
[----:B-1----:R-:W-:Y:S01]  /*7610*/  ISETP.NE.AND P1, PT, R27, 0x1, PT ;  /* 0x000000011b00780c */ /* 0x002fe20003f25270 */
[----:B--2---:R-:W-:Y:S01]  /*7620*/  VIADD R0, R0, 0x3a0 ;  /* 0x000003a000007836 */ /* 0x004fe20000000000 */
[----:B------:R-:W-:Y:S04]  /*7630*/  ISETP.GE.AND P0, PT, R26, 0x1, PT ;  /* 0x000000011a00780c */ /* 0x000fe80003f06270 */
[----:B------:R-:W1:Y:S01]  /*7640*/  LDC.64 R10, c[0x0][0xb18] ;  /* 0x0002c600ff0a7b82 */ /* 0x000e620000000a00 */
[----:B------:R-:W-:Y:S01]  /*7650*/  PRMT R0, RZ, 0x654, R0 ;  /* 0x00000654ff007816 */ /* 0x000fe20000000000 */
[----:B------:R-:W-:Y:S01]  /*7660*/  @!PT LDS RZ, [RZ] ;  /* 0x00000000fffff984 */ /* 0x000fe20000000800 */
[----:B------:R-:W-:Y:S01]  /*7670*/  @!PT LDS RZ, [RZ] ;  /* 0x00000000fffff984 */ /* 0x000fe20000000800 */
[----:B------:R-:W-:Y:S01]  /*7680*/  @!PT LDS RZ, [RZ] ;  /* 0x00000000fffff984 */ /* 0x000fe20000000800 */
[----:B------:R-:W-:Y:S01]  /*7690*/  @!PT LDS RZ, [RZ] ;  /* 0x00000000fffff984 */ /* 0x000fe20000000800 */
[----:B------:R2:W-:Y:S06]  /*76a0*/  MEMBAR.ALL.CTA ;  /* 0x0000000000007992 */ /* 0x0005ec0000008000 */
[----:B--2---:R-:W2:Y:S01]  /*76b0*/  FENCE.VIEW.ASYNC.S ;  /* 0x00000000000073c6 */ /* 0x004ea20000000000 */
[----:B------:R-:W1:Y:S08]  /*76c0*/  @!P1 LDC R14, c[0x0][0xb20] ;  /* 0x0002c800ff0e9b82 */ /* 0x000e700000000800 */
[----:B------:R-:W1:Y:S01]  /*76d0*/  @!P1 LDC R9, c[0x0][0xb0c] ;  /* 0x0002c300ff099b82 */ /* 0x000e620000000800 */
[----:B--2---:R2:W-:Y:S01]  /*76e0*/  SYNCS.ARRIVE.TRANS64.RED.A1T0 RZ, [R0+URZ], RZ ;  /* 0x000000ff00ff79a7 */ /* 0x0045e200081004ff */
[----:B----4-:R-:W-:Y:S04]  /*76f0*/  LOP3.LUT P4, RZ, R18, 0x1, RZ, 0xc0, !PT ;  /* 0x0000000112ff7812 */ /* 0x010fe8000788c0ff */
[----:B------:R-:W-:Y:S09]  /*7700*/  P2R R73, PR, RZ, 0x10 ;  /* 0x00000010ff497803 */ /* 0x000ff20000000000 */
[----:B------:R-:W-:Y:S02]  /*7710*/  @P4 MOV R31, R16 ;  /* 0x00000010001f4202 */ /* 0x000fe40000000f00 */
[----:B------:R-:W-:Y:S01]  /*7720*/  @P4 LOP3.LUT R29, R17, 0xffff, RZ, 0xc0, !PT ;  /* 0x0000ffff111d4812 */ /* 0x000fe200078ec0ff */
[----:B--23--:R-:W-:Y:S06]  /*7730*/  @!P0 BRA `(.L_x_151) ;  /* 0x0000000000a48947 */ /* 0x00cfec0003800000 */
[----:B------:R-:W-:Y:S01]  /*7740*/  IMAD.HI.U32 R36, R62, R25, RZ ;  /* 0x000000193e247227 */ /* 0x000fe200078e00ff */
[----:B------:R-:W-:Y:S02]  /*7750*/  ISETP.NE.AND P0, PT, R24, 0x1, PT ;  /* 0x000000011800780c */ /* 0x000fe40003f05270 */
[----:B------:R-:W-:Y:S01]  /*7760*/  ISETP.NE.AND P2, PT, R26, 0x1, PT ;  /* 0x000000011a00780c */ /* 0x000fe20003f45270 */
[-C--:B------:R-:W-:Y:S01]  /*7770*/  IMAD.HI.U32 R34, R63, R56.reuse, RZ ;  /* 0x000000383f227227 */ /* 0x080fe200078e00ff */
[----:B------:R-:W-:Y:S02]  /*7780*/  SHF.R.U32.HI R37, RZ, R61, R36 ;  /* 0x0000003dff257219 */ /* 0x000fe40000011624 */
[----:B------:R-:W-:Y:S01]  /*7790*/  ISETP.NE.AND P3, PT, R28, 0x1, PT ;  /* 0x000000011c00780c */ /* 0x000fe20003f65270 */
[----:B------:R-:W-:Y:S01]  /*77a0*/  IMAD.HI.U32 R40, R29, R25, RZ ;  /* 0x000000191d287227 */ /* 0x000fe200078e00ff */
[----:B------:R-:W-:Y:S02]  /*77b0*/  SHF.R.U32.HI R34, RZ, R57, R34 ;  /* 0x00000039ff227219 */ /* 0x000fe40000011622 */
[----:B------:R-:W-:Y:S01]  /*77c0*/  SEL R3, R62, R37, !P0 ;  /* 0x000000253e037207 */ /* 0x000fe20004000000 */
[----:B------:R-:W-:Y:S01]  /*77d0*/  IMAD.HI.U32 R38, R31, R56, RZ ;  /* 0x000000381f267227 */ /* 0x000fe200078e00ff */
[----:B------:R-:W-:Y:S03]  /*77e0*/  SEL R7, R63, R34, !P3 ;  /* 0x000000223f077207 */ /* 0x000fe60005800000 */
[-C--:B------:R-:W-:Y:S01]  /*77f0*/  IMAD.HI.U32 R34, R3, R22.reuse, RZ ;  /* 0x0000001603227227 */ /* 0x080fe200078e00ff */
[----:B------:R-:W-:Y:S03]  /*7800*/  SHF.R.U32.HI R38, RZ, R57, R38 ;  /* 0x00000039ff267219 */ /* 0x000fe60000011626 */
[----:B------:R-:W-:Y:S01]  /*7810*/  IMAD.HI.U32 R36, R7, R22, RZ ;  /* 0x0000001607247227 */ /* 0x000fe200078e00ff */
[----:B------:R-:W-:Y:S02]  /*7820*/  @P2 SHF.R.U32.HI R3, RZ, R23, R34 ;  /* 0x00000017ff032219 */ /* 0x000fe40000011622 */
[----:B------:R-:W-:Y:S02]  /*7830*/  SHF.R.U32.HI R34, RZ, R61, R40 ;  /* 0x0000003dff227219 */ /* 0x000fe40000011628 */
[----:B------:R-:W-:Y:S01]  /*7840*/  @P2 SHF.R.U32.HI R7, RZ, R23, R36 ;  /* 0x00000017ff072219 */ /* 0x000fe20000011624 */
[C---:B------:R-:W-:Y:S01]  /*7850*/  IMAD R2, R26.reuse, R3, RZ ;  /* 0x000000031a027224 */ /* 0x040fe200078e02ff */
[----:B------:R-:W-:Y:S02]  /*7860*/  SEL R5, R29, R34, !P0 ;  /* 0x000000221d057207 */ /* 0x000fe40004000000 */
[----:B------:R-:W-:Y:S01]  /*7870*/  SEL R3, R31, R38, !P3 ;  /* 0x000000261f037207 */ /* 0x000fe20005800000 */
[----:B------:R-:W-:Y:S01]  /*7880*/  IMAD R4, R26, R7, RZ ;  /* 0x000000071a047224 */ /* 0x000fe200078e02ff */
[C---:B------:R-:W-:Y:S01]  /*7890*/  ISETP.GE.AND P0, PT, R5.reuse, R2, PT ;  /* 0x000000020500720c */ /* 0x040fe20003f06270 */
[----:B------:R-:W-:Y:S03]  /*78a0*/  IMAD.HI.U32 R6, R5, R22, RZ ;  /* 0x0000001605067227 */ /* 0x000fe600078e00ff */
[----:B------:R-:W-:Y:S01]  /*78b0*/  ISETP.GE.OR P0, PT, R3, R4, P0 ;  /* 0x000000040300720c */ /* 0x000fe20000706670 */
[----:B------:R-:W-:Y:S01]  /*78c0*/  IMAD.MOV R4, RZ, RZ, -R3 ;  /* 0x000000ffff047224 */ /* 0x000fe200078e0a03 */
[-C--:B------:R-:W-:Y:S03]  /*78d0*/  SHF.R.U32.HI R6, RZ, R23.reuse, R6 ;  /* 0x00000017ff067219 */ /* 0x080fe60000011606 */
[----:B------:R-:W-:Y:S01]  /*78e0*/  IMAD R31, R28, R4, R31 ;  /* 0x000000041c1f7224 */ /* 0x000fe200078e021f */
[----:B------:R-:W-:Y:S05]  /*78f0*/  SEL R15, R5, R6, !P2 ;  /* 0x00000006050f7207 */ /* 0x000fea0005000000 */
[----:B------:R-:W-:Y:S02]  /*7900*/  IMAD.MOV R6, RZ, RZ, -R15 ;  /* 0x000000ffff067224 */ /* 0x000fe400078e0a0f */
[C---:B------:R-:W-:Y:S04]  /*7910*/  @!P0 IMAD.HI.U32 R2, R3.reuse, R22, RZ ;  /* 0x0000001603028227 */ /* 0x040fe800078e00ff */
[----:B------:R-:W-:Y:S01]  /*7920*/  IMAD R6, R26, R6, R5 ;  /* 0x000000061a067224 */ /* 0x000fe200078e0205 */
[----:B------:R-:W-:Y:S04]  /*7930*/  @!P0 SHF.R.U32.HI R2, RZ, R23, R2 ;  /* 0x00000017ff028219 */ /* 0x000fe80000011602 */
[----:B------:R-:W-:Y:S02]  /*7940*/  @!P0 SEL R0, R3, R2, !P2 ;  /* 0x0000000203008207 */ /* 0x000fe40005000000 */
[----:B------:R-:W-:Y:S02]  /*7950*/  IADD3 R2, PT, PT, -R5, RZ, RZ ;  /* 0x000000ff05027210 */ /* 0x000fe40007ffe1ff */
[----:B------:R-:W-:Y:S01]  /*7960*/  @!P0 IADD3 R8, PT, PT, R15, -R0, RZ ;  /* 0x800000000f088210 */ /* 0x000fe20007ffe0ff */
[----:B------:R-:W-:Y:S02]  /*7970*/  @!P0 IMAD R0, R7, R6, R0 ;  /* 0x0000000607008224 */ /* 0x000fe400078e0200 */
[----:B------:R-:W-:Y:S02]  /*7980*/  IMAD R29, R24, R2, R29 ;  /* 0x00000002181d7224 */ /* 0x000fe400078e021d */
[----:B------:R-:W-:Y:S02]  /*7990*/  @!P0 IMAD R5, R8, R26, R3 ;  /* 0x0000001a08058224 */ /* 0x000fe400078e0203 */
[----:B------:R-:W-:Y:S04]  /*79a0*/  @!P0 IMAD.MOV.U32 R3, RZ, RZ, R0 ;  /* 0x000000ffff038224 */ /* 0x000fe800078e0000 */
[----:B------:R-:W-:Y:S02]  /*79b0*/  IMAD R31, R3, R28, R31 ;  /* 0x0000001c031f7224 */ /* 0x000fe400078e021f */
[----:B------:R-:W-:Y:S07]  /*79c0*/  IMAD R29, R5, R24, R29 ;  /* 0x00000018051d7224 */ /* 0x000fee00078e021d */
.L_x_151:
[----:B-1----:R-:W-:Y:S01]  /*79d0*/  @!P1 ISETP.NE.AND P0, PT, R10, 0x1, PT ;  /* 0x000000010a00980c */ /* 0x002fe20003f05270 */
[----:B------:R-:W-:Y:S01]  /*79e0*/  @!P1 IMAD.HI.U32 R3, R29, R11, RZ ;  /* 0x0000000b1d039227 */ /* 0x000fe200078e00ff */
[----:B------:R-:W-:Y:S01]  /*79f0*/  R2UR UR42, R21 ;  /* 0x00000000152a72ca */ /* 0x000fe200000e0000 */
[----:B------:R-:W-:Y:S01]  /*7a00*/  BSSY.RECONVERGENT B6, `(.L_x_152) ;  /* 0x0000031000067945 */ /* 0x000fe20003800200 */
[----:B------:R-:W-:Y:S01]  /*7a10*/  R2UR UR41, R20 ;  /* 0x00000000142972ca */ /* 0x000fe200000e0000 */
[----:B------:R-:W-:Y:S01]  /*7a20*/  @!P1 IMAD.HI.U32 R0, R31, R12, RZ ;  /* 0x0000000c1f009227 */ /* 0x000fe200078e00ff */
[----:B------:R-:W-:Y:S02]  /*7a30*/  @!P1 SHF.R.U32.HI R2, RZ, R14, R3 ;  /* 0x0000000eff029219 */ /* 0x000fe40000011603 */
[----:B------:R-:W-:Y:S01]  /*7a40*/  @!P1 ISETP.NE.AND P2, PT, R9, 0x1, PT ;  /* 0x000000010900980c */ /* 0x000fe20003f45270 */
[----:B------:R-:W-:Y:S01]  /*7a50*/  VIADD R76, R76, 0x1 ;  /* 0x000000014c4c7836 */ /* 0x000fe20000000000 */
[----:B------:R-:W-:Y:S02]  /*7a60*/  @!P1 SEL R2, R29, R2, !P0 ;  /* 0x000000021d029207 */ /* 0x000fe40004000000 */
[----:B------:R-:W-:Y:S02]  /*7a70*/  @!P1 SHF.R.U32.HI R0, RZ, R13, R0 ;  /* 0x0000000dff009219 */ /* 0x000fe40000011600 */
[----:B------:R-:W-:Y:S01]  /*7a80*/  LOP3.LUT P0, RZ, R67, 0x90, RZ, 0xc0, !PT ;  /* 0x0000009043ff7812 */ /* 0x000fe2000780c0ff */
[----:B------:R-:W-:Y:S01]  /*7a90*/  USHF.L.U32 UR42, UR42, 0x6, URZ ;  /* 0x000000062a2a7899 */ /* 0x000fe200080006ff */
[----:B------:R-:W-:Y:S01]  /*7aa0*/  @!P1 SEL R3, R31, R0, !P2 ;  /* 0x000000001f039207 */ /* 0x000fe20005000000 */
[----:B------:R-:W-:Y:S01]  /*7ab0*/  USHF.L.U32 UR41, UR41, 0x7, URZ ;  /* 0x0000000729297899 */ /* 0x000fe200080006ff */
[----:B------:R-:W-:Y:S03]  /*7ac0*/  @P4 SHF.R.U32.HI R68, RZ, 0x10, R17 ;  /* 0x00000010ff444819 */ /* 0x000fe60000011611 */
[----:B------:R-:W-:Y:S02]  /*7ad0*/  @!P1 IMAD.IADD R0, R2, 0x1, -R3 ;  /* 0x0000000102009824 */ /* 0x000fe400078e0a03 */
[----:B------:R-:W-:Y:S02]  /*7ae0*/  @!P1 IMAD.IADD R2, R3, 0x1, -R2 ;  /* 0x0000000103029824 */ /* 0x000fe400078e0a02 */
[----:B------:R-:W-:Y:S02]  /*7af0*/  @!P1 IMAD R31, R0, R9, R31 ;  /* 0x00000009001f9224 */ /* 0x000fe400078e021f */
[----:B------:R-:W-:Y:S01]  /*7b00*/  @!P1 IMAD R29, R2, R10, R29 ;  /* 0x0000000a021d9224 */ /* 0x000fe200078e021d */
[----:B------:R-:W-:Y:S06]  /*7b10*/  @!P0 BRA `(.L_x_153) ;  /* 0x00000000007c8947 */ /* 0x000fec0003800000 */
[----:B------:R-:W1:Y:S01]  /*7b20*/  LDCU.64 UR8, c[0x4][0x80] ;  /* 0x01001000ff0877ac */ /* 0x000e620008000a00 */
[----:B------:R-:W-:Y:S01]  /*7b30*/  MOV R2, 0x0 ;  /* 0x0000000000027802 */ /* 0x000fe20000000f00 */
[----:B------:R-:W-:Y:S02]  /*7b40*/  HFMA2 R12, -RZ, RZ, 0, 5.9604644775390625e-08 ;  /* 0x00000001ff0c7431 */ /* 0x000fe400000001ff */
[----:B------:R-:W-:Y:S01]  /*7b50*/  IMAD.MOV.U32 R8, RZ, RZ, 0x70 ;  /* 0x00000070ff087424 */ /* 0x000fe200078e00ff */
[----:B------:R2:W3:Y:S01]  /*7b60*/  LDC.64 R14, c[0x4][R2] ;  /* 0x01000000020e7b82 */ /* 0x0004e20000000a00 */
[----:B------:R-:W4:Y:S01]  /*7b70*/  LDCU.64 UR6, c[0x4][0x88] ;  /* 0x01001100ff0677ac */ /* 0x000f220008000a00 */
[----:B------:R-:W-:Y:S01]  /*7b80*/  IMAD.MOV.U32 R13, RZ, RZ, RZ ;  /* 0x000000ffff0d7224 */ /* 0x000fe200078e00ff */
[----:B------:R-:W2:Y:S01]  /*7b90*/  LDCU.64 UR4, c[0x4][0x8] ;  /* 0x01000100ff0477ac */ /* 0x000ea20008000a00 */
[----:B-1----:R-:W-:Y:S01]  /*7ba0*/  MOV R5, UR9 ;  /* 0x0000000900057c02 */ /* 0x002fe20008000f00 */
[----:B------:R-:W-:Y:S01]  /*7bb0*/  IMAD.U32 R4, RZ, RZ, UR8 ;  /* 0x00000008ff047e24 */ /* 0x000fe2000f8e00ff */
[----:B----4-:R-:W-:Y:S01]  /*7bc0*/  MOV R7, UR7 ;  /* 0x0000000700077c02 */ /* 0x010fe20008000f00 */
[----:B------:R-:W-:Y:S01]  /*7bd0*/  IMAD.U32 R6, RZ, RZ, UR6 ;  /* 0x00000006ff067e24 */ /* 0x000fe2000f8e00ff */
[----:B--2---:R-:W-:Y:S01]  /*7be0*/  MOV R11, UR5 ;  /* 0x00000005000b7c02 */ /* 0x004fe20008000f00 */
[----:B------:R-:W-:Y:S02]  /*7bf0*/  IMAD.U32 R10, RZ, RZ, UR4 ;  /* 0x00000004ff0a7e24 */ /* 0x000fe4000f8e00ff */
[----:B------:R-:W-:Y:S07]  /*7c00*/  LEPC R20, `(.L_x_154) ;  /* 0x000000001014794e */ /* 0x000fee0000000000 */
[----:B---3-5:R-:W-:Y:S05]  /*7c10*/  CALL.ABS.NOINC R14 ;  /* 0x000000000e007343 */ /* 0x028fea0003c00000 */
.L_x_154:
[----:B------:R-:W1:Y:S01]  /*7c20*/  LDCU.64 UR8, c[0x4][0x80] ;  /* 0x01001000ff0877ac */ /* 0x000e620008000a00 */
[----:B------:R-:W2:Y:S01]  /*7c30*/  LDC.64 R2, c[0x4][R2] ;  /* 0x0100000002027b82 */ /* 0x000ea20000000a00 */
[----:B------:R-:W-:Y:S02]  /*7c40*/  HFMA2 R12, -RZ, RZ, 0, 5.9604644775390625e-08 ;  /* 0x00000001ff0c7431 */ /* 0x000fe400000001ff */
[----:B------:R-:W-:Y:S02]  /*7c50*/  IMAD.MOV.U32 R8, RZ, RZ, 0x70 ;  /* 0x00000070ff087424 */ /* 0x000fe400078e00ff */
[----:B------:R-:W-:Y:S01]  /*7c60*/  IMAD.MOV.U32 R13, RZ, RZ, RZ ;  /* 0x000000ffff0d7224 */ /* 0x000fe200078e00ff */
[----:B------:R-:W3:Y:S01]  /*7c70*/  LDCU.64 UR6, c[0x4][0x88] ;  /* 0x01001100ff0677ac */ /* 0x000ee20008000a00 */
[----:B------:R-:W4:Y:S01]  /*7c80*/  LDCU.64 UR4, c[0x4][0x8] ;  /* 0x01000100ff0477ac */ /* 0x000f220008000a00 */
[----:B-1----:R-:W-:Y:S02]  /*7c90*/  MOV R4, UR8 ;  /* 0x0000000800047c02 */ /* 0x002fe40008000f00 */
[----:B------:R-:W-:Y:S02]  /*7ca0*/  MOV R5, UR9 ;  /* 0x0000000900057c02 */ /* 0x000fe40008000f00 */
[----:B---3--:R-:W-:Y:S01]  /*7cb0*/  MOV R7, UR7 ;  /* 0x0000000700077c02 */ /* 0x008fe20008000f00 */
[----:B------:R-:W-:Y:S01]  /*7cc0*/  IMAD.U32 R6, RZ, RZ, UR6 ;  /* 0x00000006ff067e24 */ /* 0x000fe2000f8e00ff */
[----:B----4-:R-:W-:Y:S01]  /*7cd0*/  MOV R11, UR5 ;  /* 0x00000005000b7c02 */ /* 0x010fe20008000f00 */
[----:B------:R-:W-:Y:S02]  /*7ce0*/  IMAD.U32 R10, RZ, RZ, UR4 ;  /* 0x00000004ff0a7e24 */ /* 0x000fe4000f8e00ff */
[----:B------:R-:W-:Y:S07]  /*7cf0*/  LEPC R20, `(.L_x_153) ;  /* 0x000000001014794e */ /* 0x000fee0000000000 */
[----:B--2---:R-:W-:Y:S05]  /*7d00*/  CALL.ABS.NOINC R2 ;  /* 0x0000000002007343 */ /* 0x004fea0003c00000 */
.L_x_153:
[----:B------:R-:W-:Y:S05]  /*7d10*/  BSYNC.RECONVERGENT B6 ;  /* 0x0000000000067941 */ /* 0x000fea0003800200 */
.L_x_152:
[----:B------:R-:W-:Y:S01]  /*7d20*/  ISETP.NE.U32.AND P4, PT, R54, RZ, PT ;  /* 0x000000ff3600720c */ /* 0x000fe20003f85070 */
[----:B------:R-:W-:Y:S01]  /*7d30*/  UISETP.NE.AND UP2, UPT, UR50, URZ, UPT ;  /* 0x000000ff3200728c */ /* 0x000fe2000bf45270 */
[----:B------:R-:W-:Y:S01]  /*7d40*/  ISETP.NE.U32.AND P2, PT, RZ, UR38, PT ;  /* 0x00000026ff007c0c */ /* 0x000fe2000bf45070 */
[----:B------:R-:W-:Y:S01]  /*7d50*/  UISETP.NE.U32.AND UP1, UPT, UR44, URZ, UPT ;  /* 0x000000ff2c00728c */ /* 0x000fe2000bf25070 */
[----:B------:R-:W-:Y:S01]  /*7d60*/  ISETP.NE.AND.EX P4, PT, R55, RZ, PT, P4 ;  /* 0x000000ff3700720c */ /* 0x000fe20003f85340 */
[----:B------:R-:W-:Y:S01]  /*7d70*/  UPLOP3.LUT UP0, UPT, UPT, UPT, UPT, 0x40, 0x4 ;  /* 0x000000000004789c */ /* 0x000fe20003f0e870 */
[----:B------:R-:W-:Y:S01]  /*7d80*/  ISETP.NE.AND.EX P2, PT, RZ, UR39, PT, P2 ;  /* 0x00000027ff007c0c */ /* 0x000fe2000bf45320 */
[----:B------:R-:W-:Y:S01]  /*7d90*/  UISETP.NE.AND.EX UP1, UPT, UR45, URZ, UPT, UP1 ;  /* 0x000000ff2d00728c */ /* 0x000fe2000bf25310 */
[----:B------:R-:W-:Y:S04]  /*7da0*/  PLOP3.LUT P1, PT, PT, PT, UP2, 0x80, 0x8 ;  /* 0x000000000008781c */ /* 0x000fe80003f2f028 */
[----:B------:R-:W-:Y:S06]  /*7db0*/  @UP2 UPLOP3.LUT UP0, UPT, UPT, UPT, UP1, 0x80, 0x8 ;  /* 0x000000000008289c */ /* 0x000fec0003f0f010 */
[----:B------:R-:W-:Y:S01]  /*7dc0*/  PLOP3.LUT P0, PT, PT, PT, UP0, 0x80, 0x8 ;  /* 0x000000000008781c */ /* 0x000fe20003f0f008 */
[----:B------:R-:W-:Y:S01]  /*7dd0*/  @!UPT UIADD3 URZ, UPT, UPT, URZ, URZ, URZ ;  /* 0x000000fffffff290 */ /* 0x000fe2000fffe0ff */
[----:B------:R-:W-:Y:S11]  /*7de0*/  BRA.U !UP1, `(.L_x_155) ;  /* 0x0000000109387547 */ /* 0x000ff6000b800000 */
[----:B------:R-:W-:Y:S01]  /*7df0*/  UISETP.NE.U32.AND UP0, UPT, UR38, URZ, UPT ;  /* 0x000000ff2600728c */ /* 0x000fe2000bf05070 */
[----:B------:R-:W-:Y:S02]  /*7e00*/  HFMA2 R0, -RZ, RZ, 0, 5.9604644775390625e-08 ;  /* 0x00000001ff007431 */ /* 0x000fe400000001ff */
[----:B------:R-:W-:Y:S01]  /*7e10*/  IMAD.MOV.U32 R59, RZ, RZ, 0x1 ;  /* 0x00000001ff3b7424 */ /* 0x000fe200078e00ff */
[----:B------:R-:W-:Y:S06]  /*7e20*/  UISETP.NE.AND.EX UP0, UPT, UR39, URZ, UPT, UP0 ;  /* 0x000000ff2700728c */ /* 0x000fec000bf05300 */
[----:B------:R-:W-:Y:S05]  /*7e30*/  PLOP3.LUT P3, PT, PT, PT, UP0, 0x80, 0x8 ;  /* 0x000000000008781c */ /* 0x000fea0003f6f008 */
[----:B------:R-:W1:Y:S01]  /*7e40*/  @UP0 LDCU.64 UR6, c[0x0][0x888] ;  /* 0x00011100ff0607ac */ /* 0x000e620008000a00 */
[----:B------:R-:W-:Y:S07]  /*7e50*/  @UP0 UIMAD UR4, UR36, UR44, URZ ;  /* 0x0000002c240402a4 */ /* 0x000fee000f8e02ff */
[----:B------:R-:W-:Y:S01]  /*7e60*/  @!P3 PRMT R59, R0, 0x7610, R59 ;  /* 0x00007610003bb816 */ /* 0x000fe2000000003b */
[----:B-1----:R-:W-:Y:S03]  /*7e70*/  @UP0 UIMAD.WIDE UR6, UR4, 0x4, UR6 ;  /* 0x00000004040608a5 */ /* 0x002fe6000f8e0206 */
[----:B------:R-:W1:Y:S03]  /*7e80*/  @!UP0 LDCU UR4, c[0x0][0x880] ;  /* 0x00011000ff0487ac */ /* 0x000e660008000800 */
[----:B------:R-:W-:Y:S01]  /*7e90*/  IMAD.U32 R2, RZ, RZ, UR6 ;  /* 0x00000006ff027e24 */ /* 0x000fe2000f8e00ff */
[----:B------:R-:W-:Y:S05]  /*7ea0*/  MOV R3, UR7 ;  /* 0x0000000700037c02 */ /* 0x000fea0008000f00 */
[----:B-----5:R2:W5:Y:S02]  /*7eb0*/  @P3 LDG.E R35, desc[UR46][R2.64] ;  /* 0x0000002e02233981 */ /* 0x020564000c1e1900 */
[----:B-12---:R-:W-:Y:S02]  /*7ec0*/  @!P3 IMAD.U32 R35, RZ, RZ, UR4 ;  /* 0x00000004ff23be24 */ /* 0x006fe4000f8e00ff */
.L_x_155:
[----:B------:R-:W-:Y:S05]  /*7ed0*/  @!P4 BRA `(.L_x_156) ;  /* 0x000000000020c947 */ /* 0x000fea0003800000 */
[----:B------:R-:W-:Y:S04]  /*7ee0*/  ISETP.NE.U32.AND P3, PT, R52, RZ, PT ;  /* 0x000000ff3400720c */ /* 0x000fe80003f65070 */
[----:B------:R-:W-:Y:S11]  /*7ef0*/  ISETP.NE.AND.EX P3, PT, R53, RZ, PT, P3 ;  /* 0x000000ff3500720c */ /* 0x000ff60003f65330 */
[----:B------:R-:W-:Y:S02]  /*7f00*/  @!UPT UIADD3 URZ, UPT, UPT, URZ, URZ, URZ ;  /* 0x000000fffffff290 */ /* 0x000fe4000fffe0ff */
[----:B------:R-:W1:Y:S01]  /*7f10*/  @P3 LDC.64 R2, c[0x0][0x8a8] ;  /* 0x00022a00ff023b82 */ /* 0x000e620000000a00 */
[----:B------:R-:W-:Y:S04]  /*7f20*/  @P3 IMAD R0, R54, UR36, RZ ;  /* 0x0000002436003c24 */ /* 0x000fe8000f8e02ff */
[----:B-1----:R-:W-:Y:S05]  /*7f30*/  @P3 IMAD.WIDE R2, R0, 0x4, R2 ;  /* 0x0000000400023825 */ /* 0x002fea00078e0202 */
[----:B-----5:R1:W5:Y:S02]  /*7f40*/  @P3 LDG.E R32, desc[UR46][R2.64] ;  /* 0x0000002e02203981 */ /* 0x020364000c1e1900 */
[----:B-1----:R-:W2:Y:S02]  /*7f50*/  @!P3 LDC R32, c[0x0][0x8a0] ;  /* 0x00022800ff20bb82 */ /* 0x002ea40000000800 */
.L_x_156:
[----:B-----5:R-:W-:Y:S01]  /*7f60*/  FSETP.NEU.AND P3, PT, R35, RZ, PT ;  /* 0x000000ff2300720b */ /* 0x020fe20003f6d000 */
[----:B------:R-:W-:Y:S01]  /*7f70*/  IMAD.SHL.U32 R77, R64, 0x2, RZ ;  /* 0x00000002404d7824 */ /* 0x000fe200078e00ff */
[----:B------:R-:W-:Y:S01]  /*7f80*/  SEL R5, RZ, 0xffffffff, P2 ;  /* 0xffffffffff057807 */ /* 0x000fe20001000000 */
[----:B------:R-:W-:Y:S01]  /*7f90*/  BSSY B1, `(.L_x_157) ;  /* 0x0000034000017945 */ /* 0x000fe20003800000 */
[----:B------:R-:W-:Y:S01]  /*7fa0*/  @P1 LOP3.LUT P2, RZ, R59, 0xff, RZ, 0xc0, !PT ;  /* 0x000000ff3bff1812 */ /* 0x000fe2000784c0ff */
[----:B------:R-:W-:Y:S01]  /*7fb0*/  IMAD.MOV.U32 R39, RZ, RZ, 0x1 ;  /* 0x00000001ff277424 */ /* 0x000fe200078e00ff */
[----:B------:R-:W-:Y:S01]  /*7fc0*/  @P1 SEL R0, RZ, 0xffffffff, P3 ;  /* 0xffffffffff001807 */ /* 0x000fe20001800000 */
[C---:B------:R-:W-:Y:S01]  /*7fd0*/  IMAD R34, R30.reuse, 0x40, R33 ;  /* 0x000000401e227824 */ /* 0x040fe200078e0221 */
[----:B------:R-:W-:Y:S01]  /*7fe0*/  LOP3.LUT R71, R71, 0x1, RZ, 0x3c, !PT ;  /* 0x0000000147477812 */ /* 0x000fe200078e3cff */
[----:B------:R-:W-:Y:S01]  /*7ff0*/  IMAD.MOV.U32 R38, RZ, RZ, RZ ;  /* 0x000000ffff267224 */ /* 0x000fe200078e00ff */
[----:B------:R-:W-:Y:S02]  /*8000*/  @P0 SEL R0, R5, R0, !P2 ;  /* 0x0000000005000207 */ /* 0x000fe40005000000 */
[----:B------:R-:W-:Y:S02]  /*8010*/  CS2R R50, SRZ ;  /* 0x0000000000327805 */ /* 0x000fe4000001ff00 */
[----:B------:R-:W-:Y:S02]  /*8020*/  LEA R74, R30, UR48, 0x3 ;  /* 0x000000301e4a7c11 */ /* 0x000fe4000f8e18ff */
[----:B------:R-:W-:Y:S02]  /*8030*/  CS2R R48, SRZ ;  /* 0x0000000000307805 */ /* 0x000fe4000001ff00 */
[----:B------:R-:W-:Y:S02]  /*8040*/  @P1 LOP3.LUT R0, R0, 0x1, RZ, 0xc0, !PT ;  /* 0x0000000100001812 */ /* 0x000fe400078ec0ff */
[----:B------:R-:W-:Y:S02]  /*8050*/  CS2R R42, SRZ ;  /* 0x00000000002a7805 */ /* 0x000fe4000001ff00 */
[----:B------:R-:W-:Y:S02]  /*8060*/  SHF.L.U32 R3, R70, 0x1f, RZ ;  /* 0x0000001f46037819 */ /* 0x000fe400000006ff */
[----:B------:R-:W-:Y:S02]  /*8070*/  CS2R R40, SRZ ;  /* 0x0000000000287805 */ /* 0x000fe4000001ff00 */
[----:B------:R-:W-:Y:S01]  /*8080*/  ISETP.NE.U32.OR P5, PT, R0, 0x1, !P1 ;  /* 0x000000010000780c */ /* 0x000fe20004fa5470 */
[----:B------:R-:W-:Y:S01]  /*8090*/  VIADD R82, R77, UR48 ;  /* 0x000000304d527c36 */ /* 0x000fe20008000000 */
[----:B------:R-:W-:Y:S02]  /*80a0*/  PLOP3.LUT P2, PT, PT, PT, UP1, 0x80, 0x8 ;  /* 0x000000000008781c */ /* 0x000fe40003f4f018 */
[----:B------:R-:W-:Y:S02]  /*80b0*/  SEL R0, RZ, 0xffffffff, P3 ;  /* 0xffffffffff007807 */ /* 0x000fe40001800000 */
[----:B------:R-:W-:Y:S02]  /*80c0*/  LOP3.LUT P3, R75, R59, 0xff, RZ, 0xc0, !PT ;  /* 0x000000ff3b4b7812 */ /* 0x000fe4000786c0ff */
[----:B------:R-:W-:Y:S05]  /*80d0*/  P2R R78, PR, RZ, 0x20 ;  /* 0x00000020ff4e7803 */ /* 0x000fea0000000000 */
[----:B------:R-:W-:Y:S02]  /*80e0*/  @P5 SHF.L.U32 R2, R71, 0x1f, RZ ;  /* 0x0000001f47025819 */ /* 0x000fe400000006ff */
[----:B------:R-:W-:Y:S02]  /*80f0*/  @P2 SEL R0, R5, R0, !P3 ;  /* 0x0000000005002207 */ /* 0x000fe40005800000 */
[----:B------:R-:W1:Y:S02]  /*8100*/  @P5 SYNCS.PHASECHK.TRANS64.TRYWAIT P1, [UR48+0x340], R2 ;  /* 0x00034002ff0055a7 */ /* 0x000e640008021130 */
[----:B------:R-:W-:Y:S04]  /*8110*/  LOP3.LUT R0, R0, 0x1, RZ, 0xc0, !PT ;  /* 0x0000000100007812 */ /* 0x000fe800078ec0ff */
[----:B------:R-:W-:Y:S04]  /*8120*/  ISETP.NE.U32.AND P4, PT, R0, 0x1, PT ;  /* 0x000000010000780c */ /* 0x000fe80003f85070 */
[----:B------:R-:W-:Y:S01]  /*8130*/  P2R R80, PR, RZ, 0x10 ;  /* 0x00000010ff507803 */ /* 0x000fe20000000000 */
[----:B------:R3:W4:Y:S01]  /*8140*/  SYNCS.PHASECHK.TRANS64.TRYWAIT P0, [R74+URZ+0x3b0], R3 ;  /* 0x0003b0034a0075a7 */ /* 0x00072200080011ff */
[----:B-1----:R-:W-:Y:S01]  /*8150*/  @P5 SEL R39, RZ, 0x1, !P1 ;  /* 0x00000001ff275807 */ /* 0x002fe20004800000 */
[----:B---3--:R-:W-:Y:S06]  /*8160*/  @!P5 BRA `(.L_x_158) ;  /* 0x000000000058d947 */ /* 0x008fec0003800000 */
[C---:B------:R-:W-:Y:S01]  /*8170*/  VIADD R0, R82.reuse, 0x500 ;  /* 0x0000050052007836 */ /* 0x040fe20000000000 */
[----:B------:R-:W-:Y:S01]  /*8180*/  LOP3.LUT P5, RZ, R65, 0x40, RZ, 0xc0, !PT ;  /* 0x0000004041ff7812 */ /* 0x000fe200078ac0ff */
[----:B------:R-:W-:Y:S01]  /*8190*/  BSSY B0, `(.L_x_159) ;  /* 0x000000e000007945 */ /* 0x000fe20003800000 */
[----:B------:R-:W-:Y:S01]  /*81a0*/  ISETP.NE.AND P2, PT, R39, RZ, PT ;  /* 0x000000ff2700720c */ /* 0x000fe20003f45270 */
[----:B------:R-:W-:Y:S01]  /*81b0*/  @P4 VIADD R2, R82, 0x510 ;  /* 0x0000051052024836 */ /* 0x000fe20000000000 */
[----:B------:R-:W-:Y:S01]  /*81c0*/  PLOP3.LUT P1, PT, PT, PT, PT, 0x8, 0x80 ;  /* 0x000000000080781c */ /* 0x000fe20003f2e170 */
[----:B------:R-:W-:Y:S01]  /*81d0*/  IMAD.MOV.U32 R51, RZ, RZ, RZ ;  /* 0x000000ffff337224 */ /* 0x000fe200078e00ff */
[----:B------:R-:W-:Y:S02]  /*81e0*/  @P4 PLOP3.LUT P1, PT, P5, PT, PT, 0x80, 0x8 ;  /* 0x000000000008481c */ /* 0x000fe40002f2f070 */
[----:B------:R-:W-:Y:S02]  /*81f0*/  CS2R R48, SRZ ;  /* 0x0000000000307805 */ /* 0x000fe4000001ff00 */
[----:B------:R-:W-:Y:S02]  /*8200*/  CS2R R42, SRZ ;  /* 0x00000000002a7805 */ /* 0x000fe4000001ff00 */
[----:B------:R-:W-:Y:S07]  /*8210*/  CS2R R40, SRZ ;  /* 0x0000000000287805 */ /* 0x000fee000001ff00 */
[----:B------:R-:W-:Y:S01]  /*8220*/  @P1 VIADD R2, R0, 0xfffffff0 ;  /* 0xfffffff000021836 */ /* 0x000fe20000000000 */
[----:B------:R-:W-:Y:S06]  /*8230*/  @P2 BRA `(.L_x_160) ;  /* 0x00000000000c2947 */ /* 0x000fec0003800000 */
[----:B------:R-:W-:Y:S04]  /*8240*/  SHF.L.U32 R5, R71, 0x1f, RZ ;  /* 0x0000001f47057819 */ /* 0x000fe800000006ff */
[----:B------:R-:W1:Y:S02]  /*8250*/  SYNCS.PHASECHK.TRANS64.TRYWAIT P1, [UR48+0x340], R5 ;  /* 0x00034005ff0075a7 */ /* 0x000e640008021130 */
[----:B-1----:R-:W-:Y:S05]  /*8260*/  @!P1 BRA `(.L_x_161) ;  /* 0x0000004000b49947 */ /* 0x002fea0003800000 */
.L_x_160:
[----:B------:R-:W-:Y:S05]  /*8270*/  BSYNC B0 ;  /* 0x0000000000007941 */ /* 0x000fea0003800000 */
.L_x_159:
[----:B------:R-:W-:Y:S01]  /*8280*/  ISETP.NE.AND P1, PT, R80, RZ, PT ;  /* 0x000000ff5000720c */ /* 0x000fe20003f25270 */
[----:B------:R-:W-:Y:S11]  /*8290*/  HFMA2 R38, -RZ, RZ, 0, 5.9604644775390625e-08 ;  /* 0x00000001ff267431 */ /* 0x000ff600000001ff */
[----:B------:R-:W-:Y:S01]  /*82a0*/  @!UPT UIADD3 URZ, UPT, UPT, URZ, URZ, URZ ;  /* 0x000000fffffff290 */ /* 0x000fe2000fffe0ff */
[----:B------:R3:W1:Y:S04]  /*82b0*/  @P1 LDS.128 R48, [R2] ;  /* 0x0000000002301984 */ /* 0x0006680000000c00 */
[----:B------:R3:W1:Y:S02]  /*82c0*/  @P1 LDS.128 R40, [R77+UR48+0x500] ;  /* 0x000500304d281984 */ /* 0x0006640008000c00 */
.L_x_158:
[----:B------:R-:W-:Y:S05]  /*82d0*/  BSYNC B1 ;  /* 0x0000000000017941 */ /* 0x000fea0003800000 */
.L_x_157:
[----:B-1----:R-:W-:Y:S04]  /*82e0*/  SHF.R.U32.HI R5, RZ, 0x15, R34 ;  /* 0x00000015ff057819 */ /* 0x002fe80000011622 */
[----:B------:R-:W-:Y:S01]  /*82f0*/  LOP3.LUT P1, RZ, R5, 0x3, R66, 0x48, !PT ;  /* 0x0000000305ff7812 */ /* 0x000fe20007824842 */
[----:B------:R-:W-:Y:S01]  /*8300*/  @!UPT UIADD3 URZ, UPT, UPT, URZ, URZ, URZ ;  /* 0x000000fffffff290 */ /* 0x000fe2000fffe0ff */
[----:B----4-:R-:W-:Y:S11]  /*8310*/  @P0 BRA `(.L_x_162) ;  /* 0x0000000000080947 */ /* 0x010ff60003800000 */
[----:B------:R-:W1:Y:S02]  /*8320*/  SYNCS.PHASECHK.TRANS64.TRYWAIT P0, [R74+URZ+0x3b0], R3 ;  /* 0x0003b0034a0075a7 */ /* 0x000e6400080011ff */
[----:B-1----:R-:W-:Y:S05]  /*8330*/  @!P0 BRA `(.L_x_163) ;  /* 0x0000004000988947 */ /* 0x002fea0003800000 */
.L_x_162:
[----:B------:R-:W-:Y:S05]  /*8340*/  @!P1 BRA `(.L_x_164) ;  /* 0x0000000000409947 */ /* 0x000fea0003800000 */
[----:B------:R-:W4:Y:S01]  /*8350*/  LDCU.64 UR8, c[0x4][0x70] ;  /* 0x01000e00ff0877ac */ /* 0x000f220008000a00 */
[----:B-1----:R-:W-:Y:S01]  /*8360*/  MOV R3, 0x0 ;  /* 0x0000000000037802 */ /* 0x002fe20000000f00 */
[----:B------:R-:W-:Y:S02]  /*8370*/  HFMA2 R12, -RZ, RZ, 0, 5.9604644775390625e-08 ;  /* 0x00000001ff0c7431 */ /* 0x000fe400000001ff */
[----:B------:R-:W-:Y:S02]  /*8380*/  IMAD.MOV.U32 R8, RZ, RZ, 0x192 ;  /* 0x00000192ff087424 */ /* 0x000fe400078e00ff */
[----:B------:R-:W-:Y:S01]  /*8390*/  IMAD.MOV.U32 R13, RZ, RZ, RZ ;  /* 0x000000ffff0d7224 */ /* 0x000fe200078e00ff */
[----:B------:R-:W1:Y:S01]  /*83a0*/  LDCU.64 UR6, c[0x4][0x78] ;  /* 0x01000f00ff0677ac */ /* 0x000e620008000a00 */
[----:B---3--:R-:W3:Y:S01]  /*83b0*/  LDC.64 R2, c[0x4][R3] ;  /* 0x0100000003027b82 */ /* 0x008ee20000000a00 */
[----:B------:R-:W5:Y:S01]  /*83c0*/  LDCU.64 UR4, c[0x4][0x10] ;  /* 0x01000200ff0477ac */ /* 0x000f620008000a00 */
[----:B----4-:R-:W-:Y:S01]  /*83d0*/  MOV R5, UR9 ;  /* 0x0000000900057c02 */ /* 0x010fe20008000f00 */
[----:B------:R-:W-:Y:S01]  /*83e0*/  IMAD.U32 R4, RZ, RZ, UR8 ;  /* 0x00000008ff047e24 */ /* 0x000fe2000f8e00ff */
[----:B-1----:R-:W-:Y:S01]  /*83f0*/  MOV R7, UR7 ;  /* 0x0000000700077c02 */ /* 0x002fe20008000f00 */
[----:B------:R-:W-:Y:S01]  /*8400*/  IMAD.U32 R6, RZ, RZ, UR6 ;  /* 0x00000006ff067e24 */ /* 0x000fe2000f8e00ff */
[----:B-----5:R-:W-:Y:S01]  /*8410*/  MOV R11, UR5 ;  /* 0x00000005000b7c02 */ /* 0x020fe20008000f00 */
[----:B------:R-:W-:Y:S02]  /*8420*/  IMAD.U32 R10, RZ, RZ, UR4 ;  /* 0x00000004ff0a7e24 */ /* 0x000fe4000f8e00ff */
[----:B------:R-:W-:Y:S07]  /*8430*/  LEPC R20, `(.L_x_164) ;  /* 0x000000001014794e */ /* 0x000fee0000000000 */
[----:B--23--:R-:W-:Y:S05]  /*8440*/  CALL.ABS.NOINC R2 ;  /* 0x0000000002007343 */ /* 0x00cfea0003c00000 */
.L_x_164:
[----:B------:R-:W-:Y:S01]  /*8450*/  SHF.L.U32 R20, R40, 0x10, RZ ;  /* 0x0000001028147819 */ /* 0x000fe200000006ff */
[----:B------:R-:W-:Y:S05]  /*8460*/  WARPSYNC.ALL ;  /* 0x0000000000007948 */ /* 0x000fea0003800000 */
[----:B------:R-:W-:Y:S01]  /*8470*/  R2UR UR4, R34 ;  /* 0x00000000220472ca */ /* 0x000fe200000e0000 */
[----:B------:R-:W-:Y:S01]  /*8480*/  BSSY.RECONVERGENT B0, `(.L_x_165) ;  /* 0x0000056000007945 */ /* 0x000fe20003800200 */
[----:B------:R-:W-:Y:S02]  /*8490*/  LOP3.LUT R21, R40, 0xffff0000, RZ, 0xc0, !PT ;  /* 0xffff000028157812 */ /* 0x000fe400078ec0ff */
[----:B------:R-:W-:Y:S02]  /*84a0*/  LOP3.LUT R36, R41, 0xffff0000, RZ, 0xc0, !PT ;  /* 0xffff000029247812 */ /* 0x000fe400078ec0ff */
[----:B------:R-:W-:Y:S02]  /*84b0*/  SHF.L.U32 R37, R43, 0x10, RZ ;  /* 0x000000102b257819 */ /* 0x000fe400000006ff */
[----:B------:R-:W-:Y:S02]  /*84c0*/  MOV R81, 0x10 ;  /* 0x0000001000517802 */ /* 0x000fe40000000f00 */
[----:B------:R-:W-:Y:S02]  /*84d0*/  LOP3.LUT P6, RZ, R65, 0x40, RZ, 0xc0, !PT ;  /* 0x0000004041ff7812 */ /* 0x000fe400078cc0ff */
[----:B------:R-:W-:Y:S01]  /*84e0*/  ISETP.NE.AND P0, PT, R72, RZ, PT ;  /* 0x000000ff4800720c */ /* 0x000fe20003f05270 */
[----:B------:R-:W2:Y:S01]  /*84f0*/  LDTM.x16 R4, tmem[UR4] ;  /* 0x00000004000479ee */ /* 0x000ea20008240000 */
[----:B------:R-:W-:Y:S04]  /*8500*/  SEL R81, R81, 0xfffffff0, !P6 ;  /* 0xfffffff051517807 */ /* 0x000fe80007000000 */
[----:B------:R-:W-:Y:S01]  /*8510*/  IADD3 R79, PT, PT, R82, R81, RZ ;  /* 0x00000051524f7210 */ /* 0x000fe20007ffe0ff */
[C---:B--2---:R-:W-:Y:S01]  /*8520*/  FMUL R0, R32.reuse, R4 ;  /* 0x0000000420007220 */ /* 0x044fe20000400000 */
[C---:B---3--:R-:W-:Y:S01]  /*8530*/  FMUL R2, R32.reuse, R5 ;  /* 0x0000000520027220 */ /* 0x048fe20000400000 */
[C---:B-1----:R-:W-:Y:S01]  /*8540*/  FMUL R3, R32.reuse, R6 ;  /* 0x0000000620037220 */ /* 0x042fe20000400000 */
[----:B------:R-:W-:Y:S01]  /*8550*/  FMUL R7, R32, R7 ;  /* 0x0000000720077220 */ /* 0x000fe20000400000 */
[----:B------:R-:W-:Y:S01]  /*8560*/  FFMA R0, R35, R20, R0 ;  /* 0x0000001423007223 */ /* 0x000fe20000000000 */
[----:B------:R-:W-:Y:S01]  /*8570*/  SHF.L.U32 R20, R41, 0x10, RZ ;  /* 0x0000001029147819 */ /* 0x000fe200000006ff */
[C---:B------:R-:W-:Y:S01]  /*8580*/  FFMA R2, R35.reuse, R21, R2 ;  /* 0x0000001523027223 */ /* 0x040fe20000000002 */
[----:B------:R-:W-:Y:S01]  /*8590*/  SHF.L.U32 R21, R42, 0x10, RZ ;  /* 0x000000102a157819 */ /* 0x000fe200000006ff */
[C---:B------:R-:W-:Y:S01]  /*85a0*/  FMUL R4, R32.reuse, R8 ;  /* 0x0000000820047220 */ /* 0x040fe20000400000 */
[----:B------:R-:W-:Y:S01]  /*85b0*/  FMUL R5, R32, R9 ;  /* 0x0000000920057220 */ /* 0x000fe20000400000 */
[C---:B------:R-:W-:Y:S01]  /*85c0*/  FFMA R3, R35.reuse, R20, R3 ;  /* 0x0000001423037223 */ /* 0x040fe20000000003 */
[----:B------:R-:W-:Y:S01]  /*85d0*/  LOP3.LUT R20, R42, 0xffff0000, RZ, 0xc0, !PT ;  /* 0xffff00002a147812 */ /* 0x000fe200078ec0ff */
[----:B------:R-:W-:Y:S01]  /*85e0*/  FFMA R7, R35, R36, R7 ;  /* 0x0000002423077223 */ /* 0x000fe20000000007 */
[----:B------:R-:W-:Y:S01]  /*85f0*/  LOP3.LUT R36, R43, 0xffff0000, RZ, 0xc0, !PT ;  /* 0xffff00002b247812 */ /* 0x000fe200078ec0ff */
[----:B------:R-:W-:Y:S01]  /*8600*/  FMUL R6, R32, R10 ;  /* 0x0000000a20067220 */ /* 0x000fe20000400000 */
[----:B------:R-:W-:Y:S01]  /*8610*/  F2FP.BF16.F32.PACK_AB R44, R2, R0 ;  /* 0x00000000022c723e */ /* 0x000fe200000010ff */
[----:B------:R-:W-:Y:S01]  /*8620*/  FMUL R11, R32, R11 ;  /* 0x0000000b200b7220 */ /* 0x000fe20000400000 */
[----:B------:R-:W-:Y:S01]  /*8630*/  F2FP.BF16.F32.PACK_AB R45, R7, R3 ;  /* 0x00000003072d723e */ /* 0x000fe200000010ff */
[C---:B------:R-:W-:Y:S01]  /*8640*/  FFMA R4, R35.reuse, R21, R4 ;  /* 0x0000001523047223 */ /* 0x040fe20000000004 */
[C---:B------:R-:W-:Y:S01]  /*8650*/  FFMA R5, R35.reuse, R20, R5 ;  /* 0x0000001423057223 */ /* 0x040fe20000000005 */
[C---:B------:R-:W-:Y:S01]  /*8660*/  FFMA R6, R35.reuse, R37, R6 ;  /* 0x0000002523067223 */ /* 0x040fe20000000006 */
[----:B------:R-:W-:Y:S01]  /*8670*/  SHF.L.U32 R20, R48, 0x10, RZ ;  /* 0x0000001030147819 */ /* 0x000fe200000006ff */
[----:B------:R-:W-:Y:S01]  /*8680*/  FFMA R11, R35, R36, R11 ;  /* 0x00000024230b7223 */ /* 0x000fe2000000000b */
[----:B------:R-:W-:Y:S01]  /*8690*/  FMUL R8, R32, R12 ;  /* 0x0000000c20087220 */ /* 0x000fe20000400000 */
[----:B------:R-:W-:Y:S01]  /*86a0*/  LOP3.LUT R36, R48, 0xffff0000, RZ, 0xc0, !PT ;  /* 0xffff000030247812 */ /* 0x000fe200078ec0ff */
[C---:B------:R-:W-:Y:S01]  /*86b0*/  FMUL R9, R32.reuse, R13 ;  /* 0x0000000d20097220 */ /* 0x040fe20000400000 */
[----:B------:R-:W-:Y:S01]  /*86c0*/  SHF.L.U32 R21, R49, 0x10, RZ ;  /* 0x0000001031157819 */ /* 0x000fe200000006ff */
[C---:B------:R-:W-:Y:S01]  /*86d0*/  FMUL R10, R32.reuse, R14 ;  /* 0x0000000e200a7220 */ /* 0x040fe20000400000 */
[----:B------:R-:W-:Y:S01]  /*86e0*/  FFMA R8, R35, R20, R8 ;  /* 0x0000001423087223 */ /* 0x000fe20000000008 */
[----:B------:R-:W-:Y:S01]  /*86f0*/  LOP3.LUT R20, R49, 0xffff0000, RZ, 0xc0, !PT ;  /* 0xffff000031147812 */ /* 0x000fe200078ec0ff */
[C---:B------:R-:W-:Y:S01]  /*8700*/  FFMA R9, R35.reuse, R36, R9 ;  /* 0x0000002423097223 */ /* 0x040fe20000000009 */
[----:B------:R-:W-:Y:S01]  /*8710*/  FMUL R15, R32, R15 ;  /* 0x0000000f200f7220 */ /* 0x000fe20000400000 */
[C---:B------:R-:W-:Y:S01]  /*8720*/  FFMA R10, R35.reuse, R21, R10 ;  /* 0x00000015230a7223 */ /* 0x040fe2000000000a */
[----:B------:R-:W-:Y:S01]  /*8730*/  SHF.L.U32 R21, R50, 0x10, RZ ;  /* 0x0000001032157819 */ /* 0x000fe200000006ff */
[----:B------:R-:W-:Y:S01]  /*8740*/  FMUL R12, R32, R16 ;  /* 0x00000010200c7220 */ /* 0x000fe20000400000 */
[----:B------:R-:W-:Y:S01]  /*8750*/  LOP3.LUT R36, R50, 0xffff0000, RZ, 0xc0, !PT ;  /* 0xffff000032247812 */ /* 0x000fe200078ec0ff */
[----:B------:R-:W-:Y:S01]  /*8760*/  FFMA R15, R35, R20, R15 ;  /* 0x00000014230f7223 */ /* 0x000fe2000000000f */
[C---:B------:R-:W-:Y:S01]  /*8770*/  FMUL R13, R32.reuse, R17 ;  /* 0x00000011200d7220 */ /* 0x040fe20000400000 */
[C---:B------:R-:W-:Y:S01]  /*8780*/  SHF.L.U32 R37, R51.reuse, 0x10, RZ ;  /* 0x0000001033257819 */ /* 0x040fe200000006ff */
[C---:B------:R-:W-:Y:S01]  /*8790*/  FMUL R14, R32.reuse, R18 ;  /* 0x00000012200e7220 */ /* 0x040fe20000400000 */
[----:B------:R-:W-:Y:S01]  /*87a0*/  LOP3.LUT R20, R51, 0xffff0000, RZ, 0xc0, !PT ;  /* 0xffff000033147812 */ /* 0x000fe200078ec0ff */
[----:B------:R-:W-:Y:S01]  /*87b0*/  FMUL R19, R32, R19 ;  /* 0x0000001320137220 */ /* 0x000fe20000400000 */
[----:B------:R-:W-:Y:S01]  /*87c0*/  F2FP.BF16.F32.PACK_AB R46, R5, R4 ;  /* 0x00000004052e723e */ /* 0x000fe200000010ff */
[----:B------:R-:W-:Y:S01]  /*87d0*/  FFMA R12, R35, R21, R12 ;  /* 0x00000015230c7223 */ /* 0x000fe2000000000c */
[----:B------:R-:W-:Y:S01]  /*87e0*/  F2FP.BF16.F32.PACK_AB R47, R11, R6 ;  /* 0x000000060b2f723e */ /* 0x000fe200000010ff */
[C---:B------:R-:W-:Y:S01]  /*87f0*/  FFMA R13, R35.reuse, R36, R13 ;  /* 0x00000024230d7223 */ /* 0x040fe2000000000d */
[C---:B------:R-:W-:Y:S01]  /*8800*/  FFMA R14, R35.reuse, R37, R14 ;  /* 0x00000025230e7223 */ /* 0x040fe2000000000e */
[----:B------:R-:W-:Y:S01]  /*8810*/  FFMA R19, R35, R20, R19 ;  /* 0x0000001423137223 */ /* 0x000fe20000000013 */
[----:B------:R-:W-:Y:S01]  /*8820*/  F2FP.BF16.F32.PACK_AB R84, R9, R8 ;  /* 0x000000080954723e */ /* 0x000fe200000010ff */
[----:B------:R1:W-:Y:S01]  /*8830*/  STS.128 [R77+UR48+0x500], R44 ;  /* 0x0005002c4d007988 */ /* 0x0003e20008000c30 */
[----:B------:R-:W-:Y:S02]  /*8840*/  F2FP.BF16.F32.PACK_AB R85, R15, R10 ;  /* 0x0000000a0f55723e */ /* 0x000fe400000010ff */
[----:B------:R-:W-:Y:S02]  /*8850*/  F2FP.BF16.F32.PACK_AB R86, R13, R12 ;  /* 0x0000000c0d56723e */ /* 0x000fe400000010ff */
[----:B------:R-:W-:Y:S05]  /*8860*/  F2FP.BF16.F32.PACK_AB R87, R19, R14 ;  /* 0x0000000e1357723e */ /* 0x000fea00000010ff */
[----:B------:R1:W-:Y:S01]  /*8870*/  STS.128 [R79+0x500], R84 ;  /* 0x000500544f007388 */ /* 0x0003e20000000c00 */
[----:B------:R-:W-:Y:S01]  /*8880*/  @!PT LDS RZ, [RZ] ;  /* 0x00000000fffff984 */ /* 0x000fe20000000800 */
[----:B------:R-:W-:Y:S01]  /*8890*/  @!PT LDS RZ, [RZ] ;  /* 0x00000000fffff984 */ /* 0x000fe20000000800 */
[----:B------:R-:W-:Y:S01]  /*88a0*/  @!PT LDS RZ, [RZ] ;  /* 0x00000000fffff984 */ /* 0x000fe20000000800 */
[----:B------:R-:W-:Y:S01]  /*88b0*/  @!PT LDS RZ, [RZ] ;  /* 0x00000000fffff984 */ /* 0x000fe20000000800 */
[----:B------:R2:W-:Y:S07]  /*88c0*/  MEMBAR.ALL.CTA ;  /* 0x0000000000007992 */ /* 0x0005ee0000008000 */
[----:B--2---:R-:W2:Y:S02]  /*88d0*/  FENCE.VIEW.ASYNC.S ;  /* 0x00000000000073c6 */ /* 0x004ea40000000000 */
[----:B--2---:R-:W-:Y:S06]  /*88e0*/  BAR.SYNC.DEFER_BLOCKING 0x1, 0x80 ;  /* 0x0042000000007b1d */ /* 0x004fec0000010000 */
[----:B------:R-:W-:Y:S05]  /*88f0*/  @P0 BRA `(.L_x_166) ;  /* 0x0000000000380947 */ /* 0x000fea0003800000 */
[----:B------:R-:W-:Y:S02]  /*8900*/  UIADD3 UR4, UPT, UPT, UR48, 0x500, URZ ;  /* 0x0000050030047890 */ /* 0x000fe4000fffe0ff */
[----:B------:R-:W-:Y:S01]  /*8910*/  UIADD3 UR8, UP0, UPT, UR52, 0x680, URZ ;  /* 0x0000068034087890 */ /* 0x000fe2000ff1e0ff */
[----:B------:R-:W-:Y:S01]  /*8920*/  UMOV UR43, UR36 ;  /* 0x00000024002b7c82 */ /* 0x000fe20008000000 */
[----:B------:R-:W-:Y:S02]  /*8930*/  UIADD3 UR5, UPT, UPT, UR41, 0x40, URZ ;  /* 0x0000004029057890 */ /* 0x000fe4000fffe0ff */
[----:B------:R-:W-:Y:S01]  /*8940*/  MOV R67, UR4 ;  /* 0x0000000400437c02 */ /* 0x000fe20008000f00 */
[----:B------:R-:W-:Y:S02]  /*8950*/  UIADD3.X UR9, UPT, UPT, URZ, UR53, URZ, UP0, !UPT ;  /* 0x00000035ff097290 */ /* 0x000fe400087fe4ff */
[----:B------:R-:W-:Y:S01]  /*8960*/  UIADD3 UR4, UPT, UPT, UR48, 0xd00, URZ ;  /* 0x00000d0030047890 */ /* 0x000fe2000fffe0ff */
[----:B------:R-:W-:Y:S01]  /*8970*/  R2UR UR40, R67 ;  /* 0x00000000432872ca */ /* 0x000fe200000e0000 */
[----:B------:R-:W-:Y:S01]  /*8980*/  UMOV UR6, UR42 ;  /* 0x0000002a00067c82 */ /* 0x000fe20008000000 */
[----:B------:R-:W-:Y:S11]  /*8990*/  UMOV UR7, UR36 ;  /* 0x0000002400077c82 */ /* 0x000ff60008000000 */
[----:B------:R2:W-:Y:S01]  /*89a0*/  UTMASTG.3D [UR40], [UR8] ;  /* 0x00000028080073b5 */ /* 0x0005e20008010000 */
[----:B------:R2:W-:Y:S01]  /*89b0*/  UTMASTG.3D [UR4], [UR8] ;  /* 0x00000004080073b5 */ /* 0x0005e20008010000 */
[----:B------:R0:W-:Y:S01]  /*89c0*/  UTMACMDFLUSH ;  /* 0x00000000000079b7 */ /* 0x0001e20000000000 */
[----:B--2---:R-:W-:Y:S04]  /*89d0*/  DEPBAR.LE SB0, 0x1 ;  /* 0x000080400000791a */ /* 0x004fe80000000000 */
.L_x_166:
[----:B------:R-:W-:Y:S05]  /*89e0*/  BSYNC.RECONVERGENT B0 ;  /* 0x0000000000007941 */ /* 0x000fea0003800200 */
.L_x_165:
[----:B------:R-:W-:Y:S01]  /*89f0*/  BAR.SYNC.DEFER_BLOCKING 0x1, 0x80 ;  /* 0x0042000000007b1d */ /* 0x000fe20000010000 */
[----:B------:R-:W-:Y:S01]  /*8a00*/  ISETP.NE.AND P1, PT, R78, RZ, PT ;  /* 0x000000ff4e00720c */ /* 0x000fe20003f25270 */
[----:B------:R-:W-:Y:S01]  /*8a10*/  UISETP.NE.AND UP0, UPT, UR49, URZ, UPT ;  /* 0x000000ff3100728c */ /* 0x000fe2000bf05270 */
[----:B------:R-:W-:Y:S11]  /*8a20*/  LEA R3, R38, UR48, 0x3 ;  /* 0x0000003026037c11 */ /* 0x000ff6000f8e18ff */
[----:B------:R-:W-:Y:S01]  /*8a30*/  @P1 SHF.L.U32 R2, R71, 0x1f, RZ ;  /* 0x0000001f47021819 */ /* 0x000fe200000006ff */
[----:B------:R-:W-:Y:S06]  /*8a40*/  BRA.U !UP0, `(.L_x_167) ;  /* 0x0000000108247547 */ /* 0x000fec000b800000 */
[----:B------:R-:W-:Y:S01]  /*8a50*/  IMAD.U32 R5, RZ, RZ, UR51 ;  /* 0x00000033ff057e24 */ /* 0x000fe2000f8e00ff */
[----:B------:R-:W-:Y:S01]  /*8a60*/  MOV R0, UR37 ;  /* 0x0000002500007c02 */ /* 0x000fe20008000f00 */
[----:B------:R-:W-:Y:S03]  /*8a70*/  UIADD3 UR51, UPT, UPT, UR51, 0x1, URZ ;  /* 0x0000000133337890 */ /* 0x000fe6000fffe0ff */
[----:B------:R-:W-:Y:S01]  /*8a80*/  @P1 LEA R5, R5, UR48, 0x3 ;  /* 0x0000003005051c11 */ /* 0x000fe2000f8e18ff */
[----:B------:R-:W-:Y:S04]  /*8a90*/  UISETP.NE.AND UP0, UPT, UR51, 0x4, UPT ;  /* 0x000000043300788c */ /* 0x000fe8000bf05270 */
[----:B------:R-:W-:Y:S01]  /*8aa0*/  @P1 VIADD R5, R5, 0x360 ;  /* 0x0000036005051836 */ /* 0x000fe20000000000 */
[----:B------:R-:W-:Y:S04]  /*8ab0*/  USEL UR51, UR51, URZ, UP0 ;  /* 0x000000ff33337287 */ /* 0x000fe80008000000 */
[----:B------:R-:W-:Y:S04]  /*8ac0*/  @P1 PRMT R0, R0, 0x654, R5 ;  /* 0x0000065400001816 */ /* 0x000fe80000000005 */
[----:B------:R2:W-:Y:S04]  /*8ad0*/  @P1 SYNCS.ARRIVE.TRANS64.RED.A1T0 RZ, [R0+URZ], RZ ;  /* 0x000000ff00ff19a7 */ /* 0x0005e800081004ff */
.L_x_167:
[----:B------:R-:W3:Y:S01]  /*8ae0*/  @P1 SYNCS.PHASECHK.TRANS64.TRYWAIT P0, [R3+URZ+0x340], R2 ;  /* 0x00034002030015a7 */ /* 0x000ee200080011ff */
[----:B------:R-:W-:Y:S01]  /*8af0*/  BSSY B1, `(.L_x_168) ;  /* 0x0000012000017945 */ /* 0x000fe20003800000 */
[----:B---3--:R-:W-:Y:S03]  /*8b00*/  @P1 SEL R39, RZ, 0x1, !P0 ;  /* 0x00000001ff271807 */ /* 0x008fe60004000000 */
[----:B------:R-:W-:Y:S05]  /*8b10*/  @!P1 BRA `(.L_x_169) ;  /* 0x00000000003c9947 */ /* 0x000fea0003800000 */
[----:B------:R-:W-:Y:S01]  /*8b20*/  ISETP.NE.AND P1, PT, R80, RZ, PT ;  /* 0x000000ff5000720c */ /* 0x000fe20003f25270 */
[----:B------:R-:W-:Y:S01]  /*8b30*/  BSSY B0, `(.L_x_170) ;  /* 0x0000009000007945 */ /* 0x000fe20003800000 */
[----:B------:R-:W-:Y:S11]  /*8b40*/  ISETP.NE.AND P0, PT, R39, RZ, PT ;  /* 0x000000ff2700720c */ /* 0x000ff60003f05270 */
[----:B------:R-:W-:Y:S05]  /*8b50*/  @P1 IMAD R4, R38, 0x1000, R77 ;  /* 0x0000100026041824 */ /* 0x000fea00078e024d */
[----:B------:R-:W-:Y:S05]  /*8b60*/  @P1 IADD3 R2, PT, PT, R4, UR48, RZ ;  /* 0x0000003004021c10 */ /* 0x000fea000fffe0ff */
[----:B------:R-:W-:Y:S01]  /*8b70*/  @P1 IMAD.IADD R2, R81, 0x1, R2 ;  /* 0x0000000151021824 */ /* 0x000fe200078e0202 */
[----:B------:R-:W-:Y:S06]  /*8b80*/  @P0 BRA `(.L_x_171) ;  /* 0x00000000000c0947 */ /* 0x000fec0003800000 */
[----:B--2---:R-:W-:Y:S04]  /*8b90*/  SHF.L.U32 R0, R71, 0x1f, RZ ;  /* 0x0000001f47007819 */ /* 0x004fe800000006ff */
[----:B------:R-:W2:Y:S02]  /*8ba0*/  SYNCS.PHASECHK.TRANS64.TRYWAIT P0, [R3+URZ+0x340], R0 ;  /* 0x00034000030075a7 */ /* 0x000ea400080011ff */
[----:B--2---:R-:W-:Y:S05]  /*8bb0*/  @!P0 BRA `(.L_x_172) ;  /* 0x00000038008c8947 */ /* 0x004fea0003800000 */
.L_x_171:
[----:B------:R-:W-:Y:S05]  /*8bc0*/  BSYNC B0 ;  /* 0x0000000000007941 */ /* 0x000fea0003800000 */
.L_x_170:
[----:B------:R-:W-:Y:S02]  /*8bd0*/  ISETP.NE.AND P0, PT, R80, RZ, PT ;  /* 0x000000ff5000720c */ /* 0x000fe40003f05270 */
[----:B------:R-:W-:Y:S11]  /*8be0*/  IADD3 R38, PT, PT, R38, 0x1, RZ ;  /* 0x0000000126267810 */ /* 0x000ff60007ffe0ff */
[----:B------:R3:W4:Y:S04]  /*8bf0*/  @P0 LDS.128 R40, [R4+UR48+0x500] ;  /* 0x0005003004280984 */ /* 0x0007280008000c00 */
[----:B------:R3:W1:Y:S02]  /*8c00*/  @P0 LDS.128 R48, [R2+0x500] ;  /* 0x0005000002300984 */ /* 0x0006640000000c00 */
.L_x_169:
[----:B------:R-:W-:Y:S05]  /*8c10*/  BSYNC B1 ;  /* 0x0000000000017941 */ /* 0x000fea0003800000 */
.L_x_168:
[----:B--2---:R-:W-:Y:S05]  /*8c20*/  VIADD R3, R34, 0x10 ;  /* 0x0000001022037836 */ /* 0x004fea0000000000 */
[----:B------:R-:W-:Y:S04]  /*8c30*/  SHF.R.U32.HI R3, RZ, 0x15, R3 ;  /* 0x00000015ff037819 */ /* 0x000fe80000011603 */
[----:B------:R-:W-:Y:S11]  /*8c40*/  LOP3.LUT P0, RZ, R3, 0x3, R66, 0x48, !PT ;  /* 0x0000000303ff7812 */ /* 0x000ff60007804842 */
[----:B------:R-:W-:Y:S02]  /*8c50*/  @!UPT UIADD3 URZ, UPT, UPT, URZ, URZ, URZ ;  /* 0x000000fffffff290 */ /* 0x000fe4000fffe0ff */
[----:B------:R-:W-:Y:S05]  /*8c60*/  @!P0 BRA `(.L_x_173) ;  /* 0x0000000000408947 */ /* 0x000fea0003800000 */
[----:B------:R-:W2:Y:S01]  /*8c70*/  LDCU.64 UR8, c[0x4][0x70] ;  /* 0x01000e00ff0877ac */ /* 0x000ea20008000a00 */
[----:B------:R-:W-:Y:S01]  /*8c80*/  MOV R3, 0x0 ;  /* 0x0000000000037802 */ /* 0x000fe20000000f00 */
[----:B------:R-:W-:Y:S02]  /*8c90*/  HFMA2 R12, -RZ, RZ, 0, 5.9604644775390625e-08 ;  /* 0x00000001ff0c7431 */ /* 0x000fe400000001ff */
[----:B------:R-:W-:Y:S02]  /*8ca0*/  IMAD.MOV.U32 R8, RZ, RZ, 0x192 ;  /* 0x00000192ff087424 */ /* 0x000fe400078e00ff */
[----:B------:R-:W-:Y:S01]  /*8cb0*/  IMAD.MOV.U32 R13, RZ, RZ, RZ ;  /* 0x000000ffff0d7224 */ /* 0x000fe200078e00ff */
[----:B------:R-:W5:Y:S01]  /*8cc0*/  LDCU.64 UR6, c[0x4][0x78] ;  /* 0x01000f00ff0677ac */ /* 0x000f620008000a00 */
[----:B---3--:R-:W3:Y:S01]  /*8cd0*/  LDC.64 R2, c[0x4][R3] ;  /* 0x0100000003027b82 */ /* 0x008ee20000000a00 */
[----:B------:R-:W4:Y:S01]  /*8ce0*/  LDCU.64 UR4, c[0x4][0x10] ;  /* 0x01000200ff0477ac */ /* 0x000f220008000a00 */
[----:B--2---:R-:W-:Y:S01]  /*8cf0*/  MOV R5, UR9 ;  /* 0x0000000900057c02 */ /* 0x004fe20008000f00 */
[----:B------:R-:W-:Y:S01]  /*8d00*/  IMAD.U32 R4, RZ, RZ, UR8 ;  /* 0x00000008ff047e24 */ /* 0x000fe2000f8e00ff */
[----:B-----5:R-:W-:Y:S01]  /*8d10*/  MOV R7, UR7 ;  /* 0x0000000700077c02 */ /* 0x020fe20008000f00 */
[----:B------:R-:W-:Y:S01]  /*8d20*/  IMAD.U32 R6, RZ, RZ, UR6 ;  /* 0x00000006ff067e24 */ /* 0x000fe2000f8e00ff */
[----:B----4-:R-:W-:Y:S01]  /*8d30*/  MOV R11, UR5 ;  /* 0x00000005000b7c02 */ /* 0x010fe20008000f00 */
[----:B------:R-:W-:Y:S02]  /*8d40*/  IMAD.U32 R10, RZ, RZ, UR4 ;  /* 0x00000004ff0a7e24 */ /* 0x000fe4000f8e00ff */
[----:B------:R-:W-:Y:S07]  /*8d50*/  LEPC R20, `(.L_x_173) ;  /* 0x000000001014794e */ /* 0x000fee0000000000 */
[----:B-1-3--:R-:W-:Y:S05]  /*8d60*/  CALL.ABS.NOINC R2 ;  /* 0x0000000002007343 */ /* 0x00afea0003c00000 */
.L_x_173:
[----:B----4-:R-:W-:Y:S01]  /*8d70*/  SHF.L.U32 R20, R40, 0x10, RZ ;  /* 0x0000001028147819 */ /* 0x010fe200000006ff */
[----:B------:R-:W-:Y:S05]  /*8d80*/  WARPSYNC.ALL ;  /* 0x0000000000007948 */ /* 0x000fea0003800000 */
[----:B------:R-:W-:Y:S01]  /*8d90*/  R2UR UR4, R34 ;  /* 0x00000000220472ca */ /* 0x000fe200000e0000 */
[----:B------:R-:W-:Y:S01]  /*8da0*/  BSSY.RECONVERGENT B0, `(.L_x_174) ;  /* 0x000005a000007945 */ /* 0x000fe20003800200 */
[----:B------:R-:W-:Y:S02]  /*8db0*/  LOP3.LUT R21, R40, 0xffff0000, RZ, 0xc0, !PT ;  /* 0xffff000028157812 */ /* 0x000fe400078ec0ff */
[----:B------:R-:W-:Y:S02]  /*8dc0*/  LOP3.LUT R36, R41, 0xffff0000, RZ, 0xc0, !PT ;  /* 0xffff000029247812 */ /* 0x000fe400078ec0ff */
[----:B-1----:R-:W-:Y:S02]  /*8dd0*/  SHF.L.U32 R37, R48, 0x10, RZ ;  /* 0x0000001030257819 */ /* 0x002fe400000006ff */
[----:B------:R-:W-:Y:S02]  /*8de0*/  ISETP.NE.AND P6, PT, R78, RZ, PT ;  /* 0x000000ff4e00720c */ /* 0x000fe40003fc5270 */
[----:B------:R-:W-:Y:S02]  /*8df0*/  ISETP.NE.AND P0, PT, R72, RZ, PT ;  /* 0x000000ff4800720c */ /* 0x000fe40003f05270 */
[----:B------:R-:W-:Y:S01]  /*8e00*/  MOV R82, UR51 ;  /* 0x0000003300527c02 */ /* 0x000fe20008000f00 */
[----:B---3--:R-:W1:Y:S01]  /*8e10*/  LDTM.x16 R4, tmem[UR4+0x10] ;  /* 0x00001004000479ee */ /* 0x008e620008240000 */
[----:B------:R-:W-:Y:S07]  /*8e20*/  MOV R83, UR37 ;  /* 0x0000002500537c02 */ /* 0x000fee0008000f00 */
[----:B------:R-:W-:Y:S02]  /*8e30*/  @P6 LEA R82, R82, UR48, 0x3 ;  /* 0x0000003052526c11 */ /* 0x000fe4000f8e18ff */
[----:B------:R-:W-:Y:S02]  /*8e40*/  @P6 SHF.L.U32 R88, R71, 0x1f, RZ ;  /* 0x0000001f47586819 */ /* 0x000fe400000006ff */
[----:B------:R-:W-:Y:S04]  /*8e50*/  @P6 IADD3 R82, PT, PT, R82, 0x360, RZ ;  /* 0x0000036052526810 */ /* 0x000fe80007ffe0ff */
[----:B------:R-:W-:Y:S02]  /*8e60*/  @P6 PRMT R82, R83, 0x654, R82 ;  /* 0x0000065453526816 */ /* 0x000fe40000000052 */
[----:B------:R-:W-:Y:S01]  /*8e70*/  LEA R83, R38, UR48, 0x3 ;  /* 0x0000003026537c11 */ /* 0x000fe2000f8e18ff */
[C---:B-1----:R-:W-:Y:S01]  /*8e80*/  FMUL R0, R32.reuse, R4 ;  /* 0x0000000420007220 */ /* 0x042fe20000400000 */
[C---:B------:R-:W-:Y:S01]  /*8e90*/  FMUL R2, R32.reuse, R5 ;  /* 0x0000000520027220 */ /* 0x040fe20000400000 */
[C---:B------:R-:W-:Y:S01]  /*8ea0*/  FMUL R3, R32.reuse, R6 ;  /* 0x0000000620037220 */ /* 0x040fe20000400000 */
[C---:B------:R-:W-:Y:S01]  /*8eb0*/  FMUL R7, R32.reuse, R7 ;  /* 0x0000000720077220 */ /* 0x040fe20000400000 */
[----:B------:R-:W-:Y:S01]  /*8ec0*/  FFMA R0, R35, R20, R0 ;  /* 0x0000001423007223 */ /* 0x000fe20000000000 */
[----:B------:R-:W-:Y:S01]  /*8ed0*/  SHF.L.U32 R20, R41, 0x10, RZ ;  /* 0x0000001029147819 */ /* 0x000fe200000006ff */
[----:B------:R-:W-:Y:S01]  /*8ee0*/  FFMA R2, R35, R21, R2 ;  /* 0x0000001523027223 */ /* 0x000fe20000000002 */
[----:B------:R-:W-:Y:S01]  /*8ef0*/  SHF.L.U32 R21, R43, 0x10, RZ ;  /* 0x000000102b157819 */ /* 0x000fe200000006ff */
[C---:B------:R-:W-:Y:S01]  /*8f00*/  FMUL R4, R32.reuse, R8 ;  /* 0x0000000820047220 */ /* 0x040fe20000400000 */
[----:B------:R-:W-:Y:S01]  /*8f10*/  FMUL R5, R32, R9 ;  /* 0x0000000920057220 */ /* 0x000fe20000400000 */
[C---:B------:R-:W-:Y:S01]  /*8f20*/  FFMA R3, R35.reuse, R20, R3 ;  /* 0x0000001423037223 */ /* 0x040fe20000000003 */
[----:B------:R-:W-:Y:S01]  /*8f30*/  SHF.L.U32 R20, R42, 0x10, RZ ;  /* 0x000000102a147819 */ /* 0x000fe200000006ff */
[----:B------:R-:W-:Y:S01]  /*8f40*/  FFMA R7, R35, R36, R7 ;  /* 0x0000002423077223 */ /* 0x000fe20000000007 */
[----:B------:R-:W-:Y:S01]  /*8f50*/  LOP3.LUT R36, R43, 0xffff0000, RZ, 0xc0, !PT ;  /* 0xffff00002b247812 */ /* 0x000fe200078ec0ff */
[----:B------:R-:W-:Y:S01]  /*8f60*/  FMUL R6, R32, R10 ;  /* 0x0000000a20067220 */ /* 0x000fe20000400000 */
[----:B------:R-:W-:Y:S01]  /*8f70*/  F2FP.BF16.F32.PACK_AB R44, R2, R0 ;  /* 0x00000000022c723e */ /* 0x000fe200000010ff */
[C---:B------:R-:W-:Y:S01]  /*8f80*/  FFMA R4, R35.reuse, R20, R4 ;  /* 0x0000001423047223 */ /* 0x040fe20000000004 */
[----:B------:R-:W-:Y:S01]  /*8f90*/  LOP3.LUT R20, R42, 0xffff0000, RZ, 0xc0, !PT ;  /* 0xffff00002a147812 */ /* 0x000fe200078ec0ff */
[C---:B------:R-:W-:Y:S01]  /*8fa0*/  FMUL R11, R32.reuse, R11 ;  /* 0x0000000b200b7220 */ /* 0x040fe20000400000 */
[C---:B------:R-:W-:Y:S01]  /*8fb0*/  FMUL R8, R32.reuse, R12 ;  /* 0x0000000c20087220 */ /* 0x040fe20000400000 */
[C---:B------:R-:W-:Y:S01]  /*8fc0*/  FMUL R9, R32.reuse, R13 ;  /* 0x0000000d20097220 */ /* 0x040fe20000400000 */
[----:B------:R-:W-:Y:S01]  /*8fd0*/  FMUL R10, R32, R14 ;  /* 0x0000000e200a7220 */ /* 0x000fe20000400000 */
[C---:B------:R-:W-:Y:S01]  /*8fe0*/  FFMA R5, R35.reuse, R20, R5 ;  /* 0x0000001423057223 */ /* 0x040fe20000000005 */
[----:B------:R-:W-:Y:S01]  /*8ff0*/  LOP3.LUT R20, R48, 0xffff0000, RZ, 0xc0, !PT ;  /* 0xffff000030147812 */ /* 0x000fe200078ec0ff */
[C---:B------:R-:W-:Y:S01]  /*9000*/  FFMA R6, R35.reuse, R21, R6 ;  /* 0x0000001523067223 */ /* 0x040fe20000000006 */
[C---:B------:R-:W-:Y:S01]  /*9010*/  FFMA R11, R35.reuse, R36, R11 ;  /* 0x00000024230b7223 */ /* 0x040fe2000000000b */
[----:B------:R-:W-:Y:S01]  /*9020*/  FFMA R8, R35, R37, R8 ;  /* 0x0000002523087223 */ /* 0x000fe20000000008 */
[----:B------:R-:W-:Y:S01]  /*9030*/  SHF.L.U32 R21, R49, 0x10, RZ ;  /* 0x0000001031157819 */ /* 0x000fe200000006ff */
[----:B------:R-:W-:Y:S01]  /*9040*/  FFMA R9, R35, R20, R9 ;  /* 0x0000001423097223 */ /* 0x000fe20000000009 */
[----:B------:R-:W-:Y:S01]  /*9050*/  LOP3.LUT R20, R49, 0xffff0000, RZ, 0xc0, !PT ;  /* 0xffff000031147812 */ /* 0x000fe200078ec0ff */
[C---:B------:R-:W-:Y:S01]  /*9060*/  FMUL R15, R32.reuse, R15 ;  /* 0x0000000f200f7220 */ /* 0x040fe20000400000 */
[----:B------:R-:W-:Y:S01]  /*9070*/  FMUL R12, R32, R16 ;  /* 0x00000010200c7220 */ /* 0x000fe20000400000 */
[C---:B------:R-:W-:Y:S01]  /*9080*/  FFMA R10, R35.reuse, R21, R10 ;  /* 0x00000015230a7223 */ /* 0x040fe2000000000a */
[C---:B------:R-:W-:Y:S01]  /*9090*/  SHF.L.U32 R21, R50.reuse, 0x10, RZ ;  /* 0x0000001032157819 */ /* 0x040fe200000006ff */
[----:B------:R-:W-:Y:S01]  /*90a0*/  FFMA R15, R35, R20, R15 ;  /* 0x00000014230f7223 */ /* 0x000fe2000000000f */
[----:B------:R-:W-:Y:S01]  /*90b0*/  LOP3.LUT R20, R50, 0xffff0000, RZ, 0xc0, !PT ;  /* 0xffff000032147812 */ /* 0x000fe200078ec0ff */
        /* <DEDUP_REMOVED lines=8> */
[----:B------:R-:W-:Y:S01]  /*9140*/  FFMA R13, R35, R20, R13 ;  /* 0x00000014230d7223 */ /* 0x000fe2000000000d */
[----:B------:R-:W-:Y:S01]  /*9150*/  F2FP.BF16.F32.PACK_AB R47, R11, R6 ;  /* 0x000000060b2f723e */ /* 0x000fe200000010ff */
[C---:B------:R-:W-:Y:S01]  /*9160*/  FFMA R14, R35.reuse, R37, R14 ;  /* 0x00000025230e7223 */ /* 0x040fe2000000000e */
[----:B------:R-:W-:Y:S01]  /*9170*/  FFMA R19, R35, R36, R19 ;  /* 0x0000002423137223 */ /* 0x000fe20000000013 */
[----:B------:R-:W-:Y:S02]  /*9180*/  F2FP.BF16.F32.PACK_AB R84, R9, R8 ;  /* 0x000000080954723e */ /* 0x000fe400000010ff */
        /* <DEDUP_REMOVED lines=13> */
[----:B------:R-:W-:Y:S02]  /*9260*/  UIADD3 UR12, UP0, UPT, UR52, 0x680, URZ ;  /* 0x00000680340c7890 */ /* 0x000fe4000ff1e0ff */
[----:B------:R-:W-:Y:S02]  /*9270*/  UIADD3 UR9, UPT, UPT, UR41, 0x10, URZ ;  /* 0x0000001029097890 */ /* 0x000fe4000fffe0ff */
[----:B------:R-:W-:Y:S02]  /*9280*/  UIADD3 UR8, UPT, UPT, UR48, 0x1500, URZ ;  /* 0x0000150030087890 */ /* 0x000fe4000fffe0ff */
[----:B------:R-:W-:Y:S01]  /*9290*/  UIADD3.X UR13, UPT, UPT, URZ, UR53, URZ, UP0, !UPT ;  /* 0x00000035ff0d7290 */ /* 0x000fe200087fe4ff */
[----:B------:R-:W-:Y:S01]  /*92a0*/  UMOV UR10, UR42 ;  /* 0x0000002a000a7c82 */ /* 0x000fe20008000000 */
[----:B------:R-:W-:Y:S01]  /*92b0*/  UMOV UR11, UR36 ;  /* 0x00000024000b7c82 */ /* 0x000fe20008000000 */
[----:B------:R-:W-:Y:S02]  /*92c0*/  UIADD3 UR5, UPT, UPT, UR41, 0x50, URZ ;  /* 0x0000005029057890 */ /* 0x000fe4000fffe0ff */
[----:B------:R-:W-:Y:S01]  /*92d0*/  UIADD3 UR4, UPT, UPT, UR48, 0x1d00, URZ ;  /* 0x00001d0030047890 */ /* 0x000fe2000fffe0ff */
[----:B------:R-:W-:Y:S03]  /*92e0*/  UMOV UR6, UR42 ;  /* 0x0000002a00067c82 */ /* 0x000fe60008000000 */
[----:B------:R2:W-:Y:S01]  /*92f0*/  UTMASTG.3D [UR8], [UR12] ;  /* 0x000000080c0073b5 */ /* 0x0005e20008010000 */
[----:B------:R-:W-:Y:S04]  /*9300*/  UMOV UR7, UR36 ;  /* 0x0000002400077c82 */ /* 0x000fe80008000000 */
[----:B------:R2:W-:Y:S01]  /*9310*/  UTMASTG.3D [UR4], [UR12] ;  /* 0x000000040c0073b5 */ /* 0x0005e20008010000 */
[----:B------:R0:W-:Y:S01]  /*9320*/  UTMACMDFLUSH ;  /* 0x00000000000079b7 */ /* 0x0001e20000000000 */
[----:B--2---:R-:W-:Y:S04]  /*9330*/  DEPBAR.LE SB0, 0x1 ;  /* 0x000080400000791a */ /* 0x004fe80000000000 */
.L_x_175:
[----:B------:R-:W-:Y:S05]  /*9340*/  BSYNC.RECONVERGENT B0 ;  /* 0x0000000000007941 */ /* 0x000fea0003800200 */
.L_x_174:
[----:B------:R-:W-:Y:S01]  /*9350*/  BAR.SYNC.DEFER_BLOCKING 0x1, 0x80 ;  /* 0x0042000000007b1d */ /* 0x000fe20000010000 */
[----:B------:R-:W-:Y:S04]  /*9360*/  UIADD3 UR40, UPT, UPT, UR51, 0x1, URZ ;  /* 0x0000000133287890 */ /* 0x000fe8000fffe0ff */
[----:B------:R-:W-:Y:S04]  /*9370*/  UISETP.NE.AND UP0, UPT, UR40, 0x4, UPT ;  /* 0x000000042800788c */ /* 0x000fe8000bf05270 */
[----:B------:R-:W-:Y:S01]  /*9380*/  USEL UR40, UR40, URZ, UP0 ;  /* 0x000000ff28287287 */ /* 0x000fe20008000000 */
[----:B------:R2:W-:Y:S01]  /*9390*/  @P6 SYNCS.ARRIVE.TRANS64.RED.A1T0 RZ, [R82+URZ], RZ ;  /* 0x000000ff52ff69a7 */ /* 0x0005e200081004ff */
[----:B------:R-:W-:Y:S01]  /*93a0*/  BSSY B1, `(.L_x_176) ;  /* 0x0000013000017945 */ /* 0x000fe20003800000 */
[----:B------:R-:W3:Y:S02]  /*93b0*/  @P6 SYNCS.PHASECHK.TRANS64.TRYWAIT P0, [R83+URZ+0x340], R88 ;  /* 0x00034058530065a7 */ /* 0x000ee400080011ff */
[----:B---3--:R-:W-:Y:S01]  /*93c0*/  @P6 SEL R39, RZ, 0x1, !P0 ;  /* 0x00000001ff276807 */ /* 0x008fe20004000000 */
[----:B--2---:R-:W-:Y:S06]  /*93d0*/  @!P6 BRA `(.L_x_177) ;  /* 0x00000000003ce947 */ /* 0x004fec0003800000 */
[----:B------:R-:W-:Y:S01]  /*93e0*/  ISETP.NE.AND P1, PT, R80, RZ, PT ;  /* 0x000000ff5000720c */ /* 0x000fe20003f25270 */
[----:B------:R-:W-:Y:S01]  /*93f0*/  BSSY B0, `(.L_x_178) ;  /* 0x0000009000007945 */ /* 0x000fe20003800000 */
[----:B------:R-:W-:Y:S11]  /*9400*/  ISETP.NE.AND P0, PT, R39, RZ, PT ;  /* 0x000000ff2700720c */ /* 0x000ff60003f05270 */
[----:B------:R-:W-:Y:S05]  /*9410*/  @P1 IMAD R2, R38, 0x1000, R77 ;  /* 0x0000100026021824 */ /* 0x000fea00078e024d */
[----:B------:R-:W-:Y:S05]  /*9420*/  @P1 IADD3 R0, PT, PT, R2, UR48, RZ ;  /* 0x0000003002001c10 */ /* 0x000fea000fffe0ff */
[----:B------:R-:W-:Y:S01]  /*9430*/  @P1 IMAD.IADD R0, R81, 0x1, R0 ;  /* 0x0000000151001824 */ /* 0x000fe200078e0200 */
[----:B------:R-:W-:Y:S06]  /*9440*/  @P0 BRA `(.L_x_179) ;  /* 0x00000000000c0947 */ /* 0x000fec0003800000 */
[----:B------:R-:W-:Y:S04]  /*9450*/  SHF.L.U32 R4, R71, 0x1f, RZ ;  /* 0x0000001f47047819 */ /* 0x000fe800000006ff */
[----:B------:R-:W2:Y:S02]  /*9460*/  SYNCS.PHASECHK.TRANS64.TRYWAIT P0, [R83+URZ+0x340], R4 ;  /* 0x00034004530075a7 */ /* 0x000ea400080011ff */
[----:B--2---:R-:W-:Y:S05]  /*9470*/  @!P0 BRA `(.L_x_180) ;  /* 0x0000003000708947 */ /* 0x004fea0003800000 */
.L_x_179:
[----:B------:R-:W-:Y:S05]  /*9480*/  BSYNC B0 ;  /* 0x0000000000007941 */ /* 0x000fea0003800000 */
.L_x_178:
[----:B------:R-:W-:Y:S02]  /*9490*/  ISETP.NE.AND P0, PT, R80, RZ, PT ;  /* 0x000000ff5000720c */ /* 0x000fe40003f05270 */
[----:B------:R-:W-:Y:S11]  /*94a0*/  IADD3 R38, PT, PT, R38, 0x1, RZ ;  /* 0x0000000126267810 */ /* 0x000ff60007ffe0ff */
[----:B------:R3:W4:Y:S04]  /*94b0*/  @P0 LDS.128 R40, [R2+UR48+0x500] ;  /* 0x0005003002280984 */ /* 0x0007280008000c00 */
[----:B------:R3:W1:Y:S02]  /*94c0*/  @P0 LDS.128 R48, [R0+0x500] ;  /* 0x0005000000300984 */ /* 0x0006640000000c00 */
.L_x_177:
[----:B------:R-:W-:Y:S05]  /*94d0*/  BSYNC B1 ;  /* 0x0000000000017941 */ /* 0x000fea0003800000 */
.L_x_176:
[----:B------:R-:W-:Y:S05]  /*94e0*/  VIADD R3, R34, 0x20 ;  /* 0x0000002022037836 */ /* 0x000fea0000000000 */
[----:B------:R-:W-:Y:S04]  /*94f0*/  SHF.R.U32.HI R3, RZ, 0x15, R3 ;  /* 0x00000015ff037819 */ /* 0x000fe80000011603 */
[----:B------:R-:W-:Y:S11]  /*9500*/  LOP3.LUT P0, RZ, R3, 0x3, R66, 0x48, !PT ;  /* 0x0000000303ff7812 */ /* 0x000ff60007804842 */
[----:B------:R-:W-:Y:S02]  /*9510*/  @!UPT UIADD3 URZ, UPT, UPT, URZ, URZ, URZ ;  /* 0x000000fffffff290 */ /* 0x000fe4000fffe0ff */
[----:B------:R-:W-:Y:S05]  /*9520*/  @!P0 BRA `(.L_x_181) ;  /* 0x0000000000408947 */ /* 0x000fea0003800000 */
[----:B------:R-:W5:Y:S01]  /*9530*/  LDCU.64 UR8, c[0x4][0x70] ;  /* 0x01000e00ff0877ac */ /* 0x000f620008000a00 */
[----:B------:R-:W-:Y:S01]  /*9540*/  MOV R3, 0x0 ;  /* 0x0000000000037802 */ /* 0x000fe20000000f00 */
[----:B------:R-:W-:Y:S02]  /*9550*/  HFMA2 R12, -RZ, RZ, 0, 5.9604644775390625e-08 ;  /* 0x00000001ff0c7431 */ /* 0x000fe400000001ff */
[----:B------:R-:W-:Y:S02]  /*9560*/  IMAD.MOV.U32 R8, RZ, RZ, 0x192 ;  /* 0x00000192ff087424 */ /* 0x000fe400078e00ff */
[----:B------:R-:W-:Y:S01]  /*9570*/  IMAD.MOV.U32 R13, RZ, RZ, RZ ;  /* 0x000000ffff0d7224 */ /* 0x000fe200078e00ff */
[----:B------:R-:W4:Y:S01]  /*9580*/  LDCU.64 UR6, c[0x4][0x78] ;  /* 0x01000f00ff0677ac */ /* 0x000f220008000a00 */
[----:B---3--:R-:W3:Y:S01]  /*9590*/  LDC.64 R2, c[0x4][R3] ;  /* 0x0100000003027b82 */ /* 0x008ee20000000a00 */
[----:B------:R-:W1:Y:S01]  /*95a0*/  LDCU.64 UR4, c[0x4][0x10] ;  /* 0x01000200ff0477ac */ /* 0x000e620008000a00 */
[----:B-----5:R-:W-:Y:S01]  /*95b0*/  MOV R5, UR9 ;  /* 0x0000000900057c02 */ /* 0x020fe20008000f00 */
[----:B--2---:R-:W-:Y:S01]  /*95c0*/  IMAD.U32 R4, RZ, RZ, UR8 ;  /* 0x00000008ff047e24 */ /* 0x004fe2000f8e00ff */
[----:B----4-:R-:W-:Y:S01]  /*95d0*/  MOV R7, UR7 ;  /* 0x0000000700077c02 */ /* 0x010fe20008000f00 */
[----:B------:R-:W-:Y:S01]  /*95e0*/  IMAD.U32 R6, RZ, RZ, UR6 ;  /* 0x00000006ff067e24 */ /* 0x000fe2000f8e00ff */
[----:B-1----:R-:W-:Y:S01]  /*95f0*/  MOV R11, UR5 ;  /* 0x00000005000b7c02 */ /* 0x002fe20008000f00 */
[----:B------:R-:W-:Y:S02]  /*9600*/  IMAD.U32 R10, RZ, RZ, UR4 ;  /* 0x00000004ff0a7e24 */ /* 0x000fe4000f8e00ff */
[----:B------:R-:W-:Y:S07]  /*9610*/  LEPC R20, `(.L_x_181) ;  /* 0x000000001014794e */ /* 0x000fee0000000000 */
[----:B---3--:R-:W-:Y:S05]  /*9620*/  CALL.ABS.NOINC R2 ;  /* 0x0000000002007343 */ /* 0x008fea0003c00000 */
.L_x_181:
        /* <DEDUP_REMOVED lines=10> */
[----:B--2---:R-:W3:Y:S01]  /*96d0*/  LDTM.x16 R4, tmem[UR4+0x20] ;  /* 0x00002004000479ee */ /* 0x004ee20008240000 */
[----:B------:R-:W-:Y:S02]  /*96e0*/  MOV R83, UR37 ;  /* 0x0000002500537c02 */ /* 0x000fe40008000f00 */
[----:B------:R-:W-:Y:S05]  /*96f0*/  LEA R88, R38, UR48, 0x3 ;  /* 0x0000003026587c11 */ /* 0x000fea000f8e18ff */
[----:B------:R-:W-:Y:S04]  /*9700*/  @P6 LEA R82, R82, UR48, 0x3 ;  /* 0x0000003052526c11 */ /* 0x000fe8000f8e18ff */
[----:B------:R-:W-:Y:S04]  /*9710*/  @P6 IADD3 R82, PT, PT, R82, 0x360, RZ ;  /* 0x0000036052526810 */ /* 0x000fe80007ffe0ff */
[----:B------:R-:W-:Y:S02]  /*9720*/  @P6 PRMT R82, R83, 0x654, R82 ;  /* 0x0000065453526816 */ /* 0x000fe40000000052 */
[----:B------:R-:W-:Y:S01]  /*9730*/  @P6 SHF.L.U32 R83, R71, 0x1f, RZ ;  /* 0x0000001f47536819 */ /* 0x000fe200000006ff */
[C---:B---3--:R-:W-:Y:S01]  /*9740*/  FMUL R0, R32.reuse, R4 ;  /* 0x0000000420007220 */ /* 0x048fe20000400000 */
        /* <DEDUP_REMOVED lines=75> */
.L_x_183:
[----:B------:R-:W-:Y:S05]  /*9c00*/  BSYNC.RECONVERGENT B0 ;  /* 0x0000000000007941 */ /* 0x000fea0003800200 */
.L_x_182:
        /* <DEDUP_REMOVED lines=19> */
.L_x_187:
[----:B------:R-:W-:Y:S05]  /*9d40*/  BSYNC B0 ;  /* 0x0000000000007941 */ /* 0x000fea0003800000 */
.L_x_186:
[----:B------:R-:W-:Y:S11]  /*9d50*/  ISETP.NE.AND P0, PT, R80, RZ, PT ;  /* 0x000000ff5000720c */ /* 0x000ff60003f05270 */
[----:B------:R-:W-:Y:S02]  /*9d60*/  @!UPT UIADD3 URZ, UPT, UPT, URZ, URZ, URZ ;  /* 0x000000fffffff290 */ /* 0x000fe4000fffe0ff */
[----:B------:R3:W4:Y:S04]  /*9d70*/  @P0 LDS.128 R40, [R38+UR48+0x500] ;  /* 0x0005003026280984 */ /* 0x0007280008000c00 */
[----:B------:R3:W1:Y:S02]  /*9d80*/  @P0 LDS.128 R48, [R81+0x500] ;  /* 0x0005000051300984 */ /* 0x0006640000000c00 */
.L_x_185:
[----:B------:R-:W-:Y:S05]  /*9d90*/  BSYNC B1 ;  /* 0x0000000000017941 */ /* 0x000fea0003800000 */
.L_x_184:
        /* <DEDUP_REMOVED lines=11> */
[----:B------:R-:W1:Y:S01]  /*9e50*/  LDC.64 R2, c[0x4][R3] ;  /* 0x0100000003027b82 */ /* 0x000e620000000a00 */
[----:B------:R-:W3:Y:S01]  /*9e60*/  LDCU.64 UR4, c[0x4][0x10] ;  /* 0x01000200ff0477ac */ /* 0x000ee20008000a00 */
[----:B--2---:R-:W-:Y:S01]  /*9e70*/  MOV R5, UR9 ;  /* 0x0000000900057c02 */ /* 0x004fe20008000f00 */
[----:B------:R-:W-:Y:S01]  /*9e80*/  IMAD.U32 R4, RZ, RZ, UR8 ;  /* 0x00000008ff047e24 */ /* 0x000fe2000f8e00ff */
[----:B-----5:R-:W-:Y:S01]  /*9e90*/  MOV R7, UR7 ;  /* 0x0000000700077c02 */ /* 0x020fe20008000f00 */
[----:B------:R-:W-:Y:S01]  /*9ea0*/  IMAD.U32 R6, RZ, RZ, UR6 ;  /* 0x00000006ff067e24 */ /* 0x000fe2000f8e00ff */
[----:B---3--:R-:W-:Y:S01]  /*9eb0*/  MOV R11, UR5 ;  /* 0x00000005000b7c02 */ /* 0x008fe20008000f00 */
[----:B------:R-:W-:Y:S02]  /*9ec0*/  IMAD.U32 R10, RZ, RZ, UR4 ;  /* 0x00000004ff0a7e24 */ /* 0x000fe4000f8e00ff */
[----:B------:R-:W-:Y:S07]  /*9ed0*/  LEPC R20, `(.L_x_189) ;  /* 0x000000001014794e */ /* 0x000fee0000000000 */
[----:B-1--4-:R-:W-:Y:S05]  /*9ee0*/  CALL.ABS.NOINC R2 ;  /* 0x0000000002007343 */ /* 0x012fea0003c00000 */
.L_x_189:
[----:B------:R-:W-:Y:S01]  /*9ef0*/  ISETP.NE.AND P0, PT, R72, RZ, PT ;  /* 0x000000ff4800720c */ /* 0x000fe20003f05270 */
[----:B------:R-:W-:Y:S05]  /*9f00*/  WARPSYNC.ALL ;  /* 0x0000000000007948 */ /* 0x000fea0003800000 */
[----:B------:R-:W-:Y:S01]  /*9f10*/  R2UR UR4, R34 ;  /* 0x00000000220472ca */ /* 0x000fe200000e0000 */
[----:B------:R-:W-:Y:S01]  /*9f20*/  BSSY.RECONVERGENT B0, `(.L_x_190) ;  /* 0x0000056000007945 */ /* 0x000fe20003800200 */
[C---:B----4-:R-:W-:Y:S02]  /*9f30*/  SHF.L.U32 R20, R40.reuse, 0x10, RZ ;  /* 0x0000001028147819 */ /* 0x050fe400000006ff */
[----:B------:R-:W-:Y:S02]  /*9f40*/  LOP3.LUT R36, R40, 0xffff0000, RZ, 0xc0, !PT ;  /* 0xffff000028247812 */ /* 0x000fe400078ec0ff */
[C---:B------:R-:W-:Y:S02]  /*9f50*/  SHF.L.U32 R21, R41.reuse, 0x10, RZ ;  /* 0x0000001029157819 */ /* 0x040fe400000006ff */
[----:B---3--:R-:W-:Y:S02]  /*9f60*/  LOP3.LUT R38, R41, 0xffff0000, RZ, 0xc0, !PT ;  /* 0xffff000029267812 */ /* 0x008fe400078ec0ff */
[C---:B------:R-:W-:Y:S02]  /*9f70*/  SHF.L.U32 R37, R42.reuse, 0x10, RZ ;  /* 0x000000102a257819 */ /* 0x040fe400000006ff */
[----:B------:R-:W-:Y:S01]  /*9f80*/  LOP3.LUT R40, R42, 0xffff0000, RZ, 0xc0, !PT ;  /* 0xffff00002a287812 */ /* 0x000fe200078ec0ff */
[----:B------:R-:W2:Y:S01]  /*9f90*/  LDTM.x16 R4, tmem[UR4+0x30] ;  /* 0x00003004000479ee */ /* 0x000ea20008240000 */
[C---:B------:R-:W-:Y:S01]  /*9fa0*/  SHF.L.U32 R39, R43.reuse, 0x10, RZ ;  /* 0x000000102b277819 */ /* 0x040fe200000006ff */
[----:B------:R-:W-:Y:S01]  /*9fb0*/  NOP ;  /* 0x0000000000007918 */ /* 0x000fe20000000000 */
[----:B------:R-:W-:Y:S02]  /*9fc0*/  LOP3.LUT R42, R43, 0xffff0000, RZ, 0xc0, !PT ;  /* 0xffff00002b2a7812 */ /* 0x000fe400078ec0ff */
[C---:B-1----:R-:W-:Y:S02]  /*9fd0*/  SHF.L.U32 R41, R48.reuse, 0x10, RZ ;  /* 0x0000001030297819 */ /* 0x042fe400000006ff */
[----:B------:R-:W-:Y:S02]  /*9fe0*/  LOP3.LUT R43, R48, 0xffff0000, RZ, 0xc0, !PT ;  /* 0xffff0000302b7812 */ /* 0x000fe400078ec0ff */
[----:B------:R-:W-:Y:S02]  /*9ff0*/  IADD3 R74, PT, PT, R74, 0x3d0, RZ ;  /* 0x000003d04a4a7810 */ /* 0x000fe40007ffe0ff */
[C---:B------:R-:W-:Y:S02]  /*a000*/  SHF.L.U32 R44, R49.reuse, 0x10, RZ ;  /* 0x00000010312c7819 */ /* 0x040fe400000006ff */
[----:B------:R-:W-:Y:S02]  /*a010*/  LOP3.LUT R74, R74, 0xfefffff8, RZ, 0xc0, !PT ;  /* 0xfefffff84a4a7812 */ /* 0x000fe400078ec0ff */
[----:B------:R-:W-:Y:S02]  /*a020*/  LOP3.LUT R46, R49, 0xffff0000, RZ, 0xc0, !PT ;  /* 0xffff0000312e7812 */ /* 0x000fe400078ec0ff */
[----:B--2---:R1:W-:Y:S01]  /*a030*/  SYNCS.ARRIVE.TRANS64.RED.A1T0 RZ, [R74+URZ], RZ ;  /* 0x000000ff4aff79a7 */ /* 0x0043e200081004ff */
[C---:B------:R-:W-:Y:S02]  /*a040*/  SHF.L.U32 R45, R50.reuse, 0x10, RZ ;  /* 0x00000010322d7819 */ /* 0x040fe400000006ff */
[----:B------:R-:W-:Y:S02]  /*a050*/  LOP3.LUT R48, R50, 0xffff0000, RZ, 0xc0, !PT ;  /* 0xffff000032307812 */ /* 0x000fe400078ec0ff */
[----:B------:R-:W-:Y:S01]  /*a060*/  SHF.L.U32 R47, R51, 0x10, RZ ;  /* 0x00000010332f7819 */ /* 0x000fe200000006ff */
[C---:B------:R-:W-:Y:S01]  /*a070*/  FMUL R4, R32.reuse, R4 ;  /* 0x0000000420047220 */ /* 0x040fe20000400000 */
[C---:B------:R-:W-:Y:S01]  /*a080*/  FMUL R5, R32.reuse, R5 ;  /* 0x0000000520057220 */ /* 0x040fe20000400000 */
[C---:B------:R-:W-:Y:S01]  /*a090*/  FMUL R6, R32.reuse, R6 ;  /* 0x0000000620067220 */ /* 0x040fe20000400000 */
[C---:B------:R-:W-:Y:S01]  /*a0a0*/  FMUL R7, R32.reuse, R7 ;  /* 0x0000000720077220 */ /* 0x040fe20000400000 */
[C---:B------:R-:W-:Y:S01]  /*a0b0*/  FFMA R4, R35.reuse, R20, R4 ;  /* 0x0000001423047223 */ /* 0x040fe20000000004 */
        /* <DEDUP_REMOVED lines=19> */
[----:B------:R-:W-:Y:S01]  /*a1f0*/  FFMA R3, R35, R44, R3 ;  /* 0x0000002c23037223 */ /* 0x000fe20000000003 */
[----:B------:R-:W-:Y:S01]  /*a200*/  LOP3.LUT R50, R51, 0xffff0000, RZ, 0xc0, !PT ;  /* 0xffff000033327812 */ /* 0x000fe200078ec0ff */
[C---:B------:R-:W-:Y:S01]  /*a210*/  FMUL R14, R32.reuse, R18 ;  /* 0x00000012200e7220 */ /* 0x040fe20000400000 */
[----:B------:R-:W-:Y:S01]  /*a220*/  FFMA R15, R35, R46, R15 ;  /* 0x0000002e230f7223 */ /* 0x000fe2000000000f */
[----:B------:R-:W-:Y:S01]  /*a230*/  FMUL R19, R32, R19 ;  /* 0x0000001320137220 */ /* 0x000fe20000400000 */
[----:B------:R-:W-:Y:S01]  /*a240*/  F2FP.BF16.F32.PACK_AB R80, R5, R4 ;  /* 0x000000040550723e */ /* 0x000fe200000010ff */
[----:B------:R-:W-:Y:S01]  /*a250*/  FFMA R12, R35, R45, R12 ;  /* 0x0000002d230c7223 */ /* 0x000fe2000000000c */
[----:B------:R-:W-:Y:S01]  /*a260*/  F2FP.BF16.F32.PACK_AB R81, R7, R6 ;  /* 0x000000060751723e */ /* 0x000fe200000010ff */
[----:B------:R-:W-:Y:S01]  /*a270*/  FFMA R13, R35, R48, R13 ;  /* 0x00000030230d7223 */ /* 0x000fe2000000000d */
[----:B------:R-:W-:Y:S01]  /*a280*/  F2FP.BF16.F32.PACK_AB R82, R9, R8 ;  /* 0x000000080952723e */ /* 0x000fe200000010ff */
[----:B------:R-:W-:Y:S01]  /*a290*/  FFMA R14, R35, R47, R14 ;  /* 0x0000002f230e7223 */ /* 0x000fe2000000000e */
[----:B------:R-:W-:Y:S01]  /*a2a0*/  F2FP.BF16.F32.PACK_AB R83, R11, R10 ;  /* 0x0000000a0b53723e */ /* 0x000fe200000010ff */
[----:B------:R-:W-:Y:S01]  /*a2b0*/  FFMA R19, R35, R50, R19 ;  /* 0x0000003223137223 */ /* 0x000fe20000000013 */
[----:B------:R-:W-:Y:S02]  /*a2c0*/  F2FP.BF16.F32.PACK_AB R84, R2, R0 ;  /* 0x000000000254723e */ /* 0x000fe400000010ff */
[----:B------:R-:W-:Y:S01]  /*a2d0*/  F2FP.BF16.F32.PACK_AB R85, R15, R3 ;  /* 0x000000030f55723e */ /* 0x000fe200000010ff */
[----:B------:R1:W-:Y:S01]  /*a2e0*/  STS.128 [R77+UR48+0x3500], R80 ;  /* 0x003500504d007988 */ /* 0x0003e20008000c30 */
        /* <DEDUP_REMOVED lines=25> */
.L_x_191:
[----:B------:R-:W-:Y:S05]  /*a480*/  BSYNC.RECONVERGENT B0 ;  /* 0x0000000000007941 */ /* 0x000fea0003800200 */
.L_x_190:
[----:B------:R-:W-:Y:S01]  /*a490*/  BAR.SYNC.DEFER_BLOCKING 0x1, 0x80 ;  /* 0x0042000000007b1d */ /* 0x000fe20000010000 */
[----:B------:R-:W-:Y:S01]  /*a4a0*/  UISETP.NE.AND UP0, UPT, UR49, -0x4, UPT ;  /* 0xfffffffc3100788c */ /* 0x000fe2000bf05270 */
[----:B------:R-:W-:Y:S08]  /*a4b0*/  IADD3 R0, PT, PT, R30, 0x1, RZ ;  /* 0x000000011e007810 */ /* 0x000ff00007ffe0ff */
[----:B------:R-:W-:Y:S05]  /*a4c0*/  BRA.U !UP0, `(.L_x_192) ;  /* 0x0000000108287547 */ /* 0x000fea000b800000 */
[----:B------:R-:W-:Y:S01]  /*a4d0*/  ISETP.NE.AND P0, PT, R78, RZ, PT ;  /* 0x000000ff4e00720c */ /* 0x000fe20003f05270 */
[----:B------:R-:W-:Y:S01]  /*a4e0*/  IMAD.U32 R3, RZ, RZ, UR51 ;  /* 0x00000033ff037e24 */ /* 0x000fe2000f8e00ff */
[----:B------:R-:W-:Y:S01]  /*a4f0*/  UIADD3 UR51, UPT, UPT, UR51, 0x1, URZ ;  /* 0x0000000133337890 */ /* 0x000fe2000fffe0ff */
[----:B------:R-:W-:Y:S03]  /*a500*/  IMAD.U32 R2, RZ, RZ, UR37 ;  /* 0x00000025ff027e24 */ /* 0x000fe6000f8e00ff */
[----:B------:R-:W-:Y:S04]  /*a510*/  UISETP.NE.AND UP0, UPT, UR51, 0x4, UPT ;  /* 0x000000043300788c */ /* 0x000fe8000bf05270 */
[----:B------:R-:W-:Y:S03]  /*a520*/  USEL UR51, UR51, URZ, UP0 ;  /* 0x000000ff33337287 */ /* 0x000fe60008000000 */
[----:B------:R-:W-:Y:S05]  /*a530*/  @P0 LEA R3, R3, UR48, 0x3 ;  /* 0x0000003003030c11 */ /* 0x000fea000f8e18ff */
[----:B------:R-:W-:Y:S05]  /*a540*/  @P0 VIADD R3, R3, 0x360 ;  /* 0x0000036003030836 */ /* 0x000fea0000000000 */
[----:B------:R-:W-:Y:S04]  /*a550*/  @P0 PRMT R2, R2, 0x654, R3 ;  /* 0x0000065402020816 */ /* 0x000fe80000000003 */
[----:B------:R2:W-:Y:S03]  /*a560*/  @P0 SYNCS.ARRIVE.TRANS64.RED.A1T0 RZ, [R2+URZ], RZ ;  /* 0x000000ff02ff09a7 */ /* 0x0005e600081004ff */
.L_x_192:
[----:B------:R-:W-:Y:S01]  /*a570*/  ISETP.NE.AND P2, PT, R73, RZ, PT ;  /* 0x000000ff4900720c */ /* 0x000fe20003f45270 */
[----:B------:R-:W-:Y:S01]  /*a580*/  UIADD3 UR49, UPT, UPT, UR49, 0x4, URZ ;  /* 0x0000000431317890 */ /* 0x000fe2000fffe0ff */
[----:B------:R-:W-:Y:S01]  /*a590*/  ISETP.NE.AND P0, PT, R76, 0x2, PT ;  /* 0x000000024c00780c */ /* 0x000fe20003f05270 */
[----:B------:R-:W-:Y:S01]  /*a5a0*/  IMAD.IADD R20, R29, 0x1, R58 ;  /* 0x000000011d147824 */ /* 0x000fe200078e023a */
[----:B------:R-:W-:Y:S01]  /*a5b0*/  ISETP.NE.AND P1, PT, R0, 0x4, PT ;  /* 0x000000040000780c */ /* 0x000fe20003f25270 */
[----:B------:R-:W-:Y:S01]  /*a5c0*/  IMAD.IADD R21, R31, 0x1, R60 ;  /* 0x000000011f157824 */ /* 0x000fe200078e023c */
[----:B--2---:R-:W-:Y:S02]  /*a5d0*/  SEL R2, RZ, 0x1, P0 ;  /* 0x00000001ff027807 */ /* 0x004fe40000000000 */
[----:B------:R-:W-:Y:S02]  /*a5e0*/  SEL R3, RZ, 0x1, P1 ;  /* 0x00000001ff037807 */ /* 0x000fe40000800000 */
[----:B------:R-:W-:Y:S02]  /*a5f0*/  LOP3.LUT R69, R69, R2, RZ, 0x3c, !PT ;  /* 0x0000000245457212 */ /* 0x000fe400078e3cff */
[----:B------:R-:W-:Y:S02]  /*a600*/  LOP3.LUT R70, R70, R3, RZ, 0x3c, !PT ;  /* 0x0000000346467212 */ /* 0x000fe400078e3cff */
[----:B------:R-:W-:Y:S02]  /*a610*/  @P2 R2UR UR36, R68 ;  /* 0x00000000442422ca */ /* 0x000fe400000e0000 */
[----:B------:R-:W-:Y:S02]  /*a620*/  SEL R76, R76, RZ, P0 ;  /* 0x000000ff4c4c7207 */ /* 0x000fe40000000000 */
[----:B------:R-:W-:Y:S01]  /*a630*/  SEL R30, R0, RZ, P1 ;  /* 0x000000ff001e7207 */ /* 0x000fe20000800000 */
[----:B------:R-:W-:Y:S10]  /*a640*/  @P2 BRA `(.L_x_193) ;  /* 0xffffffcc00d42947 */ /* 0x000ff4000383ffff */
[----:B------:R-:W-:-:S09]  /*a650*/  UISETP.NE.AND UP0, UPT, UR50, URZ, UPT ;  /* 0x000000ff3200728c */ /* 0x000fd2000bf05270 */
[----:B------:R-:W-:Y:S05]  /*a660*/  BRA.U !UP0, `(.L_x_194) ;  /* 0x0000000108487547 */ /* 0x000fea000b800000 */
[----:B------:R-:W2:Y:S02]  /*a670*/  LDCU.64 UR4, c[0x0][0x890] ;  /* 0x00011200ff0477ac */ /* 0x000ea40008000a00 */
[----:B--2---:R-:W-:-:S04]  /*a680*/  UISETP.NE.U32.AND UP0, UPT, UR4, URZ, UPT ;  /* 0x000000ff0400728c */ /* 0x004fc8000bf05070 */
[----:B------:R-:W-:-:S09]  /*a690*/  UISETP.NE.AND.EX UP0, UPT, UR5, URZ, UPT, UP0 ;  /* 0x000000ff0500728c */ /* 0x000fd2000bf05300 */
[----:B------:R-:W-:Y:S05]  /*a6a0*/  BRA.U UP0, `(.L_x_195) ;  /* 0x00000001000c7547 */ /* 0x000fea000b800000 */
[----:B------:R-:W-:-:S13]  /*a6b0*/  FSETP.NEU.AND P0, PT, R35, RZ, PT ;  /* 0x000000ff2300720b */ /* 0x000fda0003f0d000 */
[----:B------:R-:W-:Y:S05]  /*a6c0*/  @!P0 EXIT ;  /* 0x000000000000894d */ /* 0x000fea0003800000 */
[----:B------:R-:W-:Y:S05]  /*a6d0*/  BRA `(.L_x_194) ;  /* 0x00000000002c7947 */ /* 0x000fea0003800000 */
.L_x_195:
[----:B------:R-:W-:Y:S01]  /*a6e0*/  ISETP.NE.AND P0, PT, R75, RZ, PT ;  /* 0x000000ff4b00720c */ /* 0x000fe20003f05270 */
[----:B------:R-:W-:-:S12]  /*a6f0*/  BSSY.RECONVERGENT B0, `(.L_x_194) ;  /* 0x0000009000007945 */ /* 0x000fd80003800200 */
[----:B------:R-:W-:Y:S05]  /*a700*/  @P0 BRA `(.L_x_196) ;  /* 0x0000000000140947 */ /* 0x000fea0003800000 */
[----:B------:R-:W2:Y:S02]  /*a710*/  LDCU.64 UR4, c[0x0][0x888] ;  /* 0x00011100ff0477ac */ /* 0x000ea40008000a00 */
[----:B--2---:R-:W-:-:S04]  /*a720*/  ISETP.NE.U32.AND P0, PT, RZ, UR4, PT ;  /* 0x00000004ff007c0c */ /* 0x004fc8000bf05070 */
[----:B------:R-:W-:-:S13]  /*a730*/  ISETP.NE.AND.EX P0, PT, RZ, UR5, PT, P0 ;  /* 0x00000005ff007c0c */ /* 0x000fda000bf05300 */
[----:B------:R-:W-:Y:S05]  /*a740*/  @!P0 EXIT ;  /* 0x000000000000894d */ /* 0x000fea0003800000 */
[----:B------:R-:W-:Y:S05]  /*a750*/  BRA `(.L_x_197) ;  /* 0x0000000000087947 */ /* 0x000fea0003800000 */
.L_x_196:
[----:B------:R-:W-:-:S13]  /*a760*/  FSETP.NEU.AND P0, PT, R35, RZ, PT ;  /* 0x000000ff2300720b */ /* 0x000fda0003f0d000 */
[----:B------:R-:W-:Y:S05]  /*a770*/  @!P0 EXIT ;  /* 0x000000000000894d */ /* 0x000fea0003800000 */
.L_x_197:
[----:B------:R-:W-:Y:S05]  /*a780*/  BSYNC.RECONVERGENT B0 ;  /* 0x0000000000007941 */ /* 0x000fea0003800200 */
.L_x_194:
[----:B------:R-:W-:Y:S01]  /*a790*/  ULEA UR4, UR51, UR48, 0x3 ;  /* 0x0000003033047291 */ /* 0x000fe2000f8e18ff */
[----:B------:R-:W-:-:S04]  /*a7a0*/  DEPBAR.LE SB0, 0x0 ;  /* 0x000080000000791a */ /* 0x000fc80000000000 */
[----:B------:R-:W-:-:S04]  /*a7b0*/  UIADD3 UR4, UPT, UPT, UR4, 0x360, URZ ;  /* 0x0000036004047890 */ /* 0x000fc8000fffe0ff */
[----:B------:R-:W-:-:S09]  /*a7c0*/  UPRMT UR4, UR37, 0x654, UR4 ;  /* 0x0000065425047896 */ /* 0x000fd20008000004 */
[----:B------:R-:W-:Y:S01]  /*a7d0*/  SYNCS.ARRIVE.TRANS64.RED.A1T0 RZ, [UR4], RZ ;  /* 0x000000ffffff79a7 */ /* 0x000fe20008100404 */
[----:B------:R-:W-:Y:S05]  /*a7e0*/  EXIT ;  /* 0x000000000000794d */ /* 0x000fea0003800000 */
.L_x_25:
[----:B--2---:R2:W4:Y:S02]  /*a7f0*/  SYNCS.PHASECHK.TRANS64.TRYWAIT P0, [R3+URZ+0x400], R2 ;  /* 0x00040002030075a7 */ /* 0x00452400080011ff */
[----:B----4-:R-:W-:Y:S05]  /*a800*/  @!P0 NANOSLEEP.SYNCS 0x989680 ;  /* 0x009896800000895d */ /* 0x010fea0003900000 */
[----:B------:R-:W4:Y:S02]  /*a810*/  @!P0 SYNCS.PHASECHK.TRANS64 P0, [R3+URZ+0x400], R2 ;  /* 0x00040002030085a7 */ /* 0x000f2400080010ff */
[----:B----4-:R-:W-:Y:S05]  /*a820*/  @!P0 BRA `(.L_x_25) ;  /* 0xfffffffc00f08947 */ /* 0x010fea000383ffff */
[----:B------:R-:W-:Y:S05]  /*a830*/  BRA `(.L_x_198) ;  /* 0xffffff7400807947 */ /* 0x000fea000383ffff */
.L_x_28:
[----:B-1----:R-:W-:-:S07]  /*a840*/  MOV R2, UR33 ;  /* 0x0000002100027c02 */ /* 0x002fce0008000f00 */
.L_x_199:
[----:B-1----:R1:W2:Y:S02]  /*a850*/  SYNCS.PHASECHK.TRANS64.TRYWAIT P0, [R2+URZ+0x1a0], R5 ;  /* 0x0001a005020075a7 */ /* 0x0022a400080011ff */
[----:B--2---:R-:W-:Y:S05]  /*a860*/  @!P0 NANOSLEEP.SYNCS 0x989680 ;  /* 0x009896800000895d */ /* 0x004fea0003900000 */
[----:B------:R-:W2:Y:S02]  /*a870*/  @!P0 SYNCS.PHASECHK.TRANS64 P0, [R2+URZ+0x1a0], R5 ;  /* 0x0001a005020085a7 */ /* 0x000ea400080010ff */
[----:B--2---:R-:W-:Y:S05]  /*a880*/  @!P0 BRA `(.L_x_199) ;  /* 0xfffffffc00f08947 */ /* 0x004fea000383ffff */
[----:B------:R-:W-:Y:S05]  /*a890*/  BRA `(.L_x_27) ;  /* 0xffffff7400e47947 */ /* 0x000fea000383ffff */
.L_x_35:
[----:B-1----:R-:W-:-:S07]  /*a8a0*/  MOV R2, UR17 ;  /* 0x0000001100027c02 */ /* 0x002fce0008000f00 */
.L_x_200:
[----:B-1----:R1:W2:Y:S02]  /*a8b0*/  SYNCS.PHASECHK.TRANS64.TRYWAIT P0, [R2+URZ+0x1a0], R5 ;  /* 0x0001a005020075a7 */ /* 0x0022a400080011ff */
[----:B--2---:R-:W-:Y:S05]  /*a8c0*/  @!P0 NANOSLEEP.SYNCS 0x989680 ;  /* 0x009896800000895d */ /* 0x004fea0003900000 */
[----:B------:R-:W2:Y:S02]  /*a8d0*/  @!P0 SYNCS.PHASECHK.TRANS64 P0, [R2+URZ+0x1a0], R5 ;  /* 0x0001a005020085a7 */ /* 0x000ea400080010ff */
[----:B--2---:R-:W-:Y:S05]  /*a8e0*/  @!P0 BRA `(.L_x_200) ;  /* 0xfffffffc00f08947 */ /* 0x004fea000383ffff */
[----:B------:R-:W-:Y:S05]  /*a8f0*/  BRA `(.L_x_34) ;  /* 0xffffff78009c7947 */ /* 0x000fea000383ffff */
.L_x_40:
[----:B-1----:R1:W2:Y:S02]  /*a900*/  SYNCS.PHASECHK.TRANS64.TRYWAIT P0, [R2+URZ+0x390], R3 ;  /* 0x00039003020075a7 */ /* 0x0022a400080011ff */
[----:B--2---:R-:W-:Y:S05]  /*a910*/  @!P0 NANOSLEEP.SYNCS 0x989680 ;  /* 0x009896800000895d */ /* 0x004fea0003900000 */
[----:B------:R-:W2:Y:S02]  /*a920*/  @!P0 SYNCS.PHASECHK.TRANS64 P0, [R2+URZ+0x390], R3 ;  /* 0x00039003020085a7 */ /* 0x000ea400080010ff */
[----:B--2---:R-:W-:Y:S05]  /*a930*/  @!P0 BRA `(.L_x_40) ;  /* 0xfffffffc00f08947 */ /* 0x004fea000383ffff */
[----:B------:R-:W-:Y:S05]  /*a940*/  BRA `(.L_x_201) ;  /* 0xffffff7c003c7947 */ /* 0x000fea000383ffff */
.L_x_44:
[----:B---3--:R-:W-:-:S07]  /*a950*/  MOV R0, UR4 ;  /* 0x0000000400007c02 */ /* 0x008fce0008000f00 */
.L_x_202:
[----:B-1----:R1:W2:Y:S02]  /*a960*/  SYNCS.PHASECHK.TRANS64.TRYWAIT P0, [R0+URZ], R3 ;  /* 0x00000003000075a7 */ /* 0x0022a400080011ff */
[----:B--2---:R-:W-:Y:S05]  /*a970*/  @!P0 NANOSLEEP.SYNCS 0x989680 ;  /* 0x009896800000895d */ /* 0x004fea0003900000 */
[----:B------:R-:W2:Y:S02]  /*a980*/  @!P0 SYNCS.PHASECHK.TRANS64 P0, [R0+URZ], R3 ;  /* 0x00000003000085a7 */ /* 0x000ea400080010ff */
[----:B--2---:R-:W-:Y:S05]  /*a990*/  @!P0 BRA `(.L_x_202) ;  /* 0xfffffffc00f08947 */ /* 0x004fea000383ffff */
[----:B------:R-:W-:Y:S05]  /*a9a0*/  BRA `(.L_x_203) ;  /* 0xffffff8000ac7947 */ /* 0x000fea000383ffff */
.L_x_45:
[----:B---3--:R-:W-:-:S07]  /*a9b0*/  MOV R0, UR4 ;  /* 0x0000000400007c02 */ /* 0x008fce0008000f00 */
.L_x_204:
[----:B-1----:R1:W2:Y:S02]  /*a9c0*/  SYNCS.PHASECHK.TRANS64.TRYWAIT P0, [R0+URZ], R3 ;  /* 0x00000003000075a7 */ /* 0x0022a400080011ff */
[----:B--2---:R-:W-:Y:S05]  /*a9d0*/  @!P0 NANOSLEEP.SYNCS 0x989680 ;  /* 0x009896800000895d */ /* 0x004fea0003900000 */
[----:B------:R-:W2:Y:S02]  /*a9e0*/  @!P0 SYNCS.PHASECHK.TRANS64 P0, [R0+URZ], R3 ;  /* 0x00000003000085a7 */ /* 0x000ea400080010ff */
[----:B--2---:R-:W-:Y:S05]  /*a9f0*/  @!P0 BRA `(.L_x_204) ;  /* 0xfffffffc00f08947 */ /* 0x004fea000383ffff */
[----:B------:R-:W-:Y:S05]  /*aa00*/  BRA `(.L_x_205) ;  /* 0xffffff8000b87947 */ /* 0x000fea000383ffff */
.L_x_46:
[----:B---3--:R-:W-:-:S07]  /*aa10*/  MOV R0, UR4 ;  /* 0x0000000400007c02 */ /* 0x008fce0008000f00 */
.L_x_206:
[----:B-1----:R1:W2:Y:S02]  /*aa20*/  SYNCS.PHASECHK.TRANS64.TRYWAIT P0, [R0+URZ], R3 ;  /* 0x00000003000075a7 */ /* 0x0022a400080011ff */
[----:B--2---:R-:W-:Y:S05]  /*aa30*/  @!P0 NANOSLEEP.SYNCS 0x989680 ;  /* 0x009896800000895d */ /* 0x004fea0003900000 */
[----:B------:R-:W2:Y:S02]  /*aa40*/  @!P0 SYNCS.PHASECHK.TRANS64 P0, [R0+URZ], R3 ;  /* 0x00000003000085a7 */ /* 0x000ea400080010ff */
[----:B--2---:R-:W-:Y:S05]  /*aa50*/  @!P0 BRA `(.L_x_206) ;  /* 0xfffffffc00f08947 */ /* 0x004fea000383ffff */
[----:B------:R-:W-:Y:S05]  /*aa60*/  BRA `(.L_x_207) ;  /* 0xffffff8000c47947 */ /* 0x000fea000383ffff */
.L_x_47:
[----:B---3--:R-:W-:-:S07]  /*aa70*/  MOV R0, UR4 ;  /* 0x0000000400007c02 */ /* 0x008fce0008000f00 */
.L_x_208:
[----:B-1----:R1:W2:Y:S02]  /*aa80*/  SYNCS.PHASECHK.TRANS64.TRYWAIT P0, [R0+URZ], R3 ;  /* 0x00000003000075a7 */ /* 0x0022a400080011ff */
[----:B--2---:R-:W-:Y:S05]  /*aa90*/  @!P0 NANOSLEEP.SYNCS 0x989680 ;  /* 0x009896800000895d */ /* 0x004fea0003900000 */
[----:B------:R-:W2:Y:S02]  /*aaa0*/  @!P0 SYNCS.PHASECHK.TRANS64 P0, [R0+URZ], R3 ;  /* 0x00000003000085a7 */ /* 0x000ea400080010ff */
[----:B--2---:R-:W-:Y:S05]  /*aab0*/  @!P0 BRA `(.L_x_208) ;  /* 0xfffffffc00f08947 */ /* 0x004fea000383ffff */
[----:B------:R-:W-:Y:S05]  /*aac0*/  BRA `(.L_x_209) ;  /* 0xffffff8000d07947 */ /* 0x000fea000383ffff */
.L_x_48:
[----:B---3--:R-:W-:-:S07]  /*aad0*/  MOV R0, UR4 ;  /* 0x0000000400007c02 */ /* 0x008fce0008000f00 */
.L_x_210:
[----:B-1----:R1:W2:Y:S02]  /*aae0*/  SYNCS.PHASECHK.TRANS64.TRYWAIT P0, [R0+URZ], R3 ;  /* 0x00000003000075a7 */ /* 0x0022a400080011ff */
[----:B--2---:R-:W-:Y:S05]  /*aaf0*/  @!P0 NANOSLEEP.SYNCS 0x989680 ;  /* 0x009896800000895d */ /* 0x004fea0003900000 */
[----:B------:R-:W2:Y:S02]  /*ab00*/  @!P0 SYNCS.PHASECHK.TRANS64 P0, [R0+URZ], R3 ;  /* 0x00000003000085a7 */ /* 0x000ea400080010ff */
[----:B--2---:R-:W-:Y:S05]  /*ab10*/  @!P0 BRA `(.L_x_210) ;  /* 0xfffffffc00f08947 */ /* 0x004fea000383ffff */
[----:B------:R-:W-:Y:S05]  /*ab20*/  BRA `(.L_x_211) ;  /* 0xffffff8000dc7947 */ /* 0x000fea000383ffff */
.L_x_49:
[----:B---3--:R-:W-:-:S07]  /*ab30*/  MOV R0, UR4 ;  /* 0x0000000400007c02 */ /* 0x008fce0008000f00 */
.L_x_212:
[----:B-1----:R1:W2:Y:S02]  /*ab40*/  SYNCS.PHASECHK.TRANS64.TRYWAIT P0, [R0+URZ], R3 ;  /* 0x00000003000075a7 */ /* 0x0022a400080011ff */
[----:B--2---:R-:W-:Y:S05]  /*ab50*/  @!P0 NANOSLEEP.SYNCS 0x989680 ;  /* 0x009896800000895d */ /* 0x004fea0003900000 */
[----:B------:R-:W2:Y:S02]  /*ab60*/  @!P0 SYNCS.PHASECHK.TRANS64 P0, [R0+URZ], R3 ;  /* 0x00000003000085a7 */ /* 0x000ea400080010ff */
[----:B--2---:R-:W-:Y:S05]  /*ab70*/  @!P0 BRA `(.L_x_212) ;  /* 0xfffffffc00f08947 */ /* 0x004fea000383ffff */
[----:B------:R-:W-:Y:S05]  /*ab80*/  BRA `(.L_x_213) ;  /* 0xffffff8000e87947 */ /* 0x000fea000383ffff */
.L_x_50:
[----:B---3--:R-:W-:-:S07]  /*ab90*/  MOV R0, UR4 ;  /* 0x0000000400007c02 */ /* 0x008fce0008000f00 */
.L_x_214:
[----:B-1----:R1:W2:Y:S02]  /*aba0*/  SYNCS.PHASECHK.TRANS64.TRYWAIT P0, [R0+URZ], R3 ;  /* 0x00000003000075a7 */ /* 0x0022a400080011ff */
[----:B--2---:R-:W-:Y:S05]  /*abb0*/  @!P0 NANOSLEEP.SYNCS 0x989680 ;  /* 0x009896800000895d */ /* 0x004fea0003900000 */
[----:B------:R-:W2:Y:S02]  /*abc0*/  @!P0 SYNCS.PHASECHK.TRANS64 P0, [R0+URZ], R3 ;  /* 0x00000003000085a7 */ /* 0x000ea400080010ff */
[----:B--2---:R-:W-:Y:S05]  /*abd0*/  @!P0 BRA `(.L_x_214) ;  /* 0xfffffffc00f08947 */ /* 0x004fea000383ffff */
[----:B------:R-:W-:Y:S05]  /*abe0*/  BRA `(.L_x_215) ;  /* 0xffffff8000f47947 */ /* 0x000fea000383ffff */
.L_x_51:
[----:B---3--:R-:W-:-:S07]  /*abf0*/  MOV R0, UR4 ;  /* 0x0000000400007c02 */ /* 0x008fce0008000f00 */
.L_x_216:
[----:B-1----:R1:W2:Y:S02]  /*ac00*/  SYNCS.PHASECHK.TRANS64.TRYWAIT P0, [R0+URZ], R3 ;  /* 0x00000003000075a7 */ /* 0x0022a400080011ff */
[----:B--2---:R-:W-:Y:S05]  /*ac10*/  @!P0 NANOSLEEP.SYNCS 0x989680 ;  /* 0x009896800000895d */ /* 0x004fea0003900000 */
[----:B------:R-:W2:Y:S02]  /*ac20*/  @!P0 SYNCS.PHASECHK.TRANS64 P0, [R0+URZ], R3 ;  /* 0x00000003000085a7 */ /* 0x000ea400080010ff */
[----:B--2---:R-:W-:Y:S05]  /*ac30*/  @!P0 BRA `(.L_x_216) ;  /* 0xfffffffc00f08947 */ /* 0x004fea000383ffff */
[----:B------:R-:W-:Y:S05]  /*ac40*/  BRA `(.L_x_217) ;  /* 0xffffff8400007947 */ /* 0x000fea000383ffff */
.L_x_52:
[----:B---3--:R-:W-:-:S07]  /*ac50*/  MOV R0, UR4 ;  /* 0x0000000400007c02 */ /* 0x008fce0008000f00 */
.L_x_218:
[----:B-1----:R1:W2:Y:S02]  /*ac60*/  SYNCS.PHASECHK.TRANS64.TRYWAIT P0, [R0+URZ], R3 ;  /* 0x00000003000075a7 */ /* 0x0022a400080011ff */
[----:B--2---:R-:W-:Y:S05]  /*ac70*/  @!P0 NANOSLEEP.SYNCS 0x989680 ;  /* 0x009896800000895d */ /* 0x004fea0003900000 */
[----:B------:R-:W2:Y:S02]  /*ac80*/  @!P0 SYNCS.PHASECHK.TRANS64 P0, [R0+URZ], R3 ;  /* 0x00000003000085a7 */ /* 0x000ea400080010ff */
[----:B--2---:R-:W-:Y:S05]  /*ac90*/  @!P0 BRA `(.L_x_218) ;  /* 0xfffffffc00f08947 */ /* 0x004fea000383ffff */
[----:B------:R-:W-:Y:S05]  /*aca0*/  BRA `(.L_x_219) ;  /* 0xffffff84000c7947 */ /* 0x000fea000383ffff */
.L_x_53:
[----:B---3--:R-:W-:-:S07]  /*acb0*/  MOV R0, UR4 ;  /* 0x0000000400007c02 */ /* 0x008fce0008000f00 */
.L_x_220:
[----:B-1----:R1:W2:Y:S02]  /*acc0*/  SYNCS.PHASECHK.TRANS64.TRYWAIT P0, [R0+URZ], R3 ;  /* 0x00000003000075a7 */ /* 0x0022a400080011ff */
[----:B--2---:R-:W-:Y:S05]  /*acd0*/  @!P0 NANOSLEEP.SYNCS 0x989680 ;  /* 0x009896800000895d */ /* 0x004fea0003900000 */
[----:B------:R-:W2:Y:S02]  /*ace0*/  @!P0 SYNCS.PHASECHK.TRANS64 P0, [R0+URZ], R3 ;  /* 0x00000003000085a7 */ /* 0x000ea400080010ff */
[----:B--2---:R-:W-:Y:S05]  /*acf0*/  @!P0 BRA `(.L_x_220) ;  /* 0xfffffffc00f08947 */ /* 0x004fea000383ffff */
[----:B------:R-:W-:Y:S05]  /*ad00*/  BRA `(.L_x_221) ;  /* 0xffffff8400187947 */ /* 0x000fea000383ffff */
.L_x_54:
[----:B---3--:R-:W-:-:S07]  /*ad10*/  MOV R0, UR4 ;  /* 0x0000000400007c02 */ /* 0x008fce0008000f00 */
.L_x_222:
[----:B-1----:R1:W2:Y:S02]  /*ad20*/  SYNCS.PHASECHK.TRANS64.TRYWAIT P0, [R0+URZ], R3 ;  /* 0x00000003000075a7 */ /* 0x0022a400080011ff */
[----:B--2---:R-:W-:Y:S05]  /*ad30*/  @!P0 NANOSLEEP.SYNCS 0x989680 ;  /* 0x009896800000895d */ /* 0x004fea0003900000 */
[----:B------:R-:W2:Y:S02]  /*ad40*/  @!P0 SYNCS.PHASECHK.TRANS64 P0, [R0+URZ], R3 ;  /* 0x00000003000085a7 */ /* 0x000ea400080010ff */
[----:B--2---:R-:W-:Y:S05]  /*ad50*/  @!P0 BRA `(.L_x_222) ;  /* 0xfffffffc00f08947 */ /* 0x004fea000383ffff */
[----:B------:R-:W-:Y:S05]  /*ad60*/  BRA `(.L_x_223) ;  /* 0xffffff8400247947 */ /* 0x000fea000383ffff */
.L_x_55:
[----:B---3--:R-:W-:-:S07]  /*ad70*/  MOV R0, UR4 ;  /* 0x0000000400007c02 */ /* 0x008fce0008000f00 */
.L_x_224:
[----:B-1----:R1:W2:Y:S02]  /*ad80*/  SYNCS.PHASECHK.TRANS64.TRYWAIT P0, [R0+URZ], R3 ;  /* 0x00000003000075a7 */ /* 0x0022a400080011ff */
[----:B--2---:R-:W-:Y:S05]  /*ad90*/  @!P0 NANOSLEEP.SYNCS 0x989680 ;  /* 0x009896800000895d */ /* 0x004fea0003900000 */
[----:B------:R-:W2:Y:S02]  /*ada0*/  @!P0 SYNCS.PHASECHK.TRANS64 P0, [R0+URZ], R3 ;  /* 0x00000003000085a7 */ /* 0x000ea400080010ff */
[----:B--2---:R-:W-:Y:S05]  /*adb0*/  @!P0 BRA `(.L_x_224) ;  /* 0xfffffffc00f08947 */ /* 0x004fea000383ffff */
[----:B------:R-:W-:Y:S05]  /*adc0*/  BRA `(.L_x_225) ;  /* 0xffffff8400307947 */ /* 0x000fea000383ffff */
.L_x_56:
[----:B---3--:R-:W-:-:S07]  /*add0*/  MOV R0, UR4 ;  /* 0x0000000400007c02 */ /* 0x008fce0008000f00 */
.L_x_226:
[----:B-1----:R1:W2:Y:S02]  /*ade0*/  SYNCS.PHASECHK.TRANS64.TRYWAIT P0, [R0+URZ], R3 ;  /* 0x00000003000075a7 */ /* 0x0022a400080011ff */
[----:B--2---:R-:W-:Y:S05]  /*adf0*/  @!P0 NANOSLEEP.SYNCS 0x989680 ;  /* 0x009896800000895d */ /* 0x004fea0003900000 */
[----:B------:R-:W2:Y:S02]  /*ae00*/  @!P0 SYNCS.PHASECHK.TRANS64 P0, [R0+URZ], R3 ;  /* 0x00000003000085a7 */ /* 0x000ea400080010ff */
[----:B--2---:R-:W-:Y:S05]  /*ae10*/  @!P0 BRA `(.L_x_226) ;  /* 0xfffffffc00f08947 */ /* 0x004fea000383ffff */
[----:B------:R-:W-:Y:S05]  /*ae20*/  BRA `(.L_x_227) ;  /* 0xffffff84003c7947 */ /* 0x000fea000383ffff */
.L_x_57:
[----:B---3--:R-:W-:-:S07]  /*ae30*/  MOV R0, UR4 ;  /* 0x0000000400007c02 */ /* 0x008fce0008000f00 */
.L_x_228:
[----:B-1----:R1:W2:Y:S02]  /*ae40*/  SYNCS.PHASECHK.TRANS64.TRYWAIT P0, [R0+URZ], R3 ;  /* 0x00000003000075a7 */ /* 0x0022a400080011ff */
[----:B--2---:R-:W-:Y:S05]  /*ae50*/  @!P0 NANOSLEEP.SYNCS 0x989680 ;  /* 0x009896800000895d */ /* 0x004fea0003900000 */
[----:B------:R-:W2:Y:S02]  /*ae60*/  @!P0 SYNCS.PHASECHK.TRANS64 P0, [R0+URZ], R3 ;  /* 0x00000003000085a7 */ /* 0x000ea400080010ff */
[----:B--2---:R-:W-:Y:S05]  /*ae70*/  @!P0 BRA `(.L_x_228) ;  /* 0xfffffffc00f08947 */ /* 0x004fea000383ffff */
[----:B------:R-:W-:Y:S05]  /*ae80*/  BRA `(.L_x_229) ;  /* 0xffffff8400487947 */ /* 0x000fea000383ffff */
.L_x_58:
[----:B---3--:R-:W-:-:S07]  /*ae90*/  MOV R0, UR4 ;  /* 0x0000000400007c02 */ /* 0x008fce0008000f00 */
.L_x_230:
[----:B-1----:R1:W2:Y:S02]  /*aea0*/  SYNCS.PHASECHK.TRANS64.TRYWAIT P0, [R0+URZ], R3 ;  /* 0x00000003000075a7 */ /* 0x0022a400080011ff */
[----:B--2---:R-:W-:Y:S05]  /*aeb0*/  @!P0 NANOSLEEP.SYNCS 0x989680 ;  /* 0x009896800000895d */ /* 0x004fea0003900000 */
[----:B------:R-:W2:Y:S02]  /*aec0*/  @!P0 SYNCS.PHASECHK.TRANS64 P0, [R0+URZ], R3 ;  /* 0x00000003000085a7 */ /* 0x000ea400080010ff */
[----:B--2---:R-:W-:Y:S05]  /*aed0*/  @!P0 BRA `(.L_x_230) ;  /* 0xfffffffc00f08947 */ /* 0x004fea000383ffff */
[----:B------:R-:W-:Y:S05]  /*aee0*/  BRA `(.L_x_231) ;  /* 0xffffff8400547947 */ /* 0x000fea000383ffff */
.L_x_59:
[----:B---3--:R-:W-:-:S07]  /*aef0*/  MOV R0, UR4 ;  /* 0x0000000400007c02 */ /* 0x008fce0008000f00 */
.L_x_232:
[----:B-1----:R1:W2:Y:S02]  /*af00*/  SYNCS.PHASECHK.TRANS64.TRYWAIT P0, [R0+URZ], R3 ;  /* 0x00000003000075a7 */ /* 0x0022a400080011ff */
[----:B--2---:R-:W-:Y:S05]  /*af10*/  @!P0 NANOSLEEP.SYNCS 0x989680 ;  /* 0x009896800000895d */ /* 0x004fea0003900000 */
[----:B------:R-:W2:Y:S02]  /*af20*/  @!P0 SYNCS.PHASECHK.TRANS64 P0, [R0+URZ], R3 ;  /* 0x00000003000085a7 */ /* 0x000ea400080010ff */
[----:B--2---:R-:W-:Y:S05]  /*af30*/  @!P0 BRA `(.L_x_232) ;  /* 0xfffffffc00f08947 */ /* 0x004fea000383ffff */
[----:B------:R-:W-:Y:S05]  /*af40*/  BRA `(.L_x_233) ;  /* 0xffffff8400607947 */ /* 0x000fea000383ffff */
.L_x_60:
[----:B---3--:R-:W-:-:S07]  /*af50*/  MOV R0, UR4 ;  /* 0x0000000400007c02 */ /* 0x008fce0008000f00 */
.L_x_234:
[----:B-1----:R1:W2:Y:S02]  /*af60*/  SYNCS.PHASECHK.TRANS64.TRYWAIT P0, [R0+URZ], R3 ;  /* 0x00000003000075a7 */ /* 0x0022a400080011ff */
[----:B--2---:R-:W-:Y:S05]  /*af70*/  @!P0 NANOSLEEP.SYNCS 0x989680 ;  /* 0x009896800000895d */ /* 0x004fea0003900000 */
[----:B------:R-:W2:Y:S02]  /*af80*/  @!P0 SYNCS.PHASECHK.TRANS64 P0, [R0+URZ], R3 ;  /* 0x00000003000085a7 */ /* 0x000ea400080010ff */
[----:B--2---:R-:W-:Y:S05]  /*af90*/  @!P0 BRA `(.L_x_234) ;  /* 0xfffffffc00f08947 */ /* 0x004fea000383ffff */
[----:B------:R-:W-:Y:S05]  /*afa0*/  BRA `(.L_x_235) ;  /* 0xffffff84006c7947 */ /* 0x000fea000383ffff */
.L_x_61:
[----:B---3--:R-:W-:-:S07]  /*afb0*/  MOV R0, UR4 ;  /* 0x0000000400007c02 */ /* 0x008fce0008000f00 */
.L_x_236:
[----:B-1----:R1:W2:Y:S02]  /*afc0*/  SYNCS.PHASECHK.TRANS64.TRYWAIT P0, [R0+URZ], R3 ;  /* 0x00000003000075a7 */ /* 0x0022a400080011ff */
[----:B--2---:R-:W-:Y:S05]  /*afd0*/  @!P0 NANOSLEEP.SYNCS 0x989680 ;  /* 0x009896800000895d */ /* 0x004fea0003900000 */
[----:B------:R-:W2:Y:S02]  /*afe0*/  @!P0 SYNCS.PHASECHK.TRANS64 P0, [R0+URZ], R3 ;  /* 0x00000003000085a7 */ /* 0x000ea400080010ff */
[----:B--2---:R-:W-:Y:S05]  /*aff0*/  @!P0 BRA `(.L_x_236) ;  /* 0xfffffffc00f08947 */ /* 0x004fea000383ffff */
[----:B------:R-:W-:Y:S05]  /*b000*/  BRA `(.L_x_237) ;  /* 0xffffff8400787947 */ /* 0x000fea000383ffff */
.L_x_62:
[----:B---3--:R-:W-:-:S07]  /*b010*/  MOV R0, UR4 ;  /* 0x0000000400007c02 */ /* 0x008fce0008000f00 */
.L_x_238:
[----:B-1----:R1:W2:Y:S02]  /*b020*/  SYNCS.PHASECHK.TRANS64.TRYWAIT P0, [R0+URZ], R3 ;  /* 0x00000003000075a7 */ /* 0x0022a400080011ff */
[----:B--2---:R-:W-:Y:S05]  /*b030*/  @!P0 NANOSLEEP.SYNCS 0x989680 ;  /* 0x009896800000895d */ /* 0x004fea0003900000 */
[----:B------:R-:W2:Y:S02]  /*b040*/  @!P0 SYNCS.PHASECHK.TRANS64 P0, [R0+URZ], R3 ;  /* 0x00000003000085a7 */ /* 0x000ea400080010ff */
[----:B--2---:R-:W-:Y:S05]  /*b050*/  @!P0 BRA `(.L_x_238) ;  /* 0xfffffffc00f08947 */ /* 0x004fea000383ffff */
[----:B------:R-:W-:Y:S05]  /*b060*/  BRA `(.L_x_239) ;  /* 0xffffff8400847947 */ /* 0x000fea000383ffff */
.L_x_63:
[----:B---3--:R-:W-:-:S07]  /*b070*/  MOV R0, UR4 ;  /* 0x0000000400007c02 */ /* 0x008fce0008000f00 */
.L_x_240:
[----:B-1----:R1:W2:Y:S02]  /*b080*/  SYNCS.PHASECHK.TRANS64.TRYWAIT P0, [R0+URZ], R3 ;  /* 0x00000003000075a7 */ /* 0x0022a400080011ff */
[----:B--2---:R-:W-:Y:S05]  /*b090*/  @!P0 NANOSLEEP.SYNCS 0x989680 ;  /* 0x009896800000895d */ /* 0x004fea0003900000 */
[----:B------:R-:W2:Y:S02]  /*b0a0*/  @!P0 SYNCS.PHASECHK.TRANS64 P0, [R0+URZ], R3 ;  /* 0x00000003000085a7 */ /* 0x000ea400080010ff */
[----:B--2---:R-:W-:Y:S05]  /*b0b0*/  @!P0 BRA `(.L_x_240) ;  /* 0xfffffffc00f08947 */ /* 0x004fea000383ffff */
[----:B------:R-:W-:Y:S05]  /*b0c0*/  BRA `(.L_x_241) ;  /* 0xffffff8400907947 */ /* 0x000fea000383ffff */
.L_x_64:
[----:B---3--:R-:W-:-:S07]  /*b0d0*/  MOV R0, UR4 ;  /* 0x0000000400007c02 */ /* 0x008fce0008000f00 */
.L_x_242:
[----:B-1----:R1:W2:Y:S02]  /*b0e0*/  SYNCS.PHASECHK.TRANS64.TRYWAIT P0, [R0+URZ], R3 ;  /* 0x00000003000075a7 */ /* 0x0022a400080011ff */
[----:B--2---:R-:W-:Y:S05]  /*b0f0*/  @!P0 NANOSLEEP.SYNCS 0x989680 ;  /* 0x009896800000895d */ /* 0x004fea0003900000 */
[----:B------:R-:W2:Y:S02]  /*b100*/  @!P0 SYNCS.PHASECHK.TRANS64 P0, [R0+URZ], R3 ;  /* 0x00000003000085a7 */ /* 0x000ea400080010ff */
[----:B--2---:R-:W-:Y:S05]  /*b110*/  @!P0 BRA `(.L_x_242) ;  /* 0xfffffffc00f08947 */ /* 0x004fea000383ffff */
[----:B------:R-:W-:Y:S05]  /*b120*/  BRA `(.L_x_243) ;  /* 0xffffff84009c7947 */ /* 0x000fea000383ffff */
.L_x_65:
[----:B---3--:R-:W-:-:S07]  /*b130*/  MOV R0, UR4 ;  /* 0x0000000400007c02 */ /* 0x008fce0008000f00 */
.L_x_244:
[----:B-1----:R1:W2:Y:S02]  /*b140*/  SYNCS.PHASECHK.TRANS64.TRYWAIT P0, [R0+URZ], R3 ;  /* 0x00000003000075a7 */ /* 0x0022a400080011ff */
[----:B--2---:R-:W-:Y:S05]  /*b150*/  @!P0 NANOSLEEP.SYNCS 0x989680 ;  /* 0x009896800000895d */ /* 0x004fea0003900000 */
[----:B------:R-:W2:Y:S02]  /*b160*/  @!P0 SYNCS.PHASECHK.TRANS64 P0, [R0+URZ], R3 ;  /* 0x00000003000085a7 */ /* 0x000ea400080010ff */
[----:B--2---:R-:W-:Y:S05]  /*b170*/  @!P0 BRA `(.L_x_244) ;  /* 0xfffffffc00f08947 */ /* 0x004fea000383ffff */
[----:B------:R-:W-:Y:S05]  /*b180*/  BRA `(.L_x_245) ;  /* 0xffffff8400a87947 */ /* 0x000fea000383ffff */
.L_x_66:
[----:B---3--:R-:W-:-:S07]  /*b190*/  MOV R0, UR4 ;  /* 0x0000000400007c02 */ /* 0x008fce0008000f00 */
.L_x_246:
[----:B-1----:R1:W2:Y:S02]  /*b1a0*/  SYNCS.PHASECHK.TRANS64.TRYWAIT P0, [R0+URZ], R3 ;  /* 0x00000003000075a7 */ /* 0x0022a400080011ff */
[----:B--2---:R-:W-:Y:S05]  /*b1b0*/  @!P0 NANOSLEEP.SYNCS 0x989680 ;  /* 0x009896800000895d */ /* 0x004fea0003900000 */
[----:B------:R-:W2:Y:S02]  /*b1c0*/  @!P0 SYNCS.PHASECHK.TRANS64 P0, [R0+URZ], R3 ;  /* 0x00000003000085a7 */ /* 0x000ea400080010ff */
[----:B--2---:R-:W-:Y:S05]  /*b1d0*/  @!P0 BRA `(.L_x_246) ;  /* 0xfffffffc00f08947 */ /* 0x004fea000383ffff */
[----:B------:R-:W-:Y:S05]  /*b1e0*/  BRA `(.L_x_247) ;  /* 0xffffff8400b47947 */ /* 0x000fea000383ffff */
.L_x_67:
[----:B---3--:R-:W-:-:S07]  /*b1f0*/  MOV R0, UR4 ;  /* 0x0000000400007c02 */ /* 0x008fce0008000f00 */
.L_x_248:
[----:B-1----:R1:W2:Y:S02]  /*b200*/  SYNCS.PHASECHK.TRANS64.TRYWAIT P0, [R0+URZ], R3 ;  /* 0x00000003000075a7 */ /* 0x0022a400080011ff */
[----:B--2---:R-:W-:Y:S05]  /*b210*/  @!P0 NANOSLEEP.SYNCS 0x989680 ;  /* 0x009896800000895d */ /* 0x004fea0003900000 */
[----:B------:R-:W2:Y:S02]  /*b220*/  @!P0 SYNCS.PHASECHK.TRANS64 P0, [R0+URZ], R3 ;  /* 0x00000003000085a7 */ /* 0x000ea400080010ff */
[----:B--2---:R-:W-:Y:S05]  /*b230*/  @!P0 BRA `(.L_x_248) ;  /* 0xfffffffc00f08947 */ /* 0x004fea000383ffff */
[----:B------:R-:W-:Y:S05]  /*b240*/  BRA `(.L_x_249) ;  /* 0xffffff8400c07947 */ /* 0x000fea000383ffff */
.L_x_68:
[----:B---3--:R-:W-:-:S07]  /*b250*/  MOV R0, UR4 ;  /* 0x0000000400007c02 */ /* 0x008fce0008000f00 */
.L_x_250:
[----:B-1----:R1:W2:Y:S02]  /*b260*/  SYNCS.PHASECHK.TRANS64.TRYWAIT P0, [R0+URZ], R3 ;  /* 0x00000003000075a7 */ /* 0x0022a400080011ff */
[----:B--2---:R-:W-:Y:S05]  /*b270*/  @!P0 NANOSLEEP.SYNCS 0x989680 ;  /* 0x009896800000895d */ /* 0x004fea0003900000 */
[----:B------:R-:W2:Y:S02]  /*b280*/  @!P0 SYNCS.PHASECHK.TRANS64 P0, [R0+URZ], R3 ;  /* 0x00000003000085a7 */ /* 0x000ea400080010ff */
[----:B--2---:R-:W-:Y:S05]  /*b290*/  @!P0 BRA `(.L_x_250) ;  /* 0xfffffffc00f08947 */ /* 0x004fea000383ffff */
[----:B------:R-:W-:Y:S05]  /*b2a0*/  BRA `(.L_x_251) ;  /* 0xffffff8400cc7947 */ /* 0x000fea000383ffff */
.L_x_69:
[----:B---3--:R-:W-:-:S07]  /*b2b0*/  MOV R0, UR4 ;  /* 0x0000000400007c02 */ /* 0x008fce0008000f00 */
.L_x_252:
[----:B-1----:R1:W2:Y:S02]  /*b2c0*/  SYNCS.PHASECHK.TRANS64.TRYWAIT P0, [R0+URZ], R3 ;  /* 0x00000003000075a7 */ /* 0x0022a400080011ff */
[----:B--2---:R-:W-:Y:S05]  /*b2d0*/  @!P0 NANOSLEEP.SYNCS 0x989680 ;  /* 0x009896800000895d */ /* 0x004fea0003900000 */
[----:B------:R-:W2:Y:S02]  /*b2e0*/  @!P0 SYNCS.PHASECHK.TRANS64 P0, [R0+URZ], R3 ;  /* 0x00000003000085a7 */ /* 0x000ea400080010ff */
[----:B--2---:R-:W-:Y:S05]  /*b2f0*/  @!P0 BRA `(.L_x_252) ;  /* 0xfffffffc00f08947 */ /* 0x004fea000383ffff */
[----:B------:R-:W-:Y:S05]  /*b300*/  BRA `(.L_x_253) ;  /* 0xffffff8400d87947 */ /* 0x000fea000383ffff */
.L_x_70:
[----:B---3--:R-:W-:-:S07]  /*b310*/  MOV R0, UR4 ;  /* 0x0000000400007c02 */ /* 0x008fce0008000f00 */
.L_x_254:
[----:B-1----:R1:W2:Y:S02]  /*b320*/  SYNCS.PHASECHK.TRANS64.TRYWAIT P0, [R0+URZ], R3 ;  /* 0x00000003000075a7 */ /* 0x0022a400080011ff */
[----:B--2---:R-:W-:Y:S05]  /*b330*/  @!P0 NANOSLEEP.SYNCS 0x989680 ;  /* 0x009896800000895d */ /* 0x004fea0003900000 */
[----:B------:R-:W2:Y:S02]  /*b340*/  @!P0 SYNCS.PHASECHK.TRANS64 P0, [R0+URZ], R3 ;  /* 0x00000003000085a7 */ /* 0x000ea400080010ff */
[----:B--2---:R-:W-:Y:S05]  /*b350*/  @!P0 BRA `(.L_x_254) ;  /* 0xfffffffc00f08947 */ /* 0x004fea000383ffff */
[----:B------:R-:W-:Y:S05]  /*b360*/  BRA `(.L_x_255) ;  /* 0xffffff8400e47947 */ /* 0x000fea000383ffff */
.L_x_71:
[----:B---3--:R-:W-:-:S07]  /*b370*/  MOV R0, UR4 ;  /* 0x0000000400007c02 */ /* 0x008fce0008000f00 */
.L_x_256:
[----:B-1----:R1:W2:Y:S02]  /*b380*/  SYNCS.PHASECHK.TRANS64.TRYWAIT P0, [R0+URZ], R3 ;  /* 0x00000003000075a7 */ /* 0x0022a400080011ff */
[----:B--2---:R-:W-:Y:S05]  /*b390*/  @!P0 NANOSLEEP.SYNCS 0x989680 ;  /* 0x009896800000895d */ /* 0x004fea0003900000 */
[----:B------:R-:W2:Y:S02]  /*b3a0*/  @!P0 SYNCS.PHASECHK.TRANS64 P0, [R0+URZ], R3 ;  /* 0x00000003000085a7 */ /* 0x000ea400080010ff */
[----:B--2---:R-:W-:Y:S05]  /*b3b0*/  @!P0 BRA `(.L_x_256) ;  /* 0xfffffffc00f08947 */ /* 0x004fea000383ffff */
[----:B------:R-:W-:Y:S05]  /*b3c0*/  BRA `(.L_x_257) ;  /* 0xffffff8400f07947 */ /* 0x000fea000383ffff */
.L_x_72:
[----:B---3--:R-:W-:-:S07]  /*b3d0*/  MOV R0, UR4 ;  /* 0x0000000400007c02 */ /* 0x008fce0008000f00 */
.L_x_258:
[----:B-1----:R1:W2:Y:S02]  /*b3e0*/  SYNCS.PHASECHK.TRANS64.TRYWAIT P0, [R0+URZ], R3 ;  /* 0x00000003000075a7 */ /* 0x0022a400080011ff */
[----:B--2---:R-:W-:Y:S05]  /*b3f0*/  @!P0 NANOSLEEP.SYNCS 0x989680 ;  /* 0x009896800000895d */ /* 0x004fea0003900000 */
[----:B------:R-:W2:Y:S02]  /*b400*/  @!P0 SYNCS.PHASECHK.TRANS64 P0, [R0+URZ], R3 ;  /* 0x00000003000085a7 */ /* 0x000ea400080010ff */
[----:B--2---:R-:W-:Y:S05]  /*b410*/  @!P0 BRA `(.L_x_258) ;  /* 0xfffffffc00f08947 */ /* 0x004fea000383ffff */
[----:B------:R-:W-:Y:S05]  /*b420*/  BRA `(.L_x_259) ;  /* 0xffffff8400fc7947 */ /* 0x000fea000383ffff */
.L_x_73:
[----:B---3--:R-:W-:-:S07]  /*b430*/  MOV R0, UR4 ;  /* 0x0000000400007c02 */ /* 0x008fce0008000f00 */
.L_x_260:
[----:B-1----:R1:W2:Y:S02]  /*b440*/  SYNCS.PHASECHK.TRANS64.TRYWAIT P0, [R0+URZ], R3 ;  /* 0x00000003000075a7 */ /* 0x0022a400080011ff */
[----:B--2---:R-:W-:Y:S05]  /*b450*/  @!P0 NANOSLEEP.SYNCS 0x989680 ;  /* 0x009896800000895d */ /* 0x004fea0003900000 */
[----:B------:R-:W2:Y:S02]  /*b460*/  @!P0 SYNCS.PHASECHK.TRANS64 P0, [R0+URZ], R3 ;  /* 0x00000003000085a7 */ /* 0x000ea400080010ff */
[----:B--2---:R-:W-:Y:S05]  /*b470*/  @!P0 BRA `(.L_x_260) ;  /* 0xfffffffc00f08947 */ /* 0x004fea000383ffff */
[----:B------:R-:W-:Y:S05]  /*b480*/  BRA `(.L_x_261) ;  /* 0xffffff8800087947 */ /* 0x000fea000383ffff */
.L_x_74:
[----:B---3--:R-:W-:-:S07]  /*b490*/  MOV R0, UR4 ;  /* 0x0000000400007c02 */ /* 0x008fce0008000f00 */
.L_x_262:
[----:B-1----:R1:W2:Y:S02]  /*b4a0*/  SYNCS.PHASECHK.TRANS64.TRYWAIT P0, [R0+URZ], R3 ;  /* 0x00000003000075a7 */ /* 0x0022a400080011ff */
[----:B--2---:R-:W-:Y:S05]  /*b4b0*/  @!P0 NANOSLEEP.SYNCS 0x989680 ;  /* 0x009896800000895d */ /* 0x004fea0003900000 */
[----:B------:R-:W2:Y:S02]  /*b4c0*/  @!P0 SYNCS.PHASECHK.TRANS64 P0, [R0+URZ], R3 ;  /* 0x00000003000085a7 */ /* 0x000ea400080010ff */
[----:B--2---:R-:W-:Y:S05]  /*b4d0*/  @!P0 BRA `(.L_x_262) ;  /* 0xfffffffc00f08947 */ /* 0x004fea000383ffff */
[----:B------:R-:W-:Y:S05]  /*b4e0*/  BRA `(.L_x_263) ;  /* 0xffffff8800147947 */ /* 0x000fea000383ffff */
.L_x_75:
[----:B---3--:R-:W-:-:S07]  /*b4f0*/  MOV R0, UR4 ;  /* 0x0000000400007c02 */ /* 0x008fce0008000f00 */
.L_x_264:
[----:B-1----:R1:W2:Y:S02]  /*b500*/  SYNCS.PHASECHK.TRANS64.TRYWAIT P0, [R0+URZ], R3 ;  /* 0x00000003000075a7 */ /* 0x0022a400080011ff */
[----:B--2---:R-:W-:Y:S05]  /*b510*/  @!P0 NANOSLEEP.SYNCS 0x989680 ;  /* 0x009896800000895d */ /* 0x004fea0003900000 */
[----:B------:R-:W2:Y:S02]  /*b520*/  @!P0 SYNCS.PHASECHK.TRANS64 P0, [R0+URZ], R3 ;  /* 0x00000003000085a7 */ /* 0x000ea400080010ff */
[----:B--2---:R-:W-:Y:S05]  /*b530*/  @!P0 BRA `(.L_x_264) ;  /* 0xfffffffc00f08947 */ /* 0x004fea000383ffff */
[----:B------:R-:W-:Y:S05]  /*b540*/  BRA `(.L_x_265) ;  /* 0xffffff8800207947 */ /* 0x000fea000383ffff */
.L_x_76:
[----:B---3--:R-:W-:-:S07]  /*b550*/  MOV R0, UR4 ;  /* 0x0000000400007c02 */ /* 0x008fce0008000f00 */
.L_x_266:
[----:B-1----:R1:W2:Y:S02]  /*b560*/  SYNCS.PHASECHK.TRANS64.TRYWAIT P0, [R0+URZ], R3 ;  /* 0x00000003000075a7 */ /* 0x0022a400080011ff */
[----:B--2---:R-:W-:Y:S05]  /*b570*/  @!P0 NANOSLEEP.SYNCS 0x989680 ;  /* 0x009896800000895d */ /* 0x004fea0003900000 */
[----:B------:R-:W2:Y:S02]  /*b580*/  @!P0 SYNCS.PHASECHK.TRANS64 P0, [R0+URZ], R3 ;  /* 0x00000003000085a7 */ /* 0x000ea400080010ff */
[----:B--2---:R-:W-:Y:S05]  /*b590*/  @!P0 BRA `(.L_x_266) ;  /* 0xfffffffc00f08947 */ /* 0x004fea000383ffff */
[----:B------:R-:W-:Y:S05]  /*b5a0*/  BRA `(.L_x_267) ;  /* 0xffffff88002c7947 */ /* 0x000fea000383ffff */
.L_x_77:
[----:B---3--:R-:W-:-:S07]  /*b5b0*/  MOV R0, UR4 ;  /* 0x0000000400007c02 */ /* 0x008fce0008000f00 */
.L_x_268:
[----:B-1----:R1:W2:Y:S02]  /*b5c0*/  SYNCS.PHASECHK.TRANS64.TRYWAIT P0, [R0+URZ], R3 ;  /* 0x00000003000075a7 */ /* 0x0022a400080011ff */
[----:B--2---:R-:W-:Y:S05]  /*b5d0*/  @!P0 NANOSLEEP.SYNCS 0x989680 ;  /* 0x009896800000895d */ /* 0x004fea0003900000 */
[----:B------:R-:W2:Y:S02]  /*b5e0*/  @!P0 SYNCS.PHASECHK.TRANS64 P0, [R0+URZ], R3 ;  /* 0x00000003000085a7 */ /* 0x000ea400080010ff */
[----:B--2---:R-:W-:Y:S05]  /*b5f0*/  @!P0 BRA `(.L_x_268) ;  /* 0xfffffffc00f08947 */ /* 0x004fea000383ffff */
[----:B------:R-:W-:Y:S05]  /*b600*/  BRA `(.L_x_269) ;  /* 0xffffff8800387947 */ /* 0x000fea000383ffff */
.L_x_78:
[----:B---3--:R-:W-:-:S07]  /*b610*/  MOV R0, UR4 ;  /* 0x0000000400007c02 */ /* 0x008fce0008000f00 */
.L_x_270:
[----:B-1----:R1:W2:Y:S02]  /*b620*/  SYNCS.PHASECHK.TRANS64.TRYWAIT P0, [R0+URZ], R3 ;  /* 0x00000003000075a7 */ /* 0x0022a400080011ff */
[----:B--2---:R-:W-:Y:S05]  /*b630*/  @!P0 NANOSLEEP.SYNCS 0x989680 ;  /* 0x009896800000895d */ /* 0x004fea0003900000 */
[----:B------:R-:W2:Y:S02]  /*b640*/  @!P0 SYNCS.PHASECHK.TRANS64 P0, [R0+URZ], R3 ;  /* 0x00000003000085a7 */ /* 0x000ea400080010ff */
[----:B--2---:R-:W-:Y:S05]  /*b650*/  @!P0 BRA `(.L_x_270) ;  /* 0xfffffffc00f08947 */ /* 0x004fea000383ffff */
[----:B------:R-:W-:Y:S05]  /*b660*/  BRA `(.L_x_271) ;  /* 0xffffff8800447947 */ /* 0x000fea000383ffff */
.L_x_79:
[----:B---3--:R-:W-:-:S07]  /*b670*/  MOV R0, UR4 ;  /* 0x0000000400007c02 */ /* 0x008fce0008000f00 */
.L_x_272:
[----:B-1----:R1:W2:Y:S02]  /*b680*/  SYNCS.PHASECHK.TRANS64.TRYWAIT P0, [R0+URZ], R3 ;  /* 0x00000003000075a7 */ /* 0x0022a400080011ff */
[----:B--2---:R-:W-:Y:S05]  /*b690*/  @!P0 NANOSLEEP.SYNCS 0x989680 ;  /* 0x009896800000895d */ /* 0x004fea0003900000 */
[----:B------:R-:W2:Y:S02]  /*b6a0*/  @!P0 SYNCS.PHASECHK.TRANS64 P0, [R0+URZ], R3 ;  /* 0x00000003000085a7 */ /* 0x000ea400080010ff */
[----:B--2---:R-:W-:Y:S05]  /*b6b0*/  @!P0 BRA `(.L_x_272) ;  /* 0xfffffffc00f08947 */ /* 0x004fea000383ffff */
[----:B------:R-:W-:Y:S05]  /*b6c0*/  BRA `(.L_x_273) ;  /* 0xffffff8800507947 */ /* 0x000fea000383ffff */
.L_x_80:
[----:B---3--:R-:W-:-:S07]  /*b6d0*/  MOV R0, UR4 ;  /* 0x0000000400007c02 */ /* 0x008fce0008000f00 */
.L_x_274:
[----:B-1----:R1:W2:Y:S02]  /*b6e0*/  SYNCS.PHASECHK.TRANS64.TRYWAIT P0, [R0+URZ], R3 ;  /* 0x00000003000075a7 */ /* 0x0022a400080011ff */
[----:B--2---:R-:W-:Y:S05]  /*b6f0*/  @!P0 NANOSLEEP.SYNCS 0x989680 ;  /* 0x009896800000895d */ /* 0x004fea0003900000 */
[----:B------:R-:W2:Y:S02]  /*b700*/  @!P0 SYNCS.PHASECHK.TRANS64 P0, [R0+URZ], R3 ;  /* 0x00000003000085a7 */ /* 0x000ea400080010ff */
[----:B--2---:R-:W-:Y:S05]  /*b710*/  @!P0 BRA `(.L_x_274) ;  /* 0xfffffffc00f08947 */ /* 0x004fea000383ffff */
[----:B------:R-:W-:Y:S05]  /*b720*/  BRA `(.L_x_275) ;  /* 0xffffff88005c7947 */ /* 0x000fea000383ffff */
.L_x_81:
[----:B---3--:R-:W-:-:S07]  /*b730*/  MOV R0, UR4 ;  /* 0x0000000400007c02 */ /* 0x008fce0008000f00 */
.L_x_276:
[----:B-1----:R1:W2:Y:S02]  /*b740*/  SYNCS.PHASECHK.TRANS64.TRYWAIT P0, [R0+URZ], R3 ;  /* 0x00000003000075a7 */ /* 0x0022a400080011ff */
[----:B--2---:R-:W-:Y:S05]  /*b750*/  @!P0 NANOSLEEP.SYNCS 0x989680 ;  /* 0x009896800000895d */ /* 0x004fea0003900000 */
[----:B------:R-:W2:Y:S02]  /*b760*/  @!P0 SYNCS.PHASECHK.TRANS64 P0, [R0+URZ], R3 ;  /* 0x00000003000085a7 */ /* 0x000ea400080010ff */
[----:B--2---:R-:W-:Y:S05]  /*b770*/  @!P0 BRA `(.L_x_276) ;  /* 0xfffffffc00f08947 */ /* 0x004fea000383ffff */
[----:B------:R-:W-:Y:S05]  /*b780*/  BRA `(.L_x_277) ;  /* 0xffffff8800687947 */ /* 0x000fea000383ffff */
.L_x_82:
[----:B---3--:R-:W-:-:S07]  /*b790*/  MOV R0, UR4 ;  /* 0x0000000400007c02 */ /* 0x008fce0008000f00 */
.L_x_278:
[----:B-1----:R1:W2:Y:S02]  /*b7a0*/  SYNCS.PHASECHK.TRANS64.TRYWAIT P0, [R0+URZ], R3 ;  /* 0x00000003000075a7 */ /* 0x0022a400080011ff */
[----:B--2---:R-:W-:Y:S05]  /*b7b0*/  @!P0 NANOSLEEP.SYNCS 0x989680 ;  /* 0x009896800000895d */ /* 0x004fea0003900000 */
[----:B------:R-:W2:Y:S02]  /*b7c0*/  @!P0 SYNCS.PHASECHK.TRANS64 P0, [R0+URZ], R3 ;  /* 0x00000003000085a7 */ /* 0x000ea400080010ff */
[----:B--2---:R-:W-:Y:S05]  /*b7d0*/  @!P0 BRA `(.L_x_278) ;  /* 0xfffffffc00f08947 */ /* 0x004fea000383ffff */
[----:B------:R-:W-:Y:S05]  /*b7e0*/  BRA `(.L_x_279) ;  /* 0xffffff8800747947 */ /* 0x000fea000383ffff */
.L_x_83:
[----:B---3--:R-:W-:-:S07]  /*b7f0*/  MOV R0, UR4 ;  /* 0x0000000400007c02 */ /* 0x008fce0008000f00 */
.L_x_280:
[----:B-1----:R1:W2:Y:S02]  /*b800*/  SYNCS.PHASECHK.TRANS64.TRYWAIT P0, [R0+URZ], R3 ;  /* 0x00000003000075a7 */ /* 0x0022a400080011ff */
[----:B--2---:R-:W-:Y:S05]  /*b810*/  @!P0 NANOSLEEP.SYNCS 0x989680 ;  /* 0x009896800000895d */ /* 0x004fea0003900000 */
[----:B------:R-:W2:Y:S02]  /*b820*/  @!P0 SYNCS.PHASECHK.TRANS64 P0, [R0+URZ], R3 ;  /* 0x00000003000085a7 */ /* 0x000ea400080010ff */
[----:B--2---:R-:W-:Y:S05]  /*b830*/  @!P0 BRA `(.L_x_280) ;  /* 0xfffffffc00f08947 */ /* 0x004fea000383ffff */
[----:B------:R-:W-:Y:S05]  /*b840*/  BRA `(.L_x_281) ;  /* 0xffffff8800807947 */ /* 0x000fea000383ffff */
.L_x_84:
[----:B---3--:R-:W-:-:S07]  /*b850*/  MOV R0, UR4 ;  /* 0x0000000400007c02 */ /* 0x008fce0008000f00 */
.L_x_282:
[----:B-1----:R1:W2:Y:S02]  /*b860*/  SYNCS.PHASECHK.TRANS64.TRYWAIT P0, [R0+URZ], R3 ;  /* 0x00000003000075a7 */ /* 0x0022a400080011ff */
[----:B--2---:R-:W-:Y:S05]  /*b870*/  @!P0 NANOSLEEP.SYNCS 0x989680 ;  /* 0x009896800000895d */ /* 0x004fea0003900000 */
[----:B------:R-:W2:Y:S02]  /*b880*/  @!P0 SYNCS.PHASECHK.TRANS64 P0, [R0+URZ], R3 ;  /* 0x00000003000085a7 */ /* 0x000ea400080010ff */
[----:B--2---:R-:W-:Y:S05]  /*b890*/  @!P0 BRA `(.L_x_282) ;  /* 0xfffffffc00f08947 */ /* 0x004fea000383ffff */
[----:B------:R-:W-:Y:S05]  /*b8a0*/  BRA `(.L_x_283) ;  /* 0xffffff88008c7947 */ /* 0x000fea000383ffff */
.L_x_85:
[----:B---3--:R-:W-:-:S07]  /*b8b0*/  MOV R0, UR4 ;  /* 0x0000000400007c02 */ /* 0x008fce0008000f00 */
.L_x_284:
[----:B-1----:R1:W2:Y:S02]  /*b8c0*/  SYNCS.PHASECHK.TRANS64.TRYWAIT P0, [R0+URZ], R3 ;  /* 0x00000003000075a7 */ /* 0x0022a400080011ff */
[----:B--2---:R-:W-:Y:S05]  /*b8d0*/  @!P0 NANOSLEEP.SYNCS 0x989680 ;  /* 0x009896800000895d */ /* 0x004fea0003900000 */
[----:B------:R-:W2:Y:S02]  /*b8e0*/  @!P0 SYNCS.PHASECHK.TRANS64 P0, [R0+URZ], R3 ;  /* 0x00000003000085a7 */ /* 0x000ea400080010ff */
[----:B--2---:R-:W-:Y:S05]  /*b8f0*/  @!P0 BRA `(.L_x_284) ;  /* 0xfffffffc00f08947 */ /* 0x004fea000383ffff */
[----:B------:R-:W-:Y:S05]  /*b900*/  BRA `(.L_x_285) ;  /* 0xffffff8800987947 */ /* 0x000fea000383ffff */
.L_x_86:
[----:B---3--:R-:W-:-:S07]  /*b910*/  MOV R0, UR4 ;  /* 0x0000000400007c02 */ /* 0x008fce0008000f00 */
.L_x_286:
[----:B-1----:R1:W2:Y:S02]  /*b920*/  SYNCS.PHASECHK.TRANS64.TRYWAIT P0, [R0+URZ], R3 ;  /* 0x00000003000075a7 */ /* 0x0022a400080011ff */
[----:B--2---:R-:W-:Y:S05]  /*b930*/  @!P0 NANOSLEEP.SYNCS 0x989680 ;  /* 0x009896800000895d */ /* 0x004fea0003900000 */
[----:B------:R-:W2:Y:S02]  /*b940*/  @!P0 SYNCS.PHASECHK.TRANS64 P0, [R0+URZ], R3 ;  /* 0x00000003000085a7 */ /* 0x000ea400080010ff */
[----:B--2---:R-:W-:Y:S05]  /*b950*/  @!P0 BRA `(.L_x_286) ;  /* 0xfffffffc00f08947 */ /* 0x004fea000383ffff */
[----:B------:R-:W-:Y:S05]  /*b960*/  BRA `(.L_x_287) ;  /* 0xffffff8800a47947 */ /* 0x000fea000383ffff */
.L_x_87:
[----:B---3--:R-:W-:-:S07]  /*b970*/  MOV R0, UR4 ;  /* 0x0000000400007c02 */ /* 0x008fce0008000f00 */
.L_x_288:
[----:B-1----:R1:W2:Y:S02]  /*b980*/  SYNCS.PHASECHK.TRANS64.TRYWAIT P0, [R0+URZ], R3 ;  /* 0x00000003000075a7 */ /* 0x0022a400080011ff */
[----:B--2---:R-:W-:Y:S05]  /*b990*/  @!P0 NANOSLEEP.SYNCS 0x989680 ;  /* 0x009896800000895d */ /* 0x004fea0003900000 */
[----:B------:R-:W2:Y:S02]  /*b9a0*/  @!P0 SYNCS.PHASECHK.TRANS64 P0, [R0+URZ], R3 ;  /* 0x00000003000085a7 */ /* 0x000ea400080010ff */
[----:B--2---:R-:W-:Y:S05]  /*b9b0*/  @!P0 BRA `(.L_x_288) ;  /* 0xfffffffc00f08947 */ /* 0x004fea000383ffff */
[----:B------:R-:W-:Y:S05]  /*b9c0*/  BRA `(.L_x_289) ;  /* 0xffffff8800b07947 */ /* 0x000fea000383ffff */
.L_x_88:
[----:B---3--:R-:W-:-:S07]  /*b9d0*/  MOV R0, UR4 ;  /* 0x0000000400007c02 */ /* 0x008fce0008000f00 */
.L_x_290:
[----:B-1----:R1:W2:Y:S02]  /*b9e0*/  SYNCS.PHASECHK.TRANS64.TRYWAIT P0, [R0+URZ], R3 ;  /* 0x00000003000075a7 */ /* 0x0022a400080011ff */
[----:B--2---:R-:W-:Y:S05]  /*b9f0*/  @!P0 NANOSLEEP.SYNCS 0x989680 ;  /* 0x009896800000895d */ /* 0x004fea0003900000 */
[----:B------:R-:W2:Y:S02]  /*ba00*/  @!P0 SYNCS.PHASECHK.TRANS64 P0, [R0+URZ], R3 ;  /* 0x00000003000085a7 */ /* 0x000ea400080010ff */
[----:B--2---:R-:W-:Y:S05]  /*ba10*/  @!P0 BRA `(.L_x_290) ;  /* 0xfffffffc00f08947 */ /* 0x004fea000383ffff */
[----:B------:R-:W-:Y:S05]  /*ba20*/  BRA `(.L_x_291) ;  /* 0xffffff8800bc7947 */ /* 0x000fea000383ffff */
.L_x_89:
[----:B---3--:R-:W-:-:S07]  /*ba30*/  MOV R0, UR4 ;  /* 0x0000000400007c02 */ /* 0x008fce0008000f00 */
.L_x_292:
[----:B-1----:R1:W2:Y:S02]  /*ba40*/  SYNCS.PHASECHK.TRANS64.TRYWAIT P0, [R0+URZ], R3 ;  /* 0x00000003000075a7 */ /* 0x0022a400080011ff */
[----:B--2---:R-:W-:Y:S05]  /*ba50*/  @!P0 NANOSLEEP.SYNCS 0x989680 ;  /* 0x009896800000895d */ /* 0x004fea0003900000 */
[----:B------:R-:W2:Y:S02]  /*ba60*/  @!P0 SYNCS.PHASECHK.TRANS64 P0, [R0+URZ], R3 ;  /* 0x00000003000085a7 */ /* 0x000ea400080010ff */
[----:B--2---:R-:W-:Y:S05]  /*ba70*/  @!P0 BRA `(.L_x_292) ;  /* 0xfffffffc00f08947 */ /* 0x004fea000383ffff */
[----:B------:R-:W-:Y:S05]  /*ba80*/  BRA `(.L_x_293) ;  /* 0xffffff8800c87947 */ /* 0x000fea000383ffff */
.L_x_90:
[----:B---3--:R-:W-:-:S07]  /*ba90*/  MOV R0, UR4 ;  /* 0x0000000400007c02 */ /* 0x008fce0008000f00 */
.L_x_294:
[----:B-1----:R1:W2:Y:S02]  /*baa0*/  SYNCS.PHASECHK.TRANS64.TRYWAIT P0, [R0+URZ], R3 ;  /* 0x00000003000075a7 */ /* 0x0022a400080011ff */
[----:B--2---:R-:W-:Y:S05]  /*bab0*/  @!P0 NANOSLEEP.SYNCS 0x989680 ;  /* 0x009896800000895d */ /* 0x004fea0003900000 */
[----:B------:R-:W2:Y:S02]  /*bac0*/  @!P0 SYNCS.PHASECHK.TRANS64 P0, [R0+URZ], R3 ;  /* 0x00000003000085a7 */ /* 0x000ea400080010ff */
[----:B--2---:R-:W-:Y:S05]  /*bad0*/  @!P0 BRA `(.L_x_294) ;  /* 0xfffffffc00f08947 */ /* 0x004fea000383ffff */
[----:B------:R-:W-:Y:S05]  /*bae0*/  BRA `(.L_x_295) ;  /* 0xffffff8800d47947 */ /* 0x000fea000383ffff */
.L_x_91:
[----:B---3--:R-:W-:-:S07]  /*baf0*/  MOV R0, UR4 ;  /* 0x0000000400007c02 */ /* 0x008fce0008000f00 */
.L_x_296:
[----:B-1----:R1:W2:Y:S02]  /*bb00*/  SYNCS.PHASECHK.TRANS64.TRYWAIT P0, [R0+URZ], R3 ;  /* 0x00000003000075a7 */ /* 0x0022a400080011ff */
[----:B--2---:R-:W-:Y:S05]  /*bb10*/  @!P0 NANOSLEEP.SYNCS 0x989680 ;  /* 0x009896800000895d */ /* 0x004fea0003900000 */
[----:B------:R-:W2:Y:S02]  /*bb20*/  @!P0 SYNCS.PHASECHK.TRANS64 P0, [R0+URZ], R3 ;  /* 0x00000003000085a7 */ /* 0x000ea400080010ff */
[----:B--2---:R-:W-:Y:S05]  /*bb30*/  @!P0 BRA `(.L_x_296) ;  /* 0xfffffffc00f08947 */ /* 0x004fea000383ffff */
[----:B------:R-:W-:Y:S05]  /*bb40*/  BRA `(.L_x_297) ;  /* 0xffffff8800e07947 */ /* 0x000fea000383ffff */
.L_x_92:
[----:B---3--:R-:W-:-:S07]  /*bb50*/  MOV R0, UR4 ;  /* 0x0000000400007c02 */ /* 0x008fce0008000f00 */
.L_x_298:
[----:B-1----:R1:W2:Y:S02]  /*bb60*/  SYNCS.PHASECHK.TRANS64.TRYWAIT P0, [R0+URZ], R3 ;  /* 0x00000003000075a7 */ /* 0x0022a400080011ff */
[----:B--2---:R-:W-:Y:S05]  /*bb70*/  @!P0 NANOSLEEP.SYNCS 0x989680 ;  /* 0x009896800000895d */ /* 0x004fea0003900000 */
[----:B------:R-:W2:Y:S02]  /*bb80*/  @!P0 SYNCS.PHASECHK.TRANS64 P0, [R0+URZ], R3 ;  /* 0x00000003000085a7 */ /* 0x000ea400080010ff */
[----:B--2---:R-:W-:Y:S05]  /*bb90*/  @!P0 BRA `(.L_x_298) ;  /* 0xfffffffc00f08947 */ /* 0x004fea000383ffff */
[----:B------:R-:W-:Y:S05]  /*bba0*/  BRA `(.L_x_299) ;  /* 0xffffff8800ec7947 */ /* 0x000fea000383ffff */
.L_x_93:
[----:B---3--:R-:W-:-:S07]  /*bbb0*/  MOV R0, UR4 ;  /* 0x0000000400007c02 */ /* 0x008fce0008000f00 */
.L_x_300:
[----:B-1----:R1:W2:Y:S02]  /*bbc0*/  SYNCS.PHASECHK.TRANS64.TRYWAIT P0, [R0+URZ], R3 ;  /* 0x00000003000075a7 */ /* 0x0022a400080011ff */
[----:B--2---:R-:W-:Y:S05]  /*bbd0*/  @!P0 NANOSLEEP.SYNCS 0x989680 ;  /* 0x009896800000895d */ /* 0x004fea0003900000 */
[----:B------:R-:W2:Y:S02]  /*bbe0*/  @!P0 SYNCS.PHASECHK.TRANS64 P0, [R0+URZ], R3 ;  /* 0x00000003000085a7 */ /* 0x000ea400080010ff */
[----:B--2---:R-:W-:Y:S05]  /*bbf0*/  @!P0 BRA `(.L_x_300) ;  /* 0xfffffffc00f08947 */ /* 0x004fea000383ffff */
[----:B------:R-:W-:Y:S05]  /*bc00*/  BRA `(.L_x_301) ;  /* 0xffffff8800f87947 */ /* 0x000fea000383ffff */
.L_x_94:
[----:B---3--:R-:W-:-:S07]  /*bc10*/  MOV R0, UR4 ;  /* 0x0000000400007c02 */ /* 0x008fce0008000f00 */
.L_x_302:
[----:B-1----:R1:W2:Y:S02]  /*bc20*/  SYNCS.PHASECHK.TRANS64.TRYWAIT P0, [R0+URZ], R3 ;  /* 0x00000003000075a7 */ /* 0x0022a400080011ff */
[----:B--2---:R-:W-:Y:S05]  /*bc30*/  @!P0 NANOSLEEP.SYNCS 0x989680 ;  /* 0x009896800000895d */ /* 0x004fea0003900000 */
[----:B------:R-:W2:Y:S02]  /*bc40*/  @!P0 SYNCS.PHASECHK.TRANS64 P0, [R0+URZ], R3 ;  /* 0x00000003000085a7 */ /* 0x000ea400080010ff */
[----:B--2---:R-:W-:Y:S05]  /*bc50*/  @!P0 BRA `(.L_x_302) ;  /* 0xfffffffc00f08947 */ /* 0x004fea000383ffff */
[----:B------:R-:W-:Y:S05]  /*bc60*/  BRA `(.L_x_303) ;  /* 0xffffff8c00047947 */ /* 0x000fea000383ffff */
.L_x_97:
[----:B-1----:R1:W2:Y:S02]  /*bc70*/  SYNCS.PHASECHK.TRANS64.TRYWAIT P0, [R0+URZ+0x3f0], R5 ;  /* 0x0003f005000075a7 */ /* 0x0022a400080011ff */
[----:B--2---:R-:W-:Y:S05]  /*bc80*/  @!P0 NANOSLEEP.SYNCS 0x989680 ;  /* 0x009896800000895d */ /* 0x004fea0003900000 */
[----:B------:R-:W2:Y:S02]  /*bc90*/  @!P0 SYNCS.PHASECHK.TRANS64 P0, [R0+URZ+0x3f0], R5 ;  /* 0x0003f005000085a7 */ /* 0x000ea400080010ff */
[----:B--2---:R-:W-:Y:S05]  /*bca0*/  @!P0 BRA `(.L_x_97) ;  /* 0xfffffffc00f08947 */ /* 0x004fea000383ffff */
[----:B------:R-:W-:Y:S05]  /*bcb0*/  BRA `(.L_x_304) ;  /* 0xffffff8c00647947 */ /* 0x000fea000383ffff */
.L_x_98:
[----:B------:R-:W-:-:S07]  /*bcc0*/  MOV R0, UR5 ;  /* 0x0000000500007c02 */ /* 0x000fce0008000f00 */
.L_x_305:
[----:B-1----:R1:W2:Y:S02]  /*bcd0*/  SYNCS.PHASECHK.TRANS64.TRYWAIT P0, [R0+URZ+0x3a0], R7 ;  /* 0x0003a007000075a7 */ /* 0x0022a400080011ff */
[----:B--2---:R-:W-:Y:S05]  /*bce0*/  @!P0 NANOSLEEP.SYNCS 0x989680 ;  /* 0x009896800000895d */ /* 0x004fea0003900000 */
[----:B------:R-:W2:Y:S02]  /*bcf0*/  @!P0 SYNCS.PHASECHK.TRANS64 P0, [R0+URZ+0x3a0], R7 ;  /* 0x0003a007000085a7 */ /* 0x000ea400080010ff */
[----:B--2---:R-:W-:Y:S05]  /*bd00*/  @!P0 BRA `(.L_x_305) ;  /* 0xfffffffc00f08947 */ /* 0x004fea000383ffff */
[----:B------:R-:W-:Y:S05]  /*bd10*/  BRA `(.L_x_306) ;  /* 0xffffff8c00747947 */ /* 0x000fea000383ffff */
.L_x_99:
[----:B-1----:R1:W2:Y:S02]  /*bd20*/  SYNCS.PHASECHK.TRANS64.TRYWAIT P1, [R0+URZ+0x390], R5 ;  /* 0x00039005000075a7 */ /* 0x0022a400080211ff */
[----:B--2---:R-:W-:Y:S05]  /*bd30*/  @!P1 NANOSLEEP.SYNCS 0x989680 ;  /* 0x009896800000995d */ /* 0x004fea0003900000 */
[----:B------:R-:W2:Y:S02]  /*bd40*/  @!P1 SYNCS.PHASECHK.TRANS64 P1, [R0+URZ+0x390], R5 ;  /* 0x00039005000095a7 */ /* 0x000ea400080210ff */
[----:B--2---:R-:W-:Y:S05]  /*bd50*/  @!P1 BRA `(.L_x_99) ;  /* 0xfffffffc00f09947 */ /* 0x004fea000383ffff */
[----:B------:R-:W-:Y:S05]  /*bd60*/  BRA `(.L_x_307) ;  /* 0xffffff8c00a47947 */ /* 0x000fea000383ffff */
.L_x_102:
[----:B------:R-:W-:-:S07]  /*bd70*/  MOV R0, UR5 ;  /* 0x0000000500007c02 */ /* 0x000fce0008000f00 */
.L_x_308:
[----:B-1----:R1:W2:Y:S02]  /*bd80*/  SYNCS.PHASECHK.TRANS64.TRYWAIT P0, [R0+URZ+0x3a0], R3 ;  /* 0x0003a003000075a7 */ /* 0x0022a400080011ff */
[----:B--2---:R-:W-:Y:S05]  /*bd90*/  @!P0 NANOSLEEP.SYNCS 0x989680 ;  /* 0x009896800000895d */ /* 0x004fea0003900000 */
[----:B------:R-:W2:Y:S02]  /*bda0*/  @!P0 SYNCS.PHASECHK.TRANS64 P0, [R0+URZ+0x3a0], R3 ;  /* 0x0003a003000085a7 */ /* 0x000ea400080010ff */
[----:B--2---:R-:W-:Y:S05]  /*bdb0*/  @!P0 BRA `(.L_x_308) ;  /* 0xfffffffc00f08947 */ /* 0x004fea000383ffff */
[----:B------:R-:W-:Y:S05]  /*bdc0*/  BRA `(.L_x_101) ;  /* 0xffffff8c00f87947 */ /* 0x000fea000383ffff */
.L_x_111:
[----:B-1----:R-:W-:-:S04]  /*bdd0*/  MOV R4, UR6 ;  /* 0x0000000600047c02 */ /* 0x002fc80008000f00 */
[----:B------:R1:W2:Y:S03]  /*bde0*/  SYNCS.PHASECHK.TRANS64.TRYWAIT P0, [R4+URZ+0x8], R5 ;  /* 0x00000805040075a7 */ /* 0x0002a600080011ff */
[----:B--2---:R-:W-:Y:S05]  /*bdf0*/  @!P0 NANOSLEEP.SYNCS 0x989680 ;  /* 0x009896800000895d */ /* 0x004fea0003900000 */
[----:B------:R-:W2:Y:S02]  /*be00*/  @!P0 SYNCS.PHASECHK.TRANS64 P0, [R4+URZ+0x8], R5 ;  /* 0x00000805040085a7 */ /* 0x000ea400080010ff */
[----:B--2---:R-:W-:Y:S05]  /*be10*/  @!P0 BRA `(.L_x_111) ;  /* 0xfffffffc00ec8947 */ /* 0x004fea000383ffff */
[----:B------:R-:W-:Y:S05]  /*be20*/  BRA `(.L_x_110) ;  /* 0xffffff9000ac7947 */ /* 0x000fea000383ffff */
.L_x_113:
[----:B------:R-:W-:Y:S01]  /*be30*/  BSSY B0, `(.L_x_309) ;  /* 0x0000006000007945 */ /* 0x000fe20003800000 */
[----:B------:R-:W-:-:S07]  /*be40*/  MOV R15, 0xffffffff ;  /* 0xffffffff000f7802 */ /* 0x000fce0000000f00 */
[----:B-1---5:R-:W-:Y:S05]  /*be50*/  WARPSYNC.COLLECTIVE R15, `(.L_x_310) ;  /* 0x000000000f0c7348 */ /* 0x022fea0003c00000 */
[----:B------:R-:W-:Y:S02]  /*be60*/  ELECT P6, UR79, PT ;  /* 0x00000000004f782f */ /* 0x000fe400038c0000 */
[----:B------:R-:W-:Y:S01]  /*be70*/  MOV R14, UR79 ;  /* 0x0000004f000e7c02 */ /* 0x000fe20008000f00 */
[----:B-1---5:R-:W-:Y:S10]  /*be80*/  ENDCOLLECTIVE ;  /* 0x000000000000791b */ /* 0x022ff40003800000 */
.L_x_310:
[----:B------:R-:W-:Y:S05]  /*be90*/  BSYNC B0 ;  /* 0x0000000000007941 */ /* 0x000fea0003800000 */
.L_x_309:
[----:B------:R-:W-:Y:S05]  /*bea0*/  BRA `(.L_x_311) ;  /* 0xffffff9000dc7947 */ /* 0x000fea000383ffff */
.L_x_115:
[----:B-1----:R-:W-:-:S04]  /*beb0*/  MOV R2, UR6 ;  /* 0x0000000600027c02 */ /* 0x002fc80008000f00 */
[----:B------:R1:W2:Y:S03]  /*bec0*/  SYNCS.PHASECHK.TRANS64.TRYWAIT P0, [R2+URZ+0x8], R3 ;  /* 0x00000803020075a7 */ /* 0x0002a600080011ff */
[----:B--2---:R-:W-:Y:S05]  /*bed0*/  @!P0 NANOSLEEP.SYNCS 0x989680 ;  /* 0x009896800000895d */ /* 0x004fea0003900000 */
[----:B------:R-:W2:Y:S02]  /*bee0*/  @!P0 SYNCS.PHASECHK.TRANS64 P0, [R2+URZ+0x8], R3 ;  /* 0x00000803020085a7 */ /* 0x000ea400080010ff */
[----:B--2---:R-:W-:Y:S05]  /*bef0*/  @!P0 BRA `(.L_x_115) ;  /* 0xfffffffc00ec8947 */ /* 0x004fea000383ffff */
[----:B------:R-:W-:Y:S05]  /*bf00*/  BRA `(.L_x_114) ;  /* 0xffffff9000e07947 */ /* 0x000fea000383ffff */
.L_x_116:
[----:B-1----:R1:W2:Y:S02]  /*bf10*/  SYNCS.PHASECHK.TRANS64.TRYWAIT P0, [R0+URZ+0x390], R5 ;  /* 0x00039005000075a7 */ /* 0x0022a400080011ff */
[----:B--2---:R-:W-:Y:S05]  /*bf20*/  @!P0 NANOSLEEP.SYNCS 0x989680 ;  /* 0x009896800000895d */ /* 0x004fea0003900000 */
[----:B------:R-:W2:Y:S02]  /*bf30*/  @!P0 SYNCS.PHASECHK.TRANS64 P0, [R0+URZ+0x390], R5 ;  /* 0x00039005000085a7 */ /* 0x000ea400080010ff */
[----:B--2---:R-:W-:Y:S05]  /*bf40*/  @!P0 BRA `(.L_x_116) ;  /* 0xfffffffc00f08947 */ /* 0x004fea000383ffff */
[----:B------:R-:W-:Y:S05]  /*bf50*/  BRA `(.L_x_312) ;  /* 0xffffff9400b47947 */ /* 0x000fea000383ffff */
.L_x_118:
[----:B------:R-:W-:-:S07]  /*bf60*/  MOV R0, UR11 ;  /* 0x0000000b00007c02 */ /* 0x000fce0008000f00 */
.L_x_313:
[----:B-1----:R1:W2:Y:S02]  /*bf70*/  SYNCS.PHASECHK.TRANS64.TRYWAIT P0, [R0+URZ+0x3d0], R5 ;  /* 0x0003d005000075a7 */ /* 0x0022a400080011ff */
[----:B--2---:R-:W-:Y:S05]  /*bf80*/  @!P0 NANOSLEEP.SYNCS 0x989680 ;  /* 0x009896800000895d */ /* 0x004fea0003900000 */
[----:B------:R-:W2:Y:S02]  /*bf90*/  @!P0 SYNCS.PHASECHK.TRANS64 P0, [R0+URZ+0x3d0], R5 ;  /* 0x0003d005000085a7 */ /* 0x000ea400080010ff */
[----:B--2---:R-:W-:Y:S05]  /*bfa0*/  @!P0 BRA `(.L_x_313) ;  /* 0xfffffffc00f08947 */ /* 0x004fea000383ffff */
[----:B------:R-:W-:Y:S05]  /*bfb0*/  BRA `(.L_x_314) ;  /* 0xffffff9400fc7947 */ /* 0x000fea000383ffff */
.L_x_121:
[----:B------:R-:W-:Y:S07]  /*bfc0*/  MOV R0, UR9 ;  /* 0x0000000900007c02 */ /* 0x000fee0008000f00 */
.L_x_315:
[----:B-1----:R1:W2:Y:S02]  /*bfd0*/  SYNCS.PHASECHK.TRANS64.TRYWAIT P0, [R0+URZ], R5 ;  /* 0x00000005000075a7 */ /* 0x0022a400080011ff */
[----:B--2---:R-:W-:Y:S05]  /*bfe0*/  @!P0 NANOSLEEP.SYNCS 0x989680 ;  /* 0x009896800000895d */ /* 0x004fea0003900000 */
[----:B------:R-:W2:Y:S02]  /*bff0*/  @!P0 SYNCS.PHASECHK.TRANS64 P0, [R0+URZ], R5 ;  /* 0x00000005000085a7 */ /* 0x000ea400080010ff */
[----:B--2---:R-:W-:Y:S05]  /*c000*/  @!P0 BRA `(.L_x_315) ;  /* 0xfffffffc00f08947 */ /* 0x004fea000383ffff */
[----:B------:R-:W-:Y:S05]  /*c010*/  BRA `(.L_x_120) ;  /* 0xffffff9800147947 */ /* 0x000fea000383ffff */
.L_x_125:
[----:B-1----:R-:W-:-:S07]  /*c020*/  MOV R0, UR7 ;  /* 0x0000000700007c02 */ /* 0x002fce0008000f00 */
.L_x_316:
[----:B-1----:R1:W2:Y:S02]  /*c030*/  SYNCS.PHASECHK.TRANS64.TRYWAIT P0, [R0+URZ], R3 ;  /* 0x00000003000075a7 */ /* 0x0022a400080011ff */
[----:B--2---:R-:W-:Y:S05]  /*c040*/  @!P0 NANOSLEEP.SYNCS 0x989680 ;  /* 0x009896800000895d */ /* 0x004fea0003900000 */
[----:B------:R-:W2:Y:S02]  /*c050*/  @!P0 SYNCS.PHASECHK.TRANS64 P0, [R0+URZ], R3 ;  /* 0x00000003000085a7 */ /* 0x000ea400080010ff */
[----:B--2---:R-:W-:Y:S05]  /*c060*/  @!P0 BRA `(.L_x_316) ;  /* 0xfffffffc00f08947 */ /* 0x004fea000383ffff */
[----:B------:R-:W-:Y:S05]  /*c070*/  BRA `(.L_x_317) ;  /* 0xffffff9800cc7947 */ /* 0x000fea000383ffff */
.L_x_126:
[----:B------:R-:W-:-:S07]  /*c080*/  MOV R0, UR7 ;  /* 0x0000000700007c02 */ /* 0x000fce0008000f00 */
.L_x_318:
[----:B-1----:R1:W2:Y:S02]  /*c090*/  SYNCS.PHASECHK.TRANS64.TRYWAIT P0, [R0+URZ], R3 ;  /* 0x00000003000075a7 */ /* 0x0022a400080011ff */
[----:B--2---:R-:W-:Y:S05]  /*c0a0*/  @!P0 NANOSLEEP.SYNCS 0x989680 ;  /* 0x009896800000895d */ /* 0x004fea0003900000 */
[----:B------:R-:W2:Y:S02]  /*c0b0*/  @!P0 SYNCS.PHASECHK.TRANS64 P0, [R0+URZ], R3 ;  /* 0x00000003000085a7 */ /* 0x000ea400080010ff */
[----:B--2---:R-:W-:Y:S05]  /*c0c0*/  @!P0 BRA `(.L_x_318) ;  /* 0xfffffffc00f08947 */ /* 0x004fea000383ffff */
[----:B------:R-:W-:Y:S05]  /*c0d0*/  BRA `(.L_x_319) ;  /* 0xffffff9800d87947 */ /* 0x000fea000383ffff */
.L_x_127:
[----:B------:R-:W-:-:S07]  /*c0e0*/  MOV R0, UR7 ;  /* 0x0000000700007c02 */ /* 0x000fce0008000f00 */
.L_x_320:
[----:B-1----:R1:W2:Y:S02]  /*c0f0*/  SYNCS.PHASECHK.TRANS64.TRYWAIT P0, [R0+URZ], R3 ;  /* 0x00000003000075a7 */ /* 0x0022a400080011ff */
[----:B--2---:R-:W-:Y:S05]  /*c100*/  @!P0 NANOSLEEP.SYNCS 0x989680 ;  /* 0x009896800000895d */ /* 0x004fea0003900000 */
[----:B------:R-:W2:Y:S02]  /*c110*/  @!P0 SYNCS.PHASECHK.TRANS64 P0, [R0+URZ], R3 ;  /* 0x00000003000085a7 */ /* 0x000ea400080010ff */
[----:B--2---:R-:W-:Y:S05]  /*c120*/  @!P0 BRA `(.L_x_320) ;  /* 0xfffffffc00f08947 */ /* 0x004fea000383ffff */
[----:B------:R-:W-:Y:S05]  /*c130*/  BRA `(.L_x_321) ;  /* 0xffffff9800e47947 */ /* 0x000fea000383ffff */
.L_x_130:
[----:B------:R-:W-:-:S07]  /*c140*/  MOV R0, UR8 ;  /* 0x0000000800007c02 */ /* 0x000fce0008000f00 */
.L_x_322:
[----:B-1----:R1:W2:Y:S02]  /*c150*/  SYNCS.PHASECHK.TRANS64.TRYWAIT P1, [R0+URZ+0x410], R3 ;  /* 0x00041003000075a7 */ /* 0x0022a400080211ff */
[----:B--2---:R-:W-:Y:S05]  /*c160*/  @!P1 NANOSLEEP.SYNCS 0x989680 ;  /* 0x009896800000995d */ /* 0x004fea0003900000 */
[----:B------:R-:W2:Y:S02]  /*c170*/  @!P1 SYNCS.PHASECHK.TRANS64 P1, [R0+URZ+0x410], R3 ;  /* 0x00041003000095a7 */ /* 0x000ea400080210ff */
[----:B--2---:R-:W-:Y:S05]  /*c180*/  @!P1 BRA `(.L_x_322) ;  /* 0xfffffffc00f09947 */ /* 0x004fea000383ffff */
[----:B------:R-:W-:Y:S05]  /*c190*/  BRA `(.L_x_323) ;  /* 0xffffff9c00307947 */ /* 0x000fea000383ffff */
.L_x_135:
[----:B--2---:R2:W4:Y:S02]  /*c1a0*/  SYNCS.PHASECHK.TRANS64.TRYWAIT P0, [R0+URZ+0x390], R3 ;  /* 0x00039003000075a7 */ /* 0x00452400080011ff */
[----:B----4-:R-:W-:Y:S05]  /*c1b0*/  @!P0 NANOSLEEP.SYNCS 0x989680 ;  /* 0x009896800000895d */ /* 0x010fea0003900000 */
[----:B------:R-:W4:Y:S02]  /*c1c0*/  @!P0 SYNCS.PHASECHK.TRANS64 P0, [R0+URZ+0x390], R3 ;  /* 0x00039003000085a7 */ /* 0x000f2400080010ff */
[----:B----4-:R-:W-:Y:S05]  /*c1d0*/  @!P0 BRA `(.L_x_135) ;  /* 0xfffffffc00f08947 */ /* 0x010fea000383ffff */
[----:B------:R-:W-:Y:S05]  /*c1e0*/  BRA `(.L_x_324) ;  /* 0xffffffa000447947 */ /* 0x000fea000383ffff */
.L_x_138:
[----:B------:R-:W-:Y:S07]  /*c1f0*/  MOV R0, UR7 ;  /* 0x0000000700007c02 */ /* 0x000fee0008000f00 */
.L_x_325:
[----:B--2---:R2:W4:Y:S02]  /*c200*/  SYNCS.PHASECHK.TRANS64.TRYWAIT P0, [R0+URZ+0x388], R3 ;  /* 0x00038803000075a7 */ /* 0x00452400080011ff */
[----:B----4-:R-:W-:Y:S05]  /*c210*/  @!P0 NANOSLEEP.SYNCS 0x989680 ;  /* 0x009896800000895d */ /* 0x010fea0003900000 */
[----:B------:R-:W4:Y:S02]  /*c220*/  @!P0 SYNCS.PHASECHK.TRANS64 P0, [R0+URZ+0x388], R3 ;  /* 0x00038803000085a7 */ /* 0x000f2400080010ff */
[----:B----4-:R-:W-:Y:S05]  /*c230*/  @!P0 BRA `(.L_x_325) ;  /* 0xfffffffc00f08947 */ /* 0x010fea000383ffff */
[----:B------:R-:W-:Y:S05]  /*c240*/  BRA `(.L_x_137) ;  /* 0xffffffa400247947 */ /* 0x000fea000383ffff */
.L_x_141:
[----:B------:R-:W-:Y:S07]  /*c250*/  MOV R3, UR7 ;  /* 0x0000000700037c02 */ /* 0x000fee0008000f00 */
.L_x_326:
[----:B-1----:R1:W2:Y:S02]  /*c260*/  SYNCS.PHASECHK.TRANS64.TRYWAIT P0, [R3+URZ+0x360], R12 ;  /* 0x0003600c030075a7 */ /* 0x0022a400080011ff */
[----:B--2---:R-:W-:Y:S05]  /*c270*/  @!P0 NANOSLEEP.SYNCS 0x989680 ;  /* 0x009896800000895d */ /* 0x004fea0003900000 */
[----:B------:R-:W2:Y:S02]  /*c280*/  @!P0 SYNCS.PHASECHK.TRANS64 P0, [R3+URZ+0x360], R12 ;  /* 0x0003600c030085a7 */ /* 0x000ea400080010ff */
[----:B--2---:R-:W-:Y:S05]  /*c290*/  @!P0 BRA `(.L_x_326) ;  /* 0xfffffffc00f08947 */ /* 0x004fea000383ffff */
[----:B------:R-:W-:Y:S05]  /*c2a0*/  BRA `(.L_x_327) ;  /* 0xffffffa4009c7947 */ /* 0x000fea000383ffff */
.L_x_142:
[----:B-1----:R-:W-:Y:S07]  /*c2b0*/  MOV R3, UR7 ;  /* 0x0000000700037c02 */ /* 0x002fee0008000f00 */
.L_x_328:
[----:B-1----:R1:W2:Y:S02]  /*c2c0*/  SYNCS.PHASECHK.TRANS64.TRYWAIT P0, [R3+URZ+0x368], R12 ;  /* 0x0003680c030075a7 */ /* 0x0022a400080011ff */
[----:B--2---:R-:W-:Y:S05]  /*c2d0*/  @!P0 NANOSLEEP.SYNCS 0x989680 ;  /* 0x009896800000895d */ /* 0x004fea0003900000 */
[----:B------:R-:W2:Y:S02]  /*c2e0*/  @!P0 SYNCS.PHASECHK.TRANS64 P0, [R3+URZ+0x368], R12 ;  /* 0x0003680c030085a7 */ /* 0x000ea400080010ff */
[----:B--2---:R-:W-:Y:S05]  /*c2f0*/  @!P0 BRA `(.L_x_328) ;  /* 0xfffffffc00f08947 */ /* 0x004fea000383ffff */
[----:B------:R-:W-:Y:S05]  /*c300*/  BRA `(.L_x_329) ;  /* 0xffffffa400f87947 */ /* 0x000fea000383ffff */
.L_x_143:
[----:B-1----:R-:W-:Y:S07]  /*c310*/  MOV R3, UR7 ;  /* 0x0000000700037c02 */ /* 0x002fee0008000f00 */
.L_x_330:
[----:B-1----:R1:W2:Y:S02]  /*c320*/  SYNCS.PHASECHK.TRANS64.TRYWAIT P0, [R3+URZ+0x370], R12 ;  /* 0x0003700c030075a7 */ /* 0x0022a400080011ff */
[----:B--2---:R-:W-:Y:S05]  /*c330*/  @!P0 NANOSLEEP.SYNCS 0x989680 ;  /* 0x009896800000895d */ /* 0x004fea0003900000 */
[----:B------:R-:W2:Y:S02]  /*c340*/  @!P0 SYNCS.PHASECHK.TRANS64 P0, [R3+URZ+0x370], R12 ;  /* 0x0003700c030085a7 */ /* 0x000ea400080010ff */
[----:B--2---:R-:W-:Y:S05]  /*c350*/  @!P0 BRA `(.L_x_330) ;  /* 0xfffffffc00f08947 */ /* 0x004fea000383ffff */
[----:B------:R-:W-:Y:S05]  /*c360*/  BRA `(.L_x_331) ;  /* 0xffffffa800547947 */ /* 0x000fea000383ffff */
.L_x_144:
[----:B------:R-:W-:Y:S07]  /*c370*/  MOV R3, UR7 ;  /* 0x0000000700037c02 */ /* 0x000fee0008000f00 */
.L_x_332:
[----:B-1----:R1:W2:Y:S02]  /*c380*/  SYNCS.PHASECHK.TRANS64.TRYWAIT P0, [R3+URZ+0x378], R12 ;  /* 0x0003780c030075a7 */ /* 0x0022a400080011ff */
[----:B--2---:R-:W-:Y:S05]  /*c390*/  @!P0 NANOSLEEP.SYNCS 0x989680 ;  /* 0x009896800000895d */ /* 0x004fea0003900000 */
[----:B------:R-:W2:Y:S02]  /*c3a0*/  @!P0 SYNCS.PHASECHK.TRANS64 P0, [R3+URZ+0x378], R12 ;  /* 0x0003780c030085a7 */ /* 0x000ea400080010ff */
[----:B--2---:R-:W-:Y:S05]  /*c3b0*/  @!P0 BRA `(.L_x_332) ;  /* 0xfffffffc00f08947 */ /* 0x004fea000383ffff */
[----:B------:R-:W-:Y:S05]  /*c3c0*/  BRA `(.L_x_333) ;  /* 0xffffffa800f47947 */ /* 0x000fea000383ffff */
.L_x_146:
[----:B------:R-:W-:-:S07]  /*c3d0*/  MOV R0, UR7 ;  /* 0x0000000700007c02 */ /* 0x000fce0008000f00 */
.L_x_334:
[----:B-1----:R1:W4:Y:S02]  /*c3e0*/  SYNCS.PHASECHK.TRANS64.TRYWAIT P0, [R0+URZ+0x360], R3 ;  /* 0x00036003000075a7 */ /* 0x00232400080011ff */
[----:B----4-:R-:W-:Y:S05]  /*c3f0*/  @!P0 NANOSLEEP.SYNCS 0x989680 ;  /* 0x009896800000895d */ /* 0x010fea0003900000 */
[----:B------:R-:W4:Y:S02]  /*c400*/  @!P0 SYNCS.PHASECHK.TRANS64 P0, [R0+URZ+0x360], R3 ;  /* 0x00036003000085a7 */ /* 0x000f2400080010ff */
[----:B----4-:R-:W-:Y:S05]  /*c410*/  @!P0 BRA `(.L_x_334) ;  /* 0xfffffffc00f08947 */ /* 0x010fea000383ffff */
[----:B------:R-:W-:Y:S05]  /*c420*/  BRA `(.L_x_335) ;  /* 0xffffffac007c7947 */ /* 0x000fea000383ffff */
.L_x_147:
[----:B-1----:R-:W-:-:S07]  /*c430*/  MOV R0, UR7 ;  /* 0x0000000700007c02 */ /* 0x002fce0008000f00 */
.L_x_336:
[----:B-1----:R1:W4:Y:S02]  /*c440*/  SYNCS.PHASECHK.TRANS64.TRYWAIT P0, [R0+URZ+0x368], R3 ;  /* 0x00036803000075a7 */ /* 0x00232400080011ff */
[----:B----4-:R-:W-:Y:S05]  /*c450*/  @!P0 NANOSLEEP.SYNCS 0x989680 ;  /* 0x009896800000895d */ /* 0x010fea0003900000 */
[----:B------:R-:W4:Y:S02]  /*c460*/  @!P0 SYNCS.PHASECHK.TRANS64 P0, [R0+URZ+0x368], R3 ;  /* 0x00036803000085a7 */ /* 0x000f2400080010ff */
[----:B----4-:R-:W-:Y:S05]  /*c470*/  @!P0 BRA `(.L_x_336) ;  /* 0xfffffffc00f08947 */ /* 0x010fea000383ffff */
[----:B------:R-:W-:Y:S05]  /*c480*/  BRA `(.L_x_337) ;  /* 0xffffffac006c7947 */ /* 0x000fea000383ffff */
.L_x_148:
[----:B-1----:R-:W-:-:S07]  /*c490*/  MOV R0, UR7 ;  /* 0x0000000700007c02 */ /* 0x002fce0008000f00 */
.L_x_338:
[----:B-1----:R1:W4:Y:S02]  /*c4a0*/  SYNCS.PHASECHK.TRANS64.TRYWAIT P0, [R0+URZ+0x370], R3 ;  /* 0x00037003000075a7 */ /* 0x00232400080011ff */
[----:B----4-:R-:W-:Y:S05]  /*c4b0*/  @!P0 NANOSLEEP.SYNCS 0x989680 ;  /* 0x009896800000895d */ /* 0x010fea0003900000 */
[----:B------:R-:W4:Y:S02]  /*c4c0*/  @!P0 SYNCS.PHASECHK.TRANS64 P0, [R0+URZ+0x370], R3 ;  /* 0x00037003000085a7 */ /* 0x000f2400080010ff */
[----:B----4-:R-:W-:Y:S05]  /*c4d0*/  @!P0 BRA `(.L_x_338) ;  /* 0xfffffffc00f08947 */ /* 0x010fea000383ffff */
[----:B------:R-:W-:Y:S05]  /*c4e0*/  BRA `(.L_x_339) ;  /* 0xffffffac005c7947 */ /* 0x000fea000383ffff */
.L_x_150:
[----:B--2---:R2:W3:Y:S02]  /*c4f0*/  SYNCS.PHASECHK.TRANS64.TRYWAIT P0, [R0+URZ+0x390], R3 ;  /* 0x00039003000075a7 */ /* 0x0044e400080011ff */
[----:B---3--:R-:W-:Y:S05]  /*c500*/  @!P0 NANOSLEEP.SYNCS 0x989680 ;  /* 0x009896800000895d */ /* 0x008fea0003900000 */
[----:B------:R-:W3:Y:S02]  /*c510*/  @!P0 SYNCS.PHASECHK.TRANS64 P0, [R0+URZ+0x390], R3 ;  /* 0x00039003000085a7 */ /* 0x000ee400080010ff */
[----:B---3--:R-:W-:Y:S05]  /*c520*/  @!P0 BRA `(.L_x_150) ;  /* 0xfffffffc00f08947 */ /* 0x008fea000383ffff */
[----:B------:R-:W-:Y:S05]  /*c530*/  BRA `(.L_x_340) ;  /* 0xffffffb0002c7947 */ /* 0x000fea000383ffff */
.L_x_161:
[----:B-1----:R-:W-:Y:S04]  /*c540*/  MOV R0, UR48 ;  /* 0x0000003000007c02 */ /* 0x002fe80008000f00 */
[----:B------:R1:W3:Y:S03]  /*c550*/  SYNCS.PHASECHK.TRANS64.TRYWAIT P1, [R0+URZ+0x340], R5 ;  /* 0x00034005000075a7 */ /* 0x0002e600080211ff */
[----:B---3--:R-:W-:Y:S05]  /*c560*/  @!P1 NANOSLEEP.SYNCS 0x989680 ;  /* 0x009896800000995d */ /* 0x008fea0003900000 */
[----:B------:R-:W3:Y:S02]  /*c570*/  @!P1 SYNCS.PHASECHK.TRANS64 P1, [R0+URZ+0x340], R5 ;  /* 0x00034005000095a7 */ /* 0x000ee400080210ff */
[----:B---3--:R-:W-:Y:S05]  /*c580*/  @!P1 BRA `(.L_x_161) ;  /* 0xfffffffc00ec9947 */ /* 0x008fea000383ffff */
[----:B------:R-:W-:Y:S05]  /*c590*/  BRA `(.L_x_160) ;  /* 0xffffffbc00347947 */ /* 0x000fea000383ffff */
.L_x_163:
[----:B-1----:R1:W4:Y:S02]  /*c5a0*/  SYNCS.PHASECHK.TRANS64.TRYWAIT P0, [R74+URZ+0x3b0], R3 ;  /* 0x0003b0034a0075a7 */ /* 0x00232400080011ff */
[----:B----4-:R-:W-:Y:S05]  /*c5b0*/  @!P0 NANOSLEEP.SYNCS 0x989680 ;  /* 0x009896800000895d */ /* 0x010fea0003900000 */
[----:B------:R-:W4:Y:S02]  /*c5c0*/  @!P0 SYNCS.PHASECHK.TRANS64 P0, [R74+URZ+0x3b0], R3 ;  /* 0x0003b0034a0085a7 */ /* 0x000f2400080010ff */
[----:B----4-:R-:W-:Y:S05]  /*c5d0*/  @!P0 BRA `(.L_x_163) ;  /* 0xfffffffc00f08947 */ /* 0x010fea000383ffff */
[----:B------:R-:W-:Y:S05]  /*c5e0*/  BRA `(.L_x_162) ;  /* 0xffffffbc00547947 */ /* 0x000fea000383ffff */
.L_x_172:
[----:B--2---:R2:W3:Y:S02]  /*c5f0*/  SYNCS.PHASECHK.TRANS64.TRYWAIT P0, [R3+URZ+0x340], R0 ;  /* 0x00034000030075a7 */ /* 0x0044e400080011ff */
[----:B---3--:R-:W-:Y:S05]  /*c600*/  @!P0 NANOSLEEP.SYNCS 0x989680 ;  /* 0x009896800000895d */ /* 0x008fea0003900000 */
[----:B------:R-:W3:Y:S02]  /*c610*/  @!P0 SYNCS.PHASECHK.TRANS64 P0, [R3+URZ+0x340], R0 ;  /* 0x00034000030085a7 */ /* 0x000ee400080010ff */
[----:B---3--:R-:W-:Y:S05]  /*c620*/  @!P0 BRA `(.L_x_172) ;  /* 0xfffffffc00f08947 */ /* 0x008fea000383ffff */
[----:B------:R-:W-:Y:S05]  /*c630*/  BRA `(.L_x_171) ;  /* 0xffffffc400607947 */ /* 0x000fea000383ffff */
.L_x_180:
[----:B--2---:R2:W3:Y:S02]  /*c640*/  SYNCS.PHASECHK.TRANS64.TRYWAIT P0, [R83+URZ+0x340], R4 ;  /* 0x00034004530075a7 */ /* 0x0044e400080011ff */
[----:B---3--:R-:W-:Y:S05]  /*c650*/  @!P0 NANOSLEEP.SYNCS 0x989680 ;  /* 0x009896800000895d */ /* 0x008fea0003900000 */
[----:B------:R-:W3:Y:S02]  /*c660*/  @!P0 SYNCS.PHASECHK.TRANS64 P0, [R83+URZ+0x340], R4 ;  /* 0x00034004530085a7 */ /* 0x000ee400080010ff */
[----:B---3--:R-:W-:Y:S05]  /*c670*/  @!P0 BRA `(.L_x_180) ;  /* 0xfffffffc00f08947 */ /* 0x008fea000383ffff */
[----:B------:R-:W-:Y:S05]  /*c680*/  BRA `(.L_x_179) ;  /* 0xffffffcc007c7947 */ /* 0x000fea000383ffff */
.L_x_188:
[----:B--2---:R2:W3:Y:S02]  /*c690*/  SYNCS.PHASECHK.TRANS64.TRYWAIT P0, [R88+URZ+0x340], R3 ;  /* 0x00034003580075a7 */ /* 0x0044e400080011ff */
[----:B---3--:R-:W-:Y:S05]  /*c6a0*/  @!P0 NANOSLEEP.SYNCS 0x989680 ;  /* 0x009896800000895d */ /* 0x008fea0003900000 */
[----:B------:R-:W3:Y:S02]  /*c6b0*/  @!P0 SYNCS.PHASECHK.TRANS64 P0, [R88+URZ+0x340], R3 ;  /* 0x00034003580085a7 */ /* 0x000ee400080010ff */
[----:B---3--:R-:W-:Y:S05]  /*c6c0*/  @!P0 BRA `(.L_x_188) ;  /* 0xfffffffc00f08947 */ /* 0x008fea000383ffff */
[----:B------:R-:W-:Y:S05]  /*c6d0*/  BRA `(.L_x_187) ;  /* 0xffffffd400987947 */ /* 0x000fea000383ffff */
        .weak           $__internal_0_$__cuda_sm10x_tcgen05_guardrail_trap_col_being_dealloced_not_returned_by_alloc
        .type           $__internal_0_$__cuda_sm10x_tcgen05_guardrail_trap_col_being_dealloced_not_returned_by_alloc,@function
        .size           $__internal_0_$__cuda_sm10x_tcgen05_guardrail_trap_col_being_dealloced_not_returned_by_alloc,($__internal_1_$__cuda_sm10x_tcgen05_guardrail_trap_phase_invalid_during_alloc - $__internal_0_$__cuda_sm10x_tcgen05_guardrail_trap_col_being_dealloced_not_returned_by_alloc)
$__internal_0_$__cuda_sm10x_tcgen05_guardrail_trap_col_being_dealloced_not_returned_by_alloc:
[----:B------:R-:W-:Y:S05]  /*c6e0*/  BPT.TRAP 0x1 ;  /* 0x000000040000795c */ /* 0x000fea0000300000 */
[----:B------:R-:W-:-:S04]  /*c6f0*/  HFMA2 R3, -RZ, RZ, 0, 0 ;  /* 0x00000000ff037431 */ /* 0x000fc800000001ff */
[----:B------:R-:W-:Y:S05]  /*c700*/  RET.REL.NODEC R2 `(_ZN7cutlass13device_kernelINS_4gemm6kernel13GemmUniversalIN4cute5tupleIJiiiiEEENS1_10collective13CollectiveMmaINS1_35MainloopSm100TmaUmmaWarpSpecializedILi52ELi2ELi4ENS5_IJNS4_1CILi2EEENSA_ILi1EEESC_EEEEENS5_IJNSA_ILi128EEESF_NSA_ILi16EEEEEENS_10bfloat16_tENS5_IJlSC_lEEESI_SJ_NS4_8TiledMMAINS4_8MMA_AtomIJNS4_26SM100_MMA_F16BF16_2x1SM_SSISI_SI_fLi128ELi128ELNS4_4UMMA5MajorE0ELSO_0ELNSN_7ScaleInE0ELSP_0EEEEEENS4_6LayoutINS5_IJSC_SC_SC_EEENS5_IJNSA_ILi0EEESU_SU_EEEEENS5_IJNS4_10UnderscoreESX_SX_EEEEENS4_18SM100_TMA_2SM_LOADENS4_14ComposedLayoutINS4_7SwizzleILi1ELi4ELi3EEENS4_18smem_ptr_flag_bitsILi16EEENSS_INS5_IJNSA_ILi8EEESG_EEENS5_IJSG_SC_EEEEEEEvNS4_8identityES10_S1A_vS1B_EENS_8epilogue10collective18CollectiveEpilogueINS1D_23Sm100TmaWarpSpecializedILi4ELi2ELi16ELb1ELb0EEEJNS5_IJNSA_ILi64EEESF_SG_EEENS5_IJNSS_IS1I_SC_EENSS_INS5_IJSG_SB_EEENS5_IJSC_S1I_EEEEEEEESI_SJ_SI_SJ_NS1D_6fusion15FusionCallbacksIS1H_NS1P_17LinearCombinationISI_fSI_fLNS_15FloatRoundStyleE2EEES1J_S1O_JEEENS4_5SM1004TMEM4LOAD26SM100_TMEM_LOAD_32dp32b16xENS4_13SM90_TMA_LOADES1A_NS4_39AutoVectorizingCopyWithAssumedAlignmentILi128EEENS4_14SM90_TMA_STOREES1A_S21_S21_EEEvvEEEEvNT_6ParamsE) ;  /* 0xffffff38023c7950 */ /* 0x000fea0003c3ffff */
        .weak           $__internal_1_$__cuda_sm10x_tcgen05_guardrail_trap_phase_invalid_during_alloc
        .type           $__internal_1_$__cuda_sm10x_tcgen05_guardrail_trap_phase_invalid_during_alloc,@function
        .size           $__internal_1_$__cuda_sm10x_tcgen05_guardrail_trap_phase_invalid_during_alloc,($__internal_2_$__cuda_sm10x_tcgen05_guardrail_trap_unallocated_columns_being_dealloced - $__internal_1_$__cuda_sm10x_tcgen05_guardrail_trap_phase_invalid_during_alloc)
$__internal_1_$__cuda_sm10x_tcgen05_guardrail_trap_phase_invalid_during_alloc:
[----:B------:R-:W-:Y:S05]  /*c710*/  BPT.TRAP 0x1 ;  /* 0x000000040000795c */ /* 0x000fea0000300000 */
[----:B------:R-:W-:-:S04]  /*c720*/  MOV R3, 0x0 ;  /* 0x0000000000037802 */ /* 0x000fc80000000f00 */
[----:B------:R-:W-:Y:S05]  /*c730*/  RET.REL.NODEC R2 `(_ZN7cutlass13device_kernelINS_4gemm6kernel13GemmUniversalIN4cute5tupleIJiiiiEEENS1_10collective13CollectiveMmaINS1_35MainloopSm100TmaUmmaWarpSpecializedILi52ELi2ELi4ENS5_IJNS4_1CILi2EEENSA_ILi1EEESC_EEEEENS5_IJNSA_ILi128EEESF_NSA_ILi16EEEEEENS_10bfloat16_tENS5_IJlSC_lEEESI_SJ_NS4_8TiledMMAINS4_8MMA_AtomIJNS4_26SM100_MMA_F16BF16_2x1SM_SSISI_SI_fLi128ELi128ELNS4_4UMMA5MajorE0ELSO_0ELNSN_7ScaleInE0ELSP_0EEEEEENS4_6LayoutINS5_IJSC_SC_SC_EEENS5_IJNSA_ILi0EEESU_SU_EEEEENS5_IJNS4_10UnderscoreESX_SX_EEEEENS4_18SM100_TMA_2SM_LOADENS4_14ComposedLayoutINS4_7SwizzleILi1ELi4ELi3EEENS4_18smem_ptr_flag_bitsILi16EEENSS_INS5_IJNSA_ILi8EEESG_EEENS5_IJSG_SC_EEEEEEEvNS4_8identityES10_S1A_vS1B_EENS_8epilogue10collective18CollectiveEpilogueINS1D_23Sm100TmaWarpSpecializedILi4ELi2ELi16ELb1ELb0EEEJNS5_IJNSA_ILi64EEESF_SG_EEENS5_IJNSS_IS1I_SC_EENSS_INS5_IJSG_SB_EEENS5_IJSC_S1I_EEEEEEEESI_SJ_SI_SJ_NS1D_6fusion15FusionCallbacksIS1H_NS1P_17LinearCombinationISI_fSI_fLNS_15FloatRoundStyleE2EEES1J_S1O_JEEENS4_5SM1004TMEM4LOAD26SM100_TMEM_LOAD_32dp32b16xENS4_13SM90_TMA_LOADES1A_NS4_39AutoVectorizingCopyWithAssumedAlignmentILi128EEENS4_14SM90_TMA_STOREES1A_S21_S21_EEEvvEEEEvNT_6ParamsE) ;  /* 0xffffff3802307950 */ /* 0x000fea0003c3ffff */
        .weak           $__internal_2_$__cuda_sm10x_tcgen05_guardrail_trap_unallocated_columns_being_dealloced
        .type           $__internal_2_$__cuda_sm10x_tcgen05_guardrail_trap_unallocated_columns_being_dealloced,@function
        .size           $__internal_2_$__cuda_sm10x_tcgen05_guardrail_trap_unallocated_columns_being_dealloced,(.L_x_342 - $__internal_2_$__cuda_sm10x_tcgen05_guardrail_trap_unallocated_columns_being_dealloced)
$__internal_2_$__cuda_sm10x_tcgen05_guardrail_trap_unallocated_columns_being_dealloced:
[----:B------:R-:W-:Y:S05]  /*c740*/  BPT.TRAP 0x1 ;  /* 0x000000040000795c */ /* 0x000fea0000300000 */
[----:B------:R-:W-:-:S04]  /*c750*/  HFMA2 R3, -RZ, RZ, 0, 0 ;  /* 0x00000000ff037431 */ /* 0x000fc800000001ff */
[----:B------:R-:W-:Y:S05]  /*c760*/  RET.REL.NODEC R2 `(_ZN7cutlass13device_kernelINS_4gemm6kernel13GemmUniversalIN4cute5tupleIJiiiiEEENS1_10collective13CollectiveMmaINS1_35MainloopSm100TmaUmmaWarpSpecializedILi52ELi2ELi4ENS5_IJNS4_1CILi2EEENSA_ILi1EEESC_EEEEENS5_IJNSA_ILi128EEESF_NSA_ILi16EEEEEENS_10bfloat16_tENS5_IJlSC_lEEESI_SJ_NS4_8TiledMMAINS4_8MMA_AtomIJNS4_26SM100_MMA_F16BF16_2x1SM_SSISI_SI_fLi128ELi128ELNS4_4UMMA5MajorE0ELSO_0ELNSN_7ScaleInE0ELSP_0EEEEEENS4_6LayoutINS5_IJSC_SC_SC_EEENS5_IJNSA_ILi0EEESU_SU_EEEEENS5_IJNS4_10UnderscoreESX_SX_EEEEENS4_18SM100_TMA_2SM_LOADENS4_14ComposedLayoutINS4_7SwizzleILi1ELi4ELi3EEENS4_18smem_ptr_flag_bitsILi16EEENSS_INS5_IJNSA_ILi8EEESG_EEENS5_IJSG_SC_EEEEEEEvNS4_8identityES10_S1A_vS1B_EENS_8epilogue10collective18CollectiveEpilogueINS1D_23Sm100TmaWarpSpecializedILi4ELi2ELi16ELb1ELb0EEEJNS5_IJNSA_ILi64EEESF_SG_EEENS5_IJNSS_IS1I_SC_EENSS_INS5_IJSG_SB_EEENS5_IJSC_S1I_EEEEEEEESI_SJ_SI_SJ_NS1D_6fusion15FusionCallbacksIS1H_NS1P_17LinearCombinationISI_fSI_fLNS_15FloatRoundStyleE2EEES1J_S1O_JEEENS4_5SM1004TMEM4LOAD26SM100_TMEM_LOAD_32dp32b16xENS4_13SM90_TMA_LOADES1A_NS4_39AutoVectorizingCopyWithAssumedAlignmentILi128EEENS4_14SM90_TMA_STOREES1A_S21_S21_EEEvvEEEEvNT_6ParamsE) ;  /* 0xffffff3802247950 */ /* 0x000fea0003c3ffff */
.L_x_341:
[----:B------:R-:W-:-:S00]  /*c770*/  BRA `(.L_x_341) ;  /* 0xfffffffc00fc7947 */ /* 0x000fc0000383ffff */
[----:B------:R-:W-:-:S00]  /*c780*/  NOP ;  /* 0x0000000000007918 */ /* 0x000fc00000000000 */
[----:B------:R-:W-:-:S00]  /*c790*/  NOP ;  /* 0x0000000000007918 */ /* 0x000fc00000000000 */
[----:B------:R-:W-:-:S00]  /*c7a0*/  NOP ;  /* 0x0000000000007918 */ /* 0x000fc00000000000 */
[----:B------:R-:W-:-:S00]  /*c7b0*/  NOP ;  /* 0x0000000000007918 */ /* 0x000fc00000000000 */
[----:B------:R-:W-:-:S00]  /*c7c0*/  NOP ;  /* 0x0000000000007918 */ /* 0x000fc00000000000 */
[----:B------:R-:W-:-:S00]  /*c7d0*/  NOP ;  /* 0x0000000000007918 */ /* 0x000fc00000000000 */
[----:B------:R-:W-:-:S00]  /*c7e0*/  NOP ;  /* 0x0000000000007918 */ /* 0x000fc00000000000 */
[----:B------:R-:W-:-:S00]  /*c7f0*/  NOP ;  /* 0x0000000000007918 */ /* 0x000fc00000000000 */
.L_x_342:


//--------------------- .nv.global.init           --------------------------
	.section	.nv.global.init,"aw",@progbits
.nv.global.init:
	.type		$str$27,@object
	.size		$str$27,($str$28 - $str$27)
$str$27:
        /*0000*/ 	.byte	0x28, 0x61, 0x64, 0x64, 0x72, 0x65, 0x73, 0x73, 0x20, 0x26, 0x20, 0x6d, 0x61, 0x73, 0x6b, 0x29
        /*0010*/ 	.byte	0x20, 0x3d, 0x3d, 0x20, 0x30, 0x00
	.type		$str$28,@object
	.size		$str$28,($str$26 - $str$28)
$str$28:
        /*0016*/ 	.byte	0x2f, 0x74, 0x6d, 0x70, 0x2f, 0x63, 0x75, 0x74, 0x6c, 0x61, 0x73, 0x73, 0x5f, 0x73, 0x77, 0x65
        /*0026*/ 	.byte	0x65, 0x70, 0x5f, 0x73, 0x72, 0x63, 0x2f, 0x69, 0x6e, 0x63, 0x6c, 0x75, 0x64, 0x65, 0x2f, 0x63
        /*0036*/ 	.byte	0x75, 0x74, 0x65, 0x2f, 0x70, 0x6f, 0x69, 0x6e, 0x74, 0x65, 0x72, 0x5f, 0x66, 0x6c, 0x61, 0x67
        /*0046*/ 	.byte	0x67, 0x65, 0x64, 0x2e, 0x68, 0x70, 0x70, 0x00
	.type		$str$26,@object
	.size		$str$26,($str$25 - $str$26)
$str$26:
        /*004e*/ 	.byte	0x2f, 0x74, 0x6d, 0x70, 0x2f, 0x63, 0x75, 0x74, 0x6c, 0x61, 0x73, 0x73, 0x5f, 0x73, 0x77, 0x65
        /*005e*/ 	.byte	0x65, 0x70, 0x5f, 0x73, 0x72, 0x63, 0x2f, 0x69, 0x6e, 0x63, 0x6c, 0x75, 0x64, 0x65, 0x2f, 0x63
        /*006e*/ 	.byte	0x75, 0x74, 0x65, 0x2f, 0x61, 0x74, 0x6f, 0x6d, 0x2f, 0x63, 0x6f, 0x70, 0x79, 0x5f, 0x74, 0x72
        /*007e*/ 	.byte	0x61, 0x69, 0x74, 0x73, 0x5f, 0x73, 0x6d, 0x31, 0x30, 0x30, 0x2e, 0x68, 0x70, 0x70, 0x00
	.type		$str$25,@object
	.size		$str$25,(__unnamed_1 - $str$25)
$str$25:
        /*008d*/ 	.byte	0x28, 0x28, 0x75, 0x69, 0x6e, 0x74, 0x33, 0x32, 0x5f, 0x74, 0x28, 0x74, 0x68, 0x72, 0x65, 0x61
        /*009d*/ 	.byte	0x64, 0x49, 0x64, 0x78, 0x2e, 0x78, 0x29, 0x20, 0x2f, 0x20, 0x33, 0x32, 0x29, 0x20, 0x25, 0x20
        /*00ad*/ 	.byte	0x34, 0x29, 0x20, 0x3d, 0x3d, 0x20, 0x28, 0x28, 0x28, 0x74, 0x6d, 0x65, 0x6d, 0x5f, 0x61, 0x64
        /*00bd*/ 	.byte	0x64, 0x72, 0x20, 0x3e, 0x3e, 0x20, 0x31, 0x36, 0x29, 0x20, 0x2f, 0x20, 0x33, 0x32, 0x29, 0x20
        /*00cd*/ 	.byte	0x25, 0x20, 0x34, 0x29, 0x00
	.type		__unnamed_1,@object
	.size		__unnamed_1,(__unnamed_2 - __unnamed_1)
__unnamed_1:
        /*00d2*/ 	.byte	0x61, 0x75, 0x74, 0x6f, 0x20, 0x63, 0x75, 0x74, 0x65, 0x3a, 0x3a, 0x61, 0x73, 0x5f, 0x70, 0x6f
        /* <DEDUP_REMOVED lines=24> */
        /*0262*/ 	.byte	0x43, 0x3c, 0x32, 0x30, 0x34, 0x38, 0x3e, 0x3e, 0x3e, 0x3e, 0x5d, 0x00
	.type		__unnamed_2,@object
	.size		__unnamed_2,(.L_2 - __unnamed_2)
__unnamed_2:
        /* <DEDUP_REMOVED lines=40> */
        /*04ee*/ 	.byte	0x3a, 0x3a, 0x43, 0x3c, 0x30, 0x3e, 0x3e, 0x3e, 0x3e, 0x5d, 0x00
.L_2:


//--------------------- .nv.shared._ZN7cutlass13device_kernelINS_4gemm6kernel13GemmUniversalIN4cute5tupleIJiiiiEEENS1_10collective13CollectiveMmaINS1_35MainloopSm100TmaUmmaWarpSpecializedILi52ELi2ELi4ENS5_IJNS4_1CILi2EEENSA_ILi1EEESC_EEEEENS5_IJNSA_ILi128EEESF_NSA_ILi16EEEEEENS_10bfloat16_tENS5_IJlSC_lEEESI_SJ_NS4_8TiledMMAINS4_8MMA_AtomIJNS4_26SM100_MMA_F16BF16_2x1SM_SSISI_SI_fLi128ELi128ELNS4_4UMMA5MajorE0ELSO_0ELNSN_7ScaleInE0ELSP_0EEEEEENS4_6LayoutINS5_IJSC_SC_SC_EEENS5_IJNSA_ILi0EEESU_SU_EEEEENS5_IJNS4_10UnderscoreESX_SX_EEEEENS4_18SM100_TMA_2SM_LOADENS4_14ComposedLayoutINS4_7SwizzleILi1ELi4ELi3EEENS4_18smem_ptr_flag_bitsILi16EEENSS_INS5_IJNSA_ILi8EEESG_EEENS5_IJSG_SC_EEEEEEEvNS4_8identityES10_S1A_vS1B_EENS_8epilogue10collective18CollectiveEpilogueINS1D_23Sm100TmaWarpSpecializedILi4ELi2ELi16ELb1ELb0EEEJNS5_IJNSA_ILi64EEESF_SG_EEENS5_IJNSS_IS1I_SC_EENSS_INS5_IJSG_SB_EEENS5_IJSC_S1I_EEEEEEEESI_SJ_SI_SJ_NS1D_6fusion15FusionCallbacksIS1H_NS1P_17LinearCombinationISI_fSI_fLNS_15FloatRoundStyleE2EEES1J_S1O_JEEENS4_5SM1004TMEM4LOAD26SM100_TMEM_LOAD_32dp32b16xENS4_13SM90_TMA_LOADES1A_NS4_39AutoVectorizingCopyWithAssumedAlignmentILi128EEENS4_14SM90_TMA_STOREES1A_S21_S21_EEEvvEEEEvNT_6ParamsE --------------------------
	.section	.nv.shared._ZN7cutlass13device_kernelINS_4gemm6kernel13GemmUniversalIN4cute5tupleIJiiiiEEENS1_10collective13CollectiveMmaINS1_35MainloopSm100TmaUmmaWarpSpecializedILi52ELi2ELi4ENS5_IJNS4_1CILi2EEENSA_ILi1EEESC_EEEEENS5_IJNSA_ILi128EEESF_NSA_ILi16EEEEEENS_10bfloat16_tENS5_IJlSC_lEEESI_SJ_NS4_8TiledMMAINS4_8MMA_AtomIJNS4_26SM100_MMA_F16BF16_2x1SM_SSISI_SI_fLi128ELi128ELNS4_4UMMA5MajorE0ELSO_0ELNSN_7ScaleInE0ELSP_0EEEEEENS4_6LayoutINS5_IJSC_SC_SC_EEENS5_IJNSA_ILi0EEESU_SU_EEEEENS5_IJNS4_10UnderscoreESX_SX_EEEEENS4_18SM100_TMA_2SM_LOADENS4_14ComposedLayoutINS4_7SwizzleILi1ELi4ELi3EEENS4_18smem_ptr_flag_bitsILi16EEENSS_INS5_IJNSA_ILi8EEESG_EEENS5_IJSG_SC_EEEEEEEvNS4_8identityES10_S1A_vS1B_EENS_8epilogue10collective18CollectiveEpilogueINS1D_23Sm100TmaWarpSpecializedILi4ELi2ELi16ELb1ELb0EEEJNS5_IJNSA_ILi64EEESF_SG_EEENS5_IJNSS_IS1I_SC_EENSS_INS5_IJSG_SB_EEENS5_IJSC_S1I_EEEEEEEESI_SJ_SI_SJ_NS1D_6fusion15FusionCallbacksIS1H_NS1P_17LinearCombinationISI_fSI_fLNS_15FloatRoundStyleE2EEES1J_S1O_JEEENS4_5SM1004TMEM4LOAD26SM100_TMEM_LOAD_32dp32b16xENS4_13SM90_TMA_LOADES1A_NS4_39AutoVectorizingCopyWithAssumedAlignmentILi128EEENS4_14SM90_TMA_STOREES1A_S21_S21_EEEvvEEEEvNT_6ParamsE,"aw",@nobits
	.sectionflags	@""
	.align	16
	.zero		1024


//--------------------- .nv.shared.reserved.0     --------------------------
	.section	.nv.shared.reserved.0,"aw",@nobits
	.weak		__nv_reservedSMEM_offset_0_alias
	.size		__nv_reservedSMEM_offset_0_alias, 0, 64
	.other		__nv_reservedSMEM_offset_0_alias,@"STO_CUDA_RESERVED_SHARED STV_DEFAULT"
__nv_reservedSMEM_offset_0_alias:
	.zero		0
.nv.shared.reserved.0:
	.zero		64
	.weak		__nv_reservedSMEM_tcgen05_partition
	.type		__nv_reservedSMEM_tcgen05_partition,@object
	.size		__nv_reservedSMEM_tcgen05_partition,(.L_0 - __nv_reservedSMEM_tcgen05_partition)
__nv_reservedSMEM_tcgen05_partition:
	.zero		32
.L_0:


//--------------------- .nv.global                --------------------------
	.section	.nv.global,"aw",@nobits
.nv.global:
	.type		_ZN40_INTERNAL_d1891898_4_k_cu_6d4f299a_157194cute1_E,@object
	.size		_ZN40_INTERNAL_d1891898_4_k_cu_6d4f299a_157194cute1_E,(_ZN40_INTERNAL_d1891898_4_k_cu_6d4f299a_157194cuda3std3__45__cpo6cbeginE - _ZN40_INTERNAL_d1891898_4_k_cu_6d4f299a_157194cute1_E)
_ZN40_INTERNAL_d1891898_4_k_cu_6d4f299a_157194cute1_E:
	.zero		1
	.type		_ZN40_INTERNAL_d1891898_4_k_cu_6d4f299a_157194cuda3std3__45__cpo6cbeginE,@object
	.size		_ZN40_INTERNAL_d1891898_4_k_cu_6d4f299a_157194cuda3std3__45__cpo6cbeginE,(_ZN40_INTERNAL_d1891898_4_k_cu_6d4f299a_157194cuda3std3__48in_placeE - _ZN40_INTERNAL_d1891898_4_k_cu_6d4f299a_157194cuda3std3__45__cpo6cbeginE)
_ZN40_INTERNAL_d1891898_4_k_cu_6d4f299a_157194cuda3std3__45__cpo6cbeginE:
	.zero		1
	.type		_ZN40_INTERNAL_d1891898_4_k_cu_6d4f299a_157194cuda3std3__48in_placeE,@object
	.size		_ZN40_INTERNAL_d1891898_4_k_cu_6d4f299a_157194cuda3std3__48in_placeE,(_ZN40_INTERNAL_d1891898_4_k_cu_6d4f299a_157194cuda3std6ranges3__45__cpo9iter_moveE - _ZN40_INTERNAL_d1891898_4_k_cu_6d4f299a_157194cuda3std3__48in_placeE)
_ZN40_INTERNAL_d1891898_4_k_cu_6d4f299a_157194cuda3std3__48in_placeE:
	.zero		1
	.type		_ZN40_INTERNAL_d1891898_4_k_cu_6d4f299a_157194cuda3std6ranges3__45__cpo9iter_moveE,@object
	.size		_ZN40_INTERNAL_d1891898_4_k_cu_6d4f299a_157194cuda3std6ranges3__45__cpo9iter_moveE,(_ZN40_INTERNAL_d1891898_4_k_cu_6d4f299a_157194cuda3std3__45__cpo5beginE - _ZN40_INTERNAL_d1891898_4_k_cu_6d4f299a_157194cuda3std6ranges3__45__cpo9iter_moveE)
_ZN40_INTERNAL_d1891898_4_k_cu_6d4f299a_157194cuda3std6ranges3__45__cpo9iter_moveE:
	.zero		1
	.type		_ZN40_INTERNAL_d1891898_4_k_cu_6d4f299a_157194cuda3std3__45__cpo5beginE,@object
	.size		_ZN40_INTERNAL_d1891898_4_k_cu_6d4f299a_157194cuda3std3__45__cpo5beginE,(_ZN40_INTERNAL_d1891898_4_k_cu_6d4f299a_157194cuda3std3__442_GLOBAL__N__d1891898_4_k_cu_6d4f299a_157196ignoreE - _ZN40_INTERNAL_d1891898_4_k_cu_6d4f299a_157194cuda3std3__45__cpo5beginE)
_ZN40_INTERNAL_d1891898_4_k_cu_6d4f299a_157194cuda3std3__45__cpo5beginE:
	.zero		1
	.type		_ZN40_INTERNAL_d1891898_4_k_cu_6d4f299a_157194cuda3std3__442_GLOBAL__N__d1891898_4_k_cu_6d4f299a_157196ignoreE,@object
	.size		_ZN40_INTERNAL_d1891898_4_k_cu_6d4f299a_157194cuda3std3__442_GLOBAL__N__d1891898_4_k_cu_6d4f299a_157196ignoreE,(_ZN40_INTERNAL_d1891898_4_k_cu_6d4f299a_157194cute7productE - _ZN40_INTERNAL_d1891898_4_k_cu_6d4f299a_157194cuda3std3__442_GLOBAL__N__d1891898_4_k_cu_6d4f299a_157196ignoreE)
_ZN40_INTERNAL_d1891898_4_k_cu_6d4f299a_157194cuda3std3__442_GLOBAL__N__d1891898_4_k_cu_6d4f299a_157196ignoreE:
	.zero		1
	.type		_ZN40_INTERNAL_d1891898_4_k_cu_6d4f299a_157194cute7productE,@object
	.size		_ZN40_INTERNAL_d1891898_4_k_cu_6d4f299a_157194cute7productE,(_ZN40_INTERNAL_d1891898_4_k_cu_6d4f299a_157194cuda3std3__45__cpo3endE - _ZN40_INTERNAL_d1891898_4_k_cu_6d4f299a_157194cute7productE)
_ZN40_INTERNAL_d1891898_4_k_cu_6d4f299a_157194cute7productE:
	.zero		1
	.type		_ZN40_INTERNAL_d1891898_4_k_cu_6d4f299a_157194cuda3std3__45__cpo3endE,@object
	.size		_ZN40_INTERNAL_d1891898_4_k_cu_6d4f299a_157194cuda3std3__45__cpo3endE,(_ZN40_INTERNAL_d1891898_4_k_cu_6d4f299a_157194cuda3std3__419piecewise_constructE - _ZN40_INTERNAL_d1891898_4_k_cu_6d4f299a_157194cuda3std3__45__cpo3endE)
_ZN40_INTERNAL_d1891898_4_k_cu_6d4f299a_157194cuda3std3__45__cpo3endE:
	.zero		1
	.type		_ZN40_INTERNAL_d1891898_4_k_cu_6d4f299a_157194cuda3std3__419piecewise_constructE,@object
	.size		_ZN40_INTERNAL_d1891898_4_k_cu_6d4f299a_157194cuda3std3__419piecewise_constructE,(_ZN40_INTERNAL_d1891898_4_k_cu_6d4f299a_157194cuda3std3__45__cpo4cendE - _ZN40_INTERNAL_d1891898_4_k_cu_6d4f299a_157194cuda3std3__419piecewise_constructE)
_ZN40_INTERNAL_d1891898_4_k_cu_6d4f299a_157194cuda3std3__419piecewise_constructE:
	.zero		1
	.type		_ZN40_INTERNAL_d1891898_4_k_cu_6d4f299a_157194cuda3std3__45__cpo4cendE,@object
	.size		_ZN40_INTERNAL_d1891898_4_k_cu_6d4f299a_157194cuda3std3__45__cpo4cendE,(_ZN40_INTERNAL_d1891898_4_k_cu_6d4f299a_157194cuda3std6ranges3__45__cpo4swapE - _ZN40_INTERNAL_d1891898_4_k_cu_6d4f299a_157194cuda3std3__45__cpo4cendE)
_ZN40_INTERNAL_d1891898_4_k_cu_6d4f299a_157194cuda3std3__45__cpo4cendE:
	.zero		1
	.type		_ZN40_INTERNAL_d1891898_4_k_cu_6d4f299a_157194cuda3std6ranges3__45__cpo4swapE,@object
	.size		_ZN40_INTERNAL_d1891898_4_k_cu_6d4f299a_157194cuda3std6ranges3__45__cpo4swapE,(.L_10 - _ZN40_INTERNAL_d1891898_4_k_cu_6d4f299a_157194cuda3std6ranges3__45__cpo4swapE)
_ZN40_INTERNAL_d1891898_4_k_cu_6d4f299a_157194cuda3std6ranges3__45__cpo4swapE:
	.zero		1
.L_10:


//--------------------- .nv.constant0._ZN7cutlass13device_kernelINS_4gemm6kernel13GemmUniversalIN4cute5tupleIJiiiiEEENS1_10collective13CollectiveMmaINS1_35MainloopSm100TmaUmmaWarpSpecializedILi52ELi2ELi4ENS5_IJNS4_1CILi2EEENSA_ILi1EEESC_EEEEENS5_IJNSA_ILi128EEESF_NSA_ILi16EEEEEENS_10bfloat16_tENS5_IJlSC_lEEESI_SJ_NS4_8TiledMMAINS4_8MMA_AtomIJNS4_26SM100_MMA_F16BF16_2x1SM_SSISI_SI_fLi128ELi128ELNS4_4UMMA5MajorE0ELSO_0ELNSN_7ScaleInE0ELSP_0EEEEEENS4_6LayoutINS5_IJSC_SC_SC_EEENS5_IJNSA_ILi0EEESU_SU_EEEEENS5_IJNS4_10UnderscoreESX_SX_EEEEENS4_18SM100_TMA_2SM_LOADENS4_14ComposedLayoutINS4_7SwizzleILi1ELi4ELi3EEENS4_18smem_ptr_flag_bitsILi16EEENSS_INS5_IJNSA_ILi8EEESG_EEENS5_IJSG_SC_EEEEEEEvNS4_8identityES10_S1A_vS1B_EENS_8epilogue10collective18CollectiveEpilogueINS1D_23Sm100TmaWarpSpecializedILi4ELi2ELi16ELb1ELb0EEEJNS5_IJNSA_ILi64EEESF_SG_EEENS5_IJNSS_IS1I_SC_EENSS_INS5_IJSG_SB_EEENS5_IJSC_S1I_EEEEEEEESI_SJ_SI_SJ_NS1D_6fusion15FusionCallbacksIS1H_NS1P_17LinearCombinationISI_fSI_fLNS_15FloatRoundStyleE2EEES1J_S1O_JEEENS4_5SM1004TMEM4LOAD26SM100_TMEM_LOAD_32dp32b16xENS4_13SM90_TMA_LOADES1A_NS4_39AutoVectorizingCopyWithAssumedAlignmentILi128EEENS4_14SM90_TMA_STOREES1A_S21_S21_EEEvvEEEEvNT_6ParamsE --------------------------
	.section	.nv.constant0._ZN7cutlass13device_kernelINS_4gemm6kernel13GemmUniversalIN4cute5tupleIJiiiiEEENS1_10collective13CollectiveMmaINS1_35MainloopSm100TmaUmmaWarpSpecializedILi52ELi2ELi4ENS5_IJNS4_1CILi2EEENSA_ILi1EEESC_EEEEENS5_IJNSA_ILi128EEESF_NSA_ILi16EEEEEENS_10bfloat16_tENS5_IJlSC_lEEESI_SJ_NS4_8TiledMMAINS4_8MMA_AtomIJNS4_26SM100_MMA_F16BF16_2x1SM_SSISI_SI_fLi128ELi128ELNS4_4UMMA5MajorE0ELSO_0ELNSN_7ScaleInE0ELSP_0EEEEEENS4_6LayoutINS5_IJSC_SC_SC_EEENS5_IJNSA_ILi0EEESU_SU_EEEEENS5_IJNS4_10UnderscoreESX_SX_EEEEENS4_18SM100_TMA_2SM_LOADENS4_14ComposedLayoutINS4_7SwizzleILi1ELi4ELi3EEENS4_18smem_ptr_flag_bitsILi16EEENSS_INS5_IJNSA_ILi8EEESG_EEENS5_IJSG_SC_EEEEEEEvNS4_8identityES10_S1A_vS1B_EENS_8epilogue10collective18CollectiveEpilogueINS1D_23Sm100TmaWarpSpecializedILi4ELi2ELi16ELb1ELb0EEEJNS5_IJNSA_ILi64EEESF_SG_EEENS5_IJNSS_IS1I_SC_EENSS_INS5_IJSG_SB_EEENS5_IJSC_S1I_EEEEEEEESI_SJ_SI_SJ_NS1D_6fusion15FusionCallbacksIS1H_NS1P_17LinearCombinationISI_fSI_fLNS_15FloatRoundStyleE2EEES1J_S1O_JEEENS4_5SM1004TMEM4LOAD26SM100_TMEM_LOAD_32dp32b16xENS4_13SM90_TMA_LOADES1A_NS4_39AutoVectorizingCopyWithAssumedAlignmentILi128EEENS4_14SM90_TMA_STOREES1A_S21_S21_EEEvvEEEEvNT_6ParamsE,"a",@progbits
	.sectionflags	@""
	.align	4
.nv.constant0._ZN7cutlass13device_kernelINS_4gemm6kernel13GemmUniversalIN4cute5tupleIJiiiiEEENS1_10collective13CollectiveMmaINS1_35MainloopSm100TmaUmmaWarpSpecializedILi52ELi2ELi4ENS5_IJNS4_1CILi2EEENSA_ILi1EEESC_EEEEENS5_IJNSA_ILi128EEESF_NSA_ILi16EEEEEENS_10bfloat16_tENS5_IJlSC_lEEESI_SJ_NS4_8TiledMMAINS4_8MMA_AtomIJNS4_26SM100_MMA_F16BF16_2x1SM_SSISI_SI_fLi128ELi128ELNS4_4UMMA5MajorE0ELSO_0ELNSN_7ScaleInE0ELSP_0EEEEEENS4_6LayoutINS5_IJSC_SC_SC_EEENS5_IJNSA_ILi0EEESU_SU_EEEEENS5_IJNS4_10UnderscoreESX_SX_EEEEENS4_18SM100_TMA_2SM_LOADENS4_14ComposedLayoutINS4_7SwizzleILi1ELi4ELi3EEENS4_18smem_ptr_flag_bitsILi16EEENSS_INS5_IJNSA_ILi8EEESG_EEENS5_IJSG_SC_EEEEEEEvNS4_8identityES10_S1A_vS1B_EENS_8epilogue10collective18CollectiveEpilogueINS1D_23Sm100TmaWarpSpecializedILi4ELi2ELi16ELb1ELb0EEEJNS5_IJNSA_ILi64EEESF_SG_EEENS5_IJNSS_IS1I_SC_EENSS_INS5_IJSG_SB_EEENS5_IJSC_S1I_EEEEEEEESI_SJ_SI_SJ_NS1D_6fusion15FusionCallbacksIS1H_NS1P_17LinearCombinationISI_fSI_fLNS_15FloatRoundStyleE2EEES1J_S1O_JEEENS4_5SM1004TMEM4LOAD26SM100_TMEM_LOAD_32dp32b16xENS4_13SM90_TMA_LOADES1A_NS4_39AutoVectorizingCopyWithAssumedAlignmentILi128EEENS4_14SM90_TMA_STOREES1A_S21_S21_EEEvvEEEEvNT_6ParamsE:
	.zero		2944


//--------------------- SYMBOLS --------------------------

	.type		.nv.reservedSmem.offset0,@object
	.size		.nv.reservedSmem.offset0,0x4
	.type		.nv.reservedSmem.cap,@object
	.size		.nv.reservedSmem.cap,0x4
	.type		__assertfail,@function
